//
// Generated by NVIDIA NVVM Compiler
//
// Compiler Build ID: CL-36424714
// Cuda compilation tools, release 13.0, V13.0.88
// Based on NVVM 20.0.0
//

.version 9.0
.target sm_100
.address_size 64

	// .globl	_Z10pi_cuda_mcPddi
.global .align 4 .b8 precalc_xorwow_matrix[102400];
.global .align 4 .b8 precalc_xorwow_offset_matrix[102400];
.global .align 4 .b8 mrg32k3aM1[2304];
.global .align 4 .b8 mrg32k3aM2[2304];
.global .align 4 .b8 mrg32k3aM1SubSeq[2016];
.global .align 4 .b8 mrg32k3aM2SubSeq[2016];
.global .align 4 .b8 mrg32k3aM1Seq[2304];
.global .align 4 .b8 mrg32k3aM2Seq[2304];
.const .align 8 .b8 __cr_lgamma_table[72];
// _ZZN3cub18CUB_300001_SM_10006detail6reduce28DeviceReduceSingleTileKernelINS2_10policy_hubIdjN4cuda3std3__44plusIdEEE10Policy1000EN6thrust24THRUST_300001_SM_1000_NS6detail15normal_iteratorINSD_10device_ptrIdEEEEPdjS9_ddNS7_10__identityEEEvT0_T1_T2_T3_T4_T6_E12temp_storage has been demoted
// _ZZN3cub18CUB_300001_SM_10006detail6reduce18DeviceReduceKernelINS2_10policy_hubIdjN4cuda3std3__44plusIdEEE10Policy1000EN6thrust24THRUST_300001_SM_1000_NS6detail15normal_iteratorINSD_10device_ptrIdEEEEjS9_dNS7_10__identityEEEvT0_PT3_T1_NS0_13GridEvenShareISN_EET2_T4_E12temp_storage has been demoted
// _ZZN3cub18CUB_300001_SM_10006detail6reduce28DeviceReduceSingleTileKernelINS2_10policy_hubIdjN4cuda3std3__44plusIdEEE10Policy1000EPdSC_iS9_ddNS7_10__identityEEEvT0_T1_T2_T3_T4_T6_E12temp_storage has been demoted
// _ZZN3cub18CUB_300001_SM_10006detail6reduce28DeviceReduceSingleTileKernelINS2_10policy_hubIdyN4cuda3std3__44plusIdEEE10Policy1000EN6thrust24THRUST_300001_SM_1000_NS6detail15normal_iteratorINSD_10device_ptrIdEEEEPdyS9_ddNS7_10__identityEEEvT0_T1_T2_T3_T4_T6_E12temp_storage has been demoted
// _ZZN3cub18CUB_300001_SM_10006detail6reduce18DeviceReduceKernelINS2_10policy_hubIdyN4cuda3std3__44plusIdEEE10Policy1000EN6thrust24THRUST_300001_SM_1000_NS6detail15normal_iteratorINSD_10device_ptrIdEEEEyS9_dNS7_10__identityEEEvT0_PT3_T1_NS0_13GridEvenShareISN_EET2_T4_E12temp_storage has been demoted
// _ZZN3cub18CUB_300001_SM_10006detail6reduce28DeviceReduceSingleTileKernelINS2_10policy_hubIdyN4cuda3std3__44plusIdEEE10Policy1000EPdSC_iS9_ddNS7_10__identityEEEvT0_T1_T2_T3_T4_T6_E12temp_storage has been demoted
.global .align 1 .b8 _ZN34_INTERNAL_52864ea8_4_k_cu_0991ea8e4cuda3std3__45__cpo5beginE[1];
.global .align 1 .b8 _ZN34_INTERNAL_52864ea8_4_k_cu_0991ea8e4cuda3std3__45__cpo3endE[1];
.global .align 1 .b8 _ZN34_INTERNAL_52864ea8_4_k_cu_0991ea8e4cuda3std3__45__cpo6cbeginE[1];
.global .align 1 .b8 _ZN34_INTERNAL_52864ea8_4_k_cu_0991ea8e4cuda3std3__45__cpo4cendE[1];
.global .align 1 .b8 _ZN34_INTERNAL_52864ea8_4_k_cu_0991ea8e4cuda3std3__45__cpo6rbeginE[1];
.global .align 1 .b8 _ZN34_INTERNAL_52864ea8_4_k_cu_0991ea8e4cuda3std3__45__cpo4rendE[1];
.global .align 1 .b8 _ZN34_INTERNAL_52864ea8_4_k_cu_0991ea8e4cuda3std3__45__cpo7crbeginE[1];
.global .align 1 .b8 _ZN34_INTERNAL_52864ea8_4_k_cu_0991ea8e4cuda3std3__45__cpo5crendE[1];
.global .align 1 .b8 _ZN34_INTERNAL_52864ea8_4_k_cu_0991ea8e4cuda3std3__436_GLOBAL__N__52864ea8_4_k_cu_0991ea8e6ignoreE[1];
.global .align 1 .b8 _ZN34_INTERNAL_52864ea8_4_k_cu_0991ea8e4cuda3std3__419piecewise_constructE[1];
.global .align 1 .b8 _ZN34_INTERNAL_52864ea8_4_k_cu_0991ea8e4cuda3std3__48in_placeE[1];
.global .align 1 .b8 _ZN34_INTERNAL_52864ea8_4_k_cu_0991ea8e4cuda3std3__420unreachable_sentinelE[1];
.global .align 1 .b8 _ZN34_INTERNAL_52864ea8_4_k_cu_0991ea8e4cuda3std3__47nulloptE[1];
.global .align 1 .b8 _ZN34_INTERNAL_52864ea8_4_k_cu_0991ea8e4cuda3std3__48unexpectE[1];
.global .align 1 .b8 _ZN34_INTERNAL_52864ea8_4_k_cu_0991ea8e4cuda3std6ranges3__45__cpo4swapE[1];
.global .align 1 .b8 _ZN34_INTERNAL_52864ea8_4_k_cu_0991ea8e4cuda3std6ranges3__45__cpo9iter_moveE[1];
.global .align 1 .b8 _ZN34_INTERNAL_52864ea8_4_k_cu_0991ea8e4cuda3std6ranges3__45__cpo5beginE[1];
.global .align 1 .b8 _ZN34_INTERNAL_52864ea8_4_k_cu_0991ea8e4cuda3std6ranges3__45__cpo3endE[1];
.global .align 1 .b8 _ZN34_INTERNAL_52864ea8_4_k_cu_0991ea8e4cuda3std6ranges3__45__cpo6cbeginE[1];
.global .align 1 .b8 _ZN34_INTERNAL_52864ea8_4_k_cu_0991ea8e4cuda3std6ranges3__45__cpo4cendE[1];
.global .align 1 .b8 _ZN34_INTERNAL_52864ea8_4_k_cu_0991ea8e4cuda3std6ranges3__45__cpo7advanceE[1];
.global .align 1 .b8 _ZN34_INTERNAL_52864ea8_4_k_cu_0991ea8e4cuda3std6ranges3__45__cpo9iter_swapE[1];
.global .align 1 .b8 _ZN34_INTERNAL_52864ea8_4_k_cu_0991ea8e4cuda3std6ranges3__45__cpo4nextE[1];
.global .align 1 .b8 _ZN34_INTERNAL_52864ea8_4_k_cu_0991ea8e4cuda3std6ranges3__45__cpo4prevE[1];
.global .align 1 .b8 _ZN34_INTERNAL_52864ea8_4_k_cu_0991ea8e4cuda3std6ranges3__45__cpo4dataE[1];
.global .align 1 .b8 _ZN34_INTERNAL_52864ea8_4_k_cu_0991ea8e4cuda3std6ranges3__45__cpo5cdataE[1];
.global .align 1 .b8 _ZN34_INTERNAL_52864ea8_4_k_cu_0991ea8e4cuda3std6ranges3__45__cpo4sizeE[1];
.global .align 1 .b8 _ZN34_INTERNAL_52864ea8_4_k_cu_0991ea8e4cuda3std6ranges3__45__cpo5ssizeE[1];
.global .align 1 .b8 _ZN34_INTERNAL_52864ea8_4_k_cu_0991ea8e4cuda3std6ranges3__45__cpo8distanceE[1];
.global .align 1 .b8 _ZN34_INTERNAL_52864ea8_4_k_cu_0991ea8e6thrust24THRUST_300001_SM_1000_NS8cuda_cub3parE[1];
.global .align 1 .b8 _ZN34_INTERNAL_52864ea8_4_k_cu_0991ea8e6thrust24THRUST_300001_SM_1000_NS8cuda_cub10par_nosyncE[1];
.global .align 1 .b8 _ZN34_INTERNAL_52864ea8_4_k_cu_0991ea8e6thrust24THRUST_300001_SM_1000_NS6system6detail10sequential3seqE[1];
.global .align 1 .b8 _ZN34_INTERNAL_52864ea8_4_k_cu_0991ea8e6thrust24THRUST_300001_SM_1000_NS12placeholders2_1E[1];
.global .align 1 .b8 _ZN34_INTERNAL_52864ea8_4_k_cu_0991ea8e6thrust24THRUST_300001_SM_1000_NS12placeholders2_2E[1];
.global .align 1 .b8 _ZN34_INTERNAL_52864ea8_4_k_cu_0991ea8e6thrust24THRUST_300001_SM_1000_NS12placeholders2_3E[1];
.global .align 1 .b8 _ZN34_INTERNAL_52864ea8_4_k_cu_0991ea8e6thrust24THRUST_300001_SM_1000_NS12placeholders2_4E[1];
.global .align 1 .b8 _ZN34_INTERNAL_52864ea8_4_k_cu_0991ea8e6thrust24THRUST_300001_SM_1000_NS12placeholders2_5E[1];
.global .align 1 .b8 _ZN34_INTERNAL_52864ea8_4_k_cu_0991ea8e6thrust24THRUST_300001_SM_1000_NS12placeholders2_6E[1];
.global .align 1 .b8 _ZN34_INTERNAL_52864ea8_4_k_cu_0991ea8e6thrust24THRUST_300001_SM_1000_NS12placeholders2_7E[1];
.global .align 1 .b8 _ZN34_INTERNAL_52864ea8_4_k_cu_0991ea8e6thrust24THRUST_300001_SM_1000_NS12placeholders2_8E[1];
.global .align 1 .b8 _ZN34_INTERNAL_52864ea8_4_k_cu_0991ea8e6thrust24THRUST_300001_SM_1000_NS12placeholders2_9E[1];
.global .align 1 .b8 _ZN34_INTERNAL_52864ea8_4_k_cu_0991ea8e6thrust24THRUST_300001_SM_1000_NS12placeholders3_10E[1];
.global .align 1 .b8 _ZN34_INTERNAL_52864ea8_4_k_cu_0991ea8e6thrust24THRUST_300001_SM_1000_NS3seqE[1];

.visible .entry _Z10pi_cuda_mcPddi(
	.param .u64 .ptr .align 1 _Z10pi_cuda_mcPddi_param_0,
	.param .f64 _Z10pi_cuda_mcPddi_param_1,
	.param .u32 _Z10pi_cuda_mcPddi_param_2
)
{
	.local .align 8 .b8 	__local_depot0[48];
	.reg .b64 	%SP;
	.reg .b64 	%SPL;
	.reg .pred 	%p<75>;
	.reg .b32 	%r<1371>;
	.reg .b32 	%f<37>;
	.reg .b64 	%rd<27>;
	.reg .b64 	%fd<53>;

	mov.u64 	%SPL, __local_depot0;
	ld.param.u64 	%rd10, [_Z10pi_cuda_mcPddi_param_0];
	ld.param.f64 	%fd10, [_Z10pi_cuda_mcPddi_param_1];
	ld.param.u32 	%r586, [_Z10pi_cuda_mcPddi_param_2];
	add.u64 	%rd1, %SPL, 0;
	mov.u32 	%r592, %ctaid.x;
	mov.u32 	%r593, %ntid.x;
	mov.u32 	%r594, %tid.x;
	mad.lo.s32 	%r595, %r592, %r593, %r594;
	cvt.s64.s32 	%rd2, %r595;
	mov.b32 	%r1079, 1478573778;
	mov.b32 	%r596, 716983765;
	st.local.v2.u32 	[%rd1], {%r596, %r1079};
	mov.b32 	%r1077, -123459836;
	mov.b32 	%r1078, 1163863128;
	st.local.v2.u32 	[%rd1+8], {%r1078, %r1077};
	mov.b32 	%r1075, 1360900310;
	mov.b32 	%r1076, -589760388;
	st.local.v2.u32 	[%rd1+16], {%r1076, %r1075};
	setp.eq.s32 	%p1, %r595, 0;
	@%p1 bra 	$L__BB0_115;
	mov.b32 	%r1062, 0;
	mov.b32 	%r1079, 1478573778;
	mov.b32 	%r1078, 1163863128;
	mov.b32 	%r1077, -123459836;
	mov.b32 	%r1076, -589760388;
	mov.b32 	%r1075, 1360900310;
	mov.u64 	%rd26, %rd2;
$L__BB0_2:
	mov.u64 	%rd3, %rd26;
	and.b64  	%rd4, %rd3, 3;
	setp.eq.s64 	%p2, %rd4, 0;
	@%p2 bra 	$L__BB0_114;
	mul.wide.u32 	%rd12, %r1062, 3200;
	mov.u64 	%rd13, precalc_xorwow_matrix;
	add.s64 	%rd5, %rd13, %rd12;
	mov.b32 	%r1075, 0;
	mov.u32 	%r1076, %r1075;
	mov.u32 	%r1077, %r1075;
	mov.u32 	%r1078, %r1075;
	mov.u32 	%r1079, %r1075;
	mov.u32 	%r1068, %r1075;
$L__BB0_4:
	mul.wide.u32 	%rd14, %r1068, 4;
	add.s64 	%rd15, %rd1, %rd14;
	ld.local.u32 	%r13, [%rd15+4];
	shl.b32 	%r14, %r1068, 5;
	mov.b32 	%r1074, 0;
$L__BB0_5:
	.pragma "nounroll";
	shr.u32 	%r605, %r13, %r1074;
	and.b32  	%r606, %r605, 1;
	setp.eq.b32 	%p3, %r606, 1;
	not.pred 	%p4, %p3;
	add.s32 	%r607, %r14, %r1074;
	mul.lo.s32 	%r608, %r607, 5;
	mul.wide.u32 	%rd16, %r608, 4;
	add.s64 	%rd6, %rd5, %rd16;
	@%p4 bra 	$L__BB0_7;
	ld.global.u32 	%r609, [%rd6];
	xor.b32  	%r1079, %r1079, %r609;
	ld.global.u32 	%r610, [%rd6+4];
	xor.b32  	%r1078, %r1078, %r610;
	ld.global.u32 	%r611, [%rd6+8];
	xor.b32  	%r1077, %r1077, %r611;
	ld.global.u32 	%r612, [%rd6+12];
	xor.b32  	%r1076, %r1076, %r612;
	ld.global.u32 	%r613, [%rd6+16];
	xor.b32  	%r1075, %r1075, %r613;
$L__BB0_7:
	and.b32  	%r615, %r605, 2;
	setp.eq.s32 	%p5, %r615, 0;
	@%p5 bra 	$L__BB0_9;
	ld.global.u32 	%r616, [%rd6+20];
	xor.b32  	%r1079, %r1079, %r616;
	ld.global.u32 	%r617, [%rd6+24];
	xor.b32  	%r1078, %r1078, %r617;
	ld.global.u32 	%r618, [%rd6+28];
	xor.b32  	%r1077, %r1077, %r618;
	ld.global.u32 	%r619, [%rd6+32];
	xor.b32  	%r1076, %r1076, %r619;
	ld.global.u32 	%r620, [%rd6+36];
	xor.b32  	%r1075, %r1075, %r620;
$L__BB0_9:
	and.b32  	%r622, %r605, 4;
	setp.eq.s32 	%p6, %r622, 0;
	@%p6 bra 	$L__BB0_11;
	ld.global.u32 	%r623, [%rd6+40];
	xor.b32  	%r1079, %r1079, %r623;
	ld.global.u32 	%r624, [%rd6+44];
	xor.b32  	%r1078, %r1078, %r624;
	ld.global.u32 	%r625, [%rd6+48];
	xor.b32  	%r1077, %r1077, %r625;
	ld.global.u32 	%r626, [%rd6+52];
	xor.b32  	%r1076, %r1076, %r626;
	ld.global.u32 	%r627, [%rd6+56];
	xor.b32  	%r1075, %r1075, %r627;
$L__BB0_11:
	and.b32  	%r629, %r605, 8;
	setp.eq.s32 	%p7, %r629, 0;
	@%p7 bra 	$L__BB0_13;
	ld.global.u32 	%r630, [%rd6+60];
	xor.b32  	%r1079, %r1079, %r630;
	ld.global.u32 	%r631, [%rd6+64];
	xor.b32  	%r1078, %r1078, %r631;
	ld.global.u32 	%r632, [%rd6+68];
	xor.b32  	%r1077, %r1077, %r632;
	ld.global.u32 	%r633, [%rd6+72];
	xor.b32  	%r1076, %r1076, %r633;
	ld.global.u32 	%r634, [%rd6+76];
	xor.b32  	%r1075, %r1075, %r634;
$L__BB0_13:
	and.b32  	%r636, %r605, 16;
	setp.eq.s32 	%p8, %r636, 0;
	@%p8 bra 	$L__BB0_15;
	ld.global.u32 	%r637, [%rd6+80];
	xor.b32  	%r1079, %r1079, %r637;
	ld.global.u32 	%r638, [%rd6+84];
	xor.b32  	%r1078, %r1078, %r638;
	ld.global.u32 	%r639, [%rd6+88];
	xor.b32  	%r1077, %r1077, %r639;
	ld.global.u32 	%r640, [%rd6+92];
	xor.b32  	%r1076, %r1076, %r640;
	ld.global.u32 	%r641, [%rd6+96];
	xor.b32  	%r1075, %r1075, %r641;
$L__BB0_15:
	and.b32  	%r643, %r605, 32;
	setp.eq.s32 	%p9, %r643, 0;
	@%p9 bra 	$L__BB0_17;
	ld.global.u32 	%r644, [%rd6+100];
	xor.b32  	%r1079, %r1079, %r644;
	ld.global.u32 	%r645, [%rd6+104];
	xor.b32  	%r1078, %r1078, %r645;
	ld.global.u32 	%r646, [%rd6+108];
	xor.b32  	%r1077, %r1077, %r646;
	ld.global.u32 	%r647, [%rd6+112];
	xor.b32  	%r1076, %r1076, %r647;
	ld.global.u32 	%r648, [%rd6+116];
	xor.b32  	%r1075, %r1075, %r648;
$L__BB0_17:
	and.b32  	%r650, %r605, 64;
	setp.eq.s32 	%p10, %r650, 0;
	@%p10 bra 	$L__BB0_19;
	ld.global.u32 	%r651, [%rd6+120];
	xor.b32  	%r1079, %r1079, %r651;
	ld.global.u32 	%r652, [%rd6+124];
	xor.b32  	%r1078, %r1078, %r652;
	ld.global.u32 	%r653, [%rd6+128];
	xor.b32  	%r1077, %r1077, %r653;
	ld.global.u32 	%r654, [%rd6+132];
	xor.b32  	%r1076, %r1076, %r654;
	ld.global.u32 	%r655, [%rd6+136];
	xor.b32  	%r1075, %r1075, %r655;
$L__BB0_19:
	and.b32  	%r657, %r605, 128;
	setp.eq.s32 	%p11, %r657, 0;
	@%p11 bra 	$L__BB0_21;
	ld.global.u32 	%r658, [%rd6+140];
	xor.b32  	%r1079, %r1079, %r658;
	ld.global.u32 	%r659, [%rd6+144];
	xor.b32  	%r1078, %r1078, %r659;
	ld.global.u32 	%r660, [%rd6+148];
	xor.b32  	%r1077, %r1077, %r660;
	ld.global.u32 	%r661, [%rd6+152];
	xor.b32  	%r1076, %r1076, %r661;
	ld.global.u32 	%r662, [%rd6+156];
	xor.b32  	%r1075, %r1075, %r662;
$L__BB0_21:
	and.b32  	%r664, %r605, 256;
	setp.eq.s32 	%p12, %r664, 0;
	@%p12 bra 	$L__BB0_23;
	ld.global.u32 	%r665, [%rd6+160];
	xor.b32  	%r1079, %r1079, %r665;
	ld.global.u32 	%r666, [%rd6+164];
	xor.b32  	%r1078, %r1078, %r666;
	ld.global.u32 	%r667, [%rd6+168];
	xor.b32  	%r1077, %r1077, %r667;
	ld.global.u32 	%r668, [%rd6+172];
	xor.b32  	%r1076, %r1076, %r668;
	ld.global.u32 	%r669, [%rd6+176];
	xor.b32  	%r1075, %r1075, %r669;
$L__BB0_23:
	and.b32  	%r671, %r605, 512;
	setp.eq.s32 	%p13, %r671, 0;
	@%p13 bra 	$L__BB0_25;
	ld.global.u32 	%r672, [%rd6+180];
	xor.b32  	%r1079, %r1079, %r672;
	ld.global.u32 	%r673, [%rd6+184];
	xor.b32  	%r1078, %r1078, %r673;
	ld.global.u32 	%r674, [%rd6+188];
	xor.b32  	%r1077, %r1077, %r674;
	ld.global.u32 	%r675, [%rd6+192];
	xor.b32  	%r1076, %r1076, %r675;
	ld.global.u32 	%r676, [%rd6+196];
	xor.b32  	%r1075, %r1075, %r676;
$L__BB0_25:
	and.b32  	%r678, %r605, 1024;
	setp.eq.s32 	%p14, %r678, 0;
	@%p14 bra 	$L__BB0_27;
	ld.global.u32 	%r679, [%rd6+200];
	xor.b32  	%r1079, %r1079, %r679;
	ld.global.u32 	%r680, [%rd6+204];
	xor.b32  	%r1078, %r1078, %r680;
	ld.global.u32 	%r681, [%rd6+208];
	xor.b32  	%r1077, %r1077, %r681;
	ld.global.u32 	%r682, [%rd6+212];
	xor.b32  	%r1076, %r1076, %r682;
	ld.global.u32 	%r683, [%rd6+216];
	xor.b32  	%r1075, %r1075, %r683;
$L__BB0_27:
	and.b32  	%r685, %r605, 2048;
	setp.eq.s32 	%p15, %r685, 0;
	@%p15 bra 	$L__BB0_29;
	ld.global.u32 	%r686, [%rd6+220];
	xor.b32  	%r1079, %r1079, %r686;
	ld.global.u32 	%r687, [%rd6+224];
	xor.b32  	%r1078, %r1078, %r687;
	ld.global.u32 	%r688, [%rd6+228];
	xor.b32  	%r1077, %r1077, %r688;
	ld.global.u32 	%r689, [%rd6+232];
	xor.b32  	%r1076, %r1076, %r689;
	ld.global.u32 	%r690, [%rd6+236];
	xor.b32  	%r1075, %r1075, %r690;
$L__BB0_29:
	and.b32  	%r692, %r605, 4096;
	setp.eq.s32 	%p16, %r692, 0;
	@%p16 bra 	$L__BB0_31;
	ld.global.u32 	%r693, [%rd6+240];
	xor.b32  	%r1079, %r1079, %r693;
	ld.global.u32 	%r694, [%rd6+244];
	xor.b32  	%r1078, %r1078, %r694;
	ld.global.u32 	%r695, [%rd6+248];
	xor.b32  	%r1077, %r1077, %r695;
	ld.global.u32 	%r696, [%rd6+252];
	xor.b32  	%r1076, %r1076, %r696;
	ld.global.u32 	%r697, [%rd6+256];
	xor.b32  	%r1075, %r1075, %r697;
$L__BB0_31:
	and.b32  	%r699, %r605, 8192;
	setp.eq.s32 	%p17, %r699, 0;
	@%p17 bra 	$L__BB0_33;
	ld.global.u32 	%r700, [%rd6+260];
	xor.b32  	%r1079, %r1079, %r700;
	ld.global.u32 	%r701, [%rd6+264];
	xor.b32  	%r1078, %r1078, %r701;
	ld.global.u32 	%r702, [%rd6+268];
	xor.b32  	%r1077, %r1077, %r702;
	ld.global.u32 	%r703, [%rd6+272];
	xor.b32  	%r1076, %r1076, %r703;
	ld.global.u32 	%r704, [%rd6+276];
	xor.b32  	%r1075, %r1075, %r704;
$L__BB0_33:
	and.b32  	%r706, %r605, 16384;
	setp.eq.s32 	%p18, %r706, 0;
	@%p18 bra 	$L__BB0_35;
	ld.global.u32 	%r707, [%rd6+280];
	xor.b32  	%r1079, %r1079, %r707;
	ld.global.u32 	%r708, [%rd6+284];
	xor.b32  	%r1078, %r1078, %r708;
	ld.global.u32 	%r709, [%rd6+288];
	xor.b32  	%r1077, %r1077, %r709;
	ld.global.u32 	%r710, [%rd6+292];
	xor.b32  	%r1076, %r1076, %r710;
	ld.global.u32 	%r711, [%rd6+296];
	xor.b32  	%r1075, %r1075, %r711;
$L__BB0_35:
	and.b32  	%r713, %r605, 32768;
	setp.eq.s32 	%p19, %r713, 0;
	@%p19 bra 	$L__BB0_37;
	ld.global.u32 	%r714, [%rd6+300];
	xor.b32  	%r1079, %r1079, %r714;
	ld.global.u32 	%r715, [%rd6+304];
	xor.b32  	%r1078, %r1078, %r715;
	ld.global.u32 	%r716, [%rd6+308];
	xor.b32  	%r1077, %r1077, %r716;
	ld.global.u32 	%r717, [%rd6+312];
	xor.b32  	%r1076, %r1076, %r717;
	ld.global.u32 	%r718, [%rd6+316];
	xor.b32  	%r1075, %r1075, %r718;
$L__BB0_37:
	add.s32 	%r1074, %r1074, 16;
	setp.ne.s32 	%p20, %r1074, 32;
	@%p20 bra 	$L__BB0_5;
	mad.lo.s32 	%r719, %r1068, -31, %r14;
	add.s32 	%r1068, %r719, 1;
	setp.ne.s32 	%p21, %r1068, 5;
	@%p21 bra 	$L__BB0_4;
	st.local.u32 	[%rd1+4], %r1079;
	st.local.v2.u32 	[%rd1+8], {%r1078, %r1077};
	st.local.v2.u32 	[%rd1+16], {%r1076, %r1075};
	setp.eq.s64 	%p22, %rd4, 1;
	@%p22 bra 	$L__BB0_114;
	mov.b32 	%r1075, 0;
	mov.u32 	%r1076, %r1075;
	mov.u32 	%r1077, %r1075;
	mov.u32 	%r1078, %r1075;
	mov.u32 	%r1079, %r1075;
	mov.u32 	%r1160, %r1075;
$L__BB0_41:
	mul.wide.u32 	%rd17, %r1160, 4;
	add.s64 	%rd18, %rd1, %rd17;
	ld.local.u32 	%r189, [%rd18+4];
	shl.b32 	%r190, %r1160, 5;
	mov.b32 	%r1166, 0;
$L__BB0_42:
	.pragma "nounroll";
	shr.u32 	%r722, %r189, %r1166;
	and.b32  	%r723, %r722, 1;
	setp.eq.b32 	%p23, %r723, 1;
	not.pred 	%p24, %p23;
	add.s32 	%r724, %r190, %r1166;
	mul.lo.s32 	%r725, %r724, 5;
	mul.wide.u32 	%rd19, %r725, 4;
	add.s64 	%rd7, %rd5, %rd19;
	@%p24 bra 	$L__BB0_44;
	ld.global.u32 	%r726, [%rd7];
	xor.b32  	%r1079, %r1079, %r726;
	ld.global.u32 	%r727, [%rd7+4];
	xor.b32  	%r1078, %r1078, %r727;
	ld.global.u32 	%r728, [%rd7+8];
	xor.b32  	%r1077, %r1077, %r728;
	ld.global.u32 	%r729, [%rd7+12];
	xor.b32  	%r1076, %r1076, %r729;
	ld.global.u32 	%r730, [%rd7+16];
	xor.b32  	%r1075, %r1075, %r730;
$L__BB0_44:
	and.b32  	%r732, %r722, 2;
	setp.eq.s32 	%p25, %r732, 0;
	@%p25 bra 	$L__BB0_46;
	ld.global.u32 	%r733, [%rd7+20];
	xor.b32  	%r1079, %r1079, %r733;
	ld.global.u32 	%r734, [%rd7+24];
	xor.b32  	%r1078, %r1078, %r734;
	ld.global.u32 	%r735, [%rd7+28];
	xor.b32  	%r1077, %r1077, %r735;
	ld.global.u32 	%r736, [%rd7+32];
	xor.b32  	%r1076, %r1076, %r736;
	ld.global.u32 	%r737, [%rd7+36];
	xor.b32  	%r1075, %r1075, %r737;
$L__BB0_46:
	and.b32  	%r739, %r722, 4;
	setp.eq.s32 	%p26, %r739, 0;
	@%p26 bra 	$L__BB0_48;
	ld.global.u32 	%r740, [%rd7+40];
	xor.b32  	%r1079, %r1079, %r740;
	ld.global.u32 	%r741, [%rd7+44];
	xor.b32  	%r1078, %r1078, %r741;
	ld.global.u32 	%r742, [%rd7+48];
	xor.b32  	%r1077, %r1077, %r742;
	ld.global.u32 	%r743, [%rd7+52];
	xor.b32  	%r1076, %r1076, %r743;
	ld.global.u32 	%r744, [%rd7+56];
	xor.b32  	%r1075, %r1075, %r744;
$L__BB0_48:
	and.b32  	%r746, %r722, 8;
	setp.eq.s32 	%p27, %r746, 0;
	@%p27 bra 	$L__BB0_50;
	ld.global.u32 	%r747, [%rd7+60];
	xor.b32  	%r1079, %r1079, %r747;
	ld.global.u32 	%r748, [%rd7+64];
	xor.b32  	%r1078, %r1078, %r748;
	ld.global.u32 	%r749, [%rd7+68];
	xor.b32  	%r1077, %r1077, %r749;
	ld.global.u32 	%r750, [%rd7+72];
	xor.b32  	%r1076, %r1076, %r750;
	ld.global.u32 	%r751, [%rd7+76];
	xor.b32  	%r1075, %r1075, %r751;
$L__BB0_50:
	and.b32  	%r753, %r722, 16;
	setp.eq.s32 	%p28, %r753, 0;
	@%p28 bra 	$L__BB0_52;
	ld.global.u32 	%r754, [%rd7+80];
	xor.b32  	%r1079, %r1079, %r754;
	ld.global.u32 	%r755, [%rd7+84];
	xor.b32  	%r1078, %r1078, %r755;
	ld.global.u32 	%r756, [%rd7+88];
	xor.b32  	%r1077, %r1077, %r756;
	ld.global.u32 	%r757, [%rd7+92];
	xor.b32  	%r1076, %r1076, %r757;
	ld.global.u32 	%r758, [%rd7+96];
	xor.b32  	%r1075, %r1075, %r758;
$L__BB0_52:
	and.b32  	%r760, %r722, 32;
	setp.eq.s32 	%p29, %r760, 0;
	@%p29 bra 	$L__BB0_54;
	ld.global.u32 	%r761, [%rd7+100];
	xor.b32  	%r1079, %r1079, %r761;
	ld.global.u32 	%r762, [%rd7+104];
	xor.b32  	%r1078, %r1078, %r762;
	ld.global.u32 	%r763, [%rd7+108];
	xor.b32  	%r1077, %r1077, %r763;
	ld.global.u32 	%r764, [%rd7+112];
	xor.b32  	%r1076, %r1076, %r764;
	ld.global.u32 	%r765, [%rd7+116];
	xor.b32  	%r1075, %r1075, %r765;
$L__BB0_54:
	and.b32  	%r767, %r722, 64;
	setp.eq.s32 	%p30, %r767, 0;
	@%p30 bra 	$L__BB0_56;
	ld.global.u32 	%r768, [%rd7+120];
	xor.b32  	%r1079, %r1079, %r768;
	ld.global.u32 	%r769, [%rd7+124];
	xor.b32  	%r1078, %r1078, %r769;
	ld.global.u32 	%r770, [%rd7+128];
	xor.b32  	%r1077, %r1077, %r770;
	ld.global.u32 	%r771, [%rd7+132];
	xor.b32  	%r1076, %r1076, %r771;
	ld.global.u32 	%r772, [%rd7+136];
	xor.b32  	%r1075, %r1075, %r772;
$L__BB0_56:
	and.b32  	%r774, %r722, 128;
	setp.eq.s32 	%p31, %r774, 0;
	@%p31 bra 	$L__BB0_58;
	ld.global.u32 	%r775, [%rd7+140];
	xor.b32  	%r1079, %r1079, %r775;
	ld.global.u32 	%r776, [%rd7+144];
	xor.b32  	%r1078, %r1078, %r776;
	ld.global.u32 	%r777, [%rd7+148];
	xor.b32  	%r1077, %r1077, %r777;
	ld.global.u32 	%r778, [%rd7+152];
	xor.b32  	%r1076, %r1076, %r778;
	ld.global.u32 	%r779, [%rd7+156];
	xor.b32  	%r1075, %r1075, %r779;
$L__BB0_58:
	and.b32  	%r781, %r722, 256;
	setp.eq.s32 	%p32, %r781, 0;
	@%p32 bra 	$L__BB0_60;
	ld.global.u32 	%r782, [%rd7+160];
	xor.b32  	%r1079, %r1079, %r782;
	ld.global.u32 	%r783, [%rd7+164];
	xor.b32  	%r1078, %r1078, %r783;
	ld.global.u32 	%r784, [%rd7+168];
	xor.b32  	%r1077, %r1077, %r784;
	ld.global.u32 	%r785, [%rd7+172];
	xor.b32  	%r1076, %r1076, %r785;
	ld.global.u32 	%r786, [%rd7+176];
	xor.b32  	%r1075, %r1075, %r786;
$L__BB0_60:
	and.b32  	%r788, %r722, 512;
	setp.eq.s32 	%p33, %r788, 0;
	@%p33 bra 	$L__BB0_62;
	ld.global.u32 	%r789, [%rd7+180];
	xor.b32  	%r1079, %r1079, %r789;
	ld.global.u32 	%r790, [%rd7+184];
	xor.b32  	%r1078, %r1078, %r790;
	ld.global.u32 	%r791, [%rd7+188];
	xor.b32  	%r1077, %r1077, %r791;
	ld.global.u32 	%r792, [%rd7+192];
	xor.b32  	%r1076, %r1076, %r792;
	ld.global.u32 	%r793, [%rd7+196];
	xor.b32  	%r1075, %r1075, %r793;
$L__BB0_62:
	and.b32  	%r795, %r722, 1024;
	setp.eq.s32 	%p34, %r795, 0;
	@%p34 bra 	$L__BB0_64;
	ld.global.u32 	%r796, [%rd7+200];
	xor.b32  	%r1079, %r1079, %r796;
	ld.global.u32 	%r797, [%rd7+204];
	xor.b32  	%r1078, %r1078, %r797;
	ld.global.u32 	%r798, [%rd7+208];
	xor.b32  	%r1077, %r1077, %r798;
	ld.global.u32 	%r799, [%rd7+212];
	xor.b32  	%r1076, %r1076, %r799;
	ld.global.u32 	%r800, [%rd7+216];
	xor.b32  	%r1075, %r1075, %r800;
$L__BB0_64:
	and.b32  	%r802, %r722, 2048;
	setp.eq.s32 	%p35, %r802, 0;
	@%p35 bra 	$L__BB0_66;
	ld.global.u32 	%r803, [%rd7+220];
	xor.b32  	%r1079, %r1079, %r803;
	ld.global.u32 	%r804, [%rd7+224];
	xor.b32  	%r1078, %r1078, %r804;
	ld.global.u32 	%r805, [%rd7+228];
	xor.b32  	%r1077, %r1077, %r805;
	ld.global.u32 	%r806, [%rd7+232];
	xor.b32  	%r1076, %r1076, %r806;
	ld.global.u32 	%r807, [%rd7+236];
	xor.b32  	%r1075, %r1075, %r807;
$L__BB0_66:
	and.b32  	%r809, %r722, 4096;
	setp.eq.s32 	%p36, %r809, 0;
	@%p36 bra 	$L__BB0_68;
	ld.global.u32 	%r810, [%rd7+240];
	xor.b32  	%r1079, %r1079, %r810;
	ld.global.u32 	%r811, [%rd7+244];
	xor.b32  	%r1078, %r1078, %r811;
	ld.global.u32 	%r812, [%rd7+248];
	xor.b32  	%r1077, %r1077, %r812;
	ld.global.u32 	%r813, [%rd7+252];
	xor.b32  	%r1076, %r1076, %r813;
	ld.global.u32 	%r814, [%rd7+256];
	xor.b32  	%r1075, %r1075, %r814;
$L__BB0_68:
	and.b32  	%r816, %r722, 8192;
	setp.eq.s32 	%p37, %r816, 0;
	@%p37 bra 	$L__BB0_70;
	ld.global.u32 	%r817, [%rd7+260];
	xor.b32  	%r1079, %r1079, %r817;
	ld.global.u32 	%r818, [%rd7+264];
	xor.b32  	%r1078, %r1078, %r818;
	ld.global.u32 	%r819, [%rd7+268];
	xor.b32  	%r1077, %r1077, %r819;
	ld.global.u32 	%r820, [%rd7+272];
	xor.b32  	%r1076, %r1076, %r820;
	ld.global.u32 	%r821, [%rd7+276];
	xor.b32  	%r1075, %r1075, %r821;
$L__BB0_70:
	and.b32  	%r823, %r722, 16384;
	setp.eq.s32 	%p38, %r823, 0;
	@%p38 bra 	$L__BB0_72;
	ld.global.u32 	%r824, [%rd7+280];
	xor.b32  	%r1079, %r1079, %r824;
	ld.global.u32 	%r825, [%rd7+284];
	xor.b32  	%r1078, %r1078, %r825;
	ld.global.u32 	%r826, [%rd7+288];
	xor.b32  	%r1077, %r1077, %r826;
	ld.global.u32 	%r827, [%rd7+292];
	xor.b32  	%r1076, %r1076, %r827;
	ld.global.u32 	%r828, [%rd7+296];
	xor.b32  	%r1075, %r1075, %r828;
$L__BB0_72:
	and.b32  	%r830, %r722, 32768;
	setp.eq.s32 	%p39, %r830, 0;
	@%p39 bra 	$L__BB0_74;
	ld.global.u32 	%r831, [%rd7+300];
	xor.b32  	%r1079, %r1079, %r831;
	ld.global.u32 	%r832, [%rd7+304];
	xor.b32  	%r1078, %r1078, %r832;
	ld.global.u32 	%r833, [%rd7+308];
	xor.b32  	%r1077, %r1077, %r833;
	ld.global.u32 	%r834, [%rd7+312];
	xor.b32  	%r1076, %r1076, %r834;
	ld.global.u32 	%r835, [%rd7+316];
	xor.b32  	%r1075, %r1075, %r835;
$L__BB0_74:
	add.s32 	%r1166, %r1166, 16;
	setp.ne.s32 	%p40, %r1166, 32;
	@%p40 bra 	$L__BB0_42;
	mad.lo.s32 	%r836, %r1160, -31, %r190;
	add.s32 	%r1160, %r836, 1;
	setp.ne.s32 	%p41, %r1160, 5;
	@%p41 bra 	$L__BB0_41;
	st.local.u32 	[%rd1+4], %r1079;
	st.local.v2.u32 	[%rd1+8], {%r1078, %r1077};
	st.local.v2.u32 	[%rd1+16], {%r1076, %r1075};
	setp.ne.s64 	%p42, %rd4, 3;
	@%p42 bra 	$L__BB0_114;
	mov.b32 	%r1075, 0;
	mov.u32 	%r1076, %r1075;
	mov.u32 	%r1077, %r1075;
	mov.u32 	%r1078, %r1075;
	mov.u32 	%r1079, %r1075;
	mov.u32 	%r1252, %r1075;
$L__BB0_78:
	mul.wide.u32 	%rd20, %r1252, 4;
	add.s64 	%rd21, %rd1, %rd20;
	ld.local.u32 	%r365, [%rd21+4];
	shl.b32 	%r366, %r1252, 5;
	mov.b32 	%r1258, 0;
$L__BB0_79:
	.pragma "nounroll";
	shr.u32 	%r839, %r365, %r1258;
	and.b32  	%r840, %r839, 1;
	setp.eq.b32 	%p43, %r840, 1;
	not.pred 	%p44, %p43;
	add.s32 	%r841, %r366, %r1258;
	mul.lo.s32 	%r842, %r841, 5;
	mul.wide.u32 	%rd22, %r842, 4;
	add.s64 	%rd8, %rd5, %rd22;
	@%p44 bra 	$L__BB0_81;
	ld.global.u32 	%r843, [%rd8];
	xor.b32  	%r1079, %r1079, %r843;
	ld.global.u32 	%r844, [%rd8+4];
	xor.b32  	%r1078, %r1078, %r844;
	ld.global.u32 	%r845, [%rd8+8];
	xor.b32  	%r1077, %r1077, %r845;
	ld.global.u32 	%r846, [%rd8+12];
	xor.b32  	%r1076, %r1076, %r846;
	ld.global.u32 	%r847, [%rd8+16];
	xor.b32  	%r1075, %r1075, %r847;
$L__BB0_81:
	and.b32  	%r849, %r839, 2;
	setp.eq.s32 	%p45, %r849, 0;
	@%p45 bra 	$L__BB0_83;
	ld.global.u32 	%r850, [%rd8+20];
	xor.b32  	%r1079, %r1079, %r850;
	ld.global.u32 	%r851, [%rd8+24];
	xor.b32  	%r1078, %r1078, %r851;
	ld.global.u32 	%r852, [%rd8+28];
	xor.b32  	%r1077, %r1077, %r852;
	ld.global.u32 	%r853, [%rd8+32];
	xor.b32  	%r1076, %r1076, %r853;
	ld.global.u32 	%r854, [%rd8+36];
	xor.b32  	%r1075, %r1075, %r854;
$L__BB0_83:
	and.b32  	%r856, %r839, 4;
	setp.eq.s32 	%p46, %r856, 0;
	@%p46 bra 	$L__BB0_85;
	ld.global.u32 	%r857, [%rd8+40];
	xor.b32  	%r1079, %r1079, %r857;
	ld.global.u32 	%r858, [%rd8+44];
	xor.b32  	%r1078, %r1078, %r858;
	ld.global.u32 	%r859, [%rd8+48];
	xor.b32  	%r1077, %r1077, %r859;
	ld.global.u32 	%r860, [%rd8+52];
	xor.b32  	%r1076, %r1076, %r860;
	ld.global.u32 	%r861, [%rd8+56];
	xor.b32  	%r1075, %r1075, %r861;
$L__BB0_85:
	and.b32  	%r863, %r839, 8;
	setp.eq.s32 	%p47, %r863, 0;
	@%p47 bra 	$L__BB0_87;
	ld.global.u32 	%r864, [%rd8+60];
	xor.b32  	%r1079, %r1079, %r864;
	ld.global.u32 	%r865, [%rd8+64];
	xor.b32  	%r1078, %r1078, %r865;
	ld.global.u32 	%r866, [%rd8+68];
	xor.b32  	%r1077, %r1077, %r866;
	ld.global.u32 	%r867, [%rd8+72];
	xor.b32  	%r1076, %r1076, %r867;
	ld.global.u32 	%r868, [%rd8+76];
	xor.b32  	%r1075, %r1075, %r868;
$L__BB0_87:
	and.b32  	%r870, %r839, 16;
	setp.eq.s32 	%p48, %r870, 0;
	@%p48 bra 	$L__BB0_89;
	ld.global.u32 	%r871, [%rd8+80];
	xor.b32  	%r1079, %r1079, %r871;
	ld.global.u32 	%r872, [%rd8+84];
	xor.b32  	%r1078, %r1078, %r872;
	ld.global.u32 	%r873, [%rd8+88];
	xor.b32  	%r1077, %r1077, %r873;
	ld.global.u32 	%r874, [%rd8+92];
	xor.b32  	%r1076, %r1076, %r874;
	ld.global.u32 	%r875, [%rd8+96];
	xor.b32  	%r1075, %r1075, %r875;
$L__BB0_89:
	and.b32  	%r877, %r839, 32;
	setp.eq.s32 	%p49, %r877, 0;
	@%p49 bra 	$L__BB0_91;
	ld.global.u32 	%r878, [%rd8+100];
	xor.b32  	%r1079, %r1079, %r878;
	ld.global.u32 	%r879, [%rd8+104];
	xor.b32  	%r1078, %r1078, %r879;
	ld.global.u32 	%r880, [%rd8+108];
	xor.b32  	%r1077, %r1077, %r880;
	ld.global.u32 	%r881, [%rd8+112];
	xor.b32  	%r1076, %r1076, %r881;
	ld.global.u32 	%r882, [%rd8+116];
	xor.b32  	%r1075, %r1075, %r882;
$L__BB0_91:
	and.b32  	%r884, %r839, 64;
	setp.eq.s32 	%p50, %r884, 0;
	@%p50 bra 	$L__BB0_93;
	ld.global.u32 	%r885, [%rd8+120];
	xor.b32  	%r1079, %r1079, %r885;
	ld.global.u32 	%r886, [%rd8+124];
	xor.b32  	%r1078, %r1078, %r886;
	ld.global.u32 	%r887, [%rd8+128];
	xor.b32  	%r1077, %r1077, %r887;
	ld.global.u32 	%r888, [%rd8+132];
	xor.b32  	%r1076, %r1076, %r888;
	ld.global.u32 	%r889, [%rd8+136];
	xor.b32  	%r1075, %r1075, %r889;
$L__BB0_93:
	and.b32  	%r891, %r839, 128;
	setp.eq.s32 	%p51, %r891, 0;
	@%p51 bra 	$L__BB0_95;
	ld.global.u32 	%r892, [%rd8+140];
	xor.b32  	%r1079, %r1079, %r892;
	ld.global.u32 	%r893, [%rd8+144];
	xor.b32  	%r1078, %r1078, %r893;
	ld.global.u32 	%r894, [%rd8+148];
	xor.b32  	%r1077, %r1077, %r894;
	ld.global.u32 	%r895, [%rd8+152];
	xor.b32  	%r1076, %r1076, %r895;
	ld.global.u32 	%r896, [%rd8+156];
	xor.b32  	%r1075, %r1075, %r896;
$L__BB0_95:
	and.b32  	%r898, %r839, 256;
	setp.eq.s32 	%p52, %r898, 0;
	@%p52 bra 	$L__BB0_97;
	ld.global.u32 	%r899, [%rd8+160];
	xor.b32  	%r1079, %r1079, %r899;
	ld.global.u32 	%r900, [%rd8+164];
	xor.b32  	%r1078, %r1078, %r900;
	ld.global.u32 	%r901, [%rd8+168];
	xor.b32  	%r1077, %r1077, %r901;
	ld.global.u32 	%r902, [%rd8+172];
	xor.b32  	%r1076, %r1076, %r902;
	ld.global.u32 	%r903, [%rd8+176];
	xor.b32  	%r1075, %r1075, %r903;
$L__BB0_97:
	and.b32  	%r905, %r839, 512;
	setp.eq.s32 	%p53, %r905, 0;
	@%p53 bra 	$L__BB0_99;
	ld.global.u32 	%r906, [%rd8+180];
	xor.b32  	%r1079, %r1079, %r906;
	ld.global.u32 	%r907, [%rd8+184];
	xor.b32  	%r1078, %r1078, %r907;
	ld.global.u32 	%r908, [%rd8+188];
	xor.b32  	%r1077, %r1077, %r908;
	ld.global.u32 	%r909, [%rd8+192];
	xor.b32  	%r1076, %r1076, %r909;
	ld.global.u32 	%r910, [%rd8+196];
	xor.b32  	%r1075, %r1075, %r910;
$L__BB0_99:
	and.b32  	%r912, %r839, 1024;
	setp.eq.s32 	%p54, %r912, 0;
	@%p54 bra 	$L__BB0_101;
	ld.global.u32 	%r913, [%rd8+200];
	xor.b32  	%r1079, %r1079, %r913;
	ld.global.u32 	%r914, [%rd8+204];
	xor.b32  	%r1078, %r1078, %r914;
	ld.global.u32 	%r915, [%rd8+208];
	xor.b32  	%r1077, %r1077, %r915;
	ld.global.u32 	%r916, [%rd8+212];
	xor.b32  	%r1076, %r1076, %r916;
	ld.global.u32 	%r917, [%rd8+216];
	xor.b32  	%r1075, %r1075, %r917;
$L__BB0_101:
	and.b32  	%r919, %r839, 2048;
	setp.eq.s32 	%p55, %r919, 0;
	@%p55 bra 	$L__BB0_103;
	ld.global.u32 	%r920, [%rd8+220];
	xor.b32  	%r1079, %r1079, %r920;
	ld.global.u32 	%r921, [%rd8+224];
	xor.b32  	%r1078, %r1078, %r921;
	ld.global.u32 	%r922, [%rd8+228];
	xor.b32  	%r1077, %r1077, %r922;
	ld.global.u32 	%r923, [%rd8+232];
	xor.b32  	%r1076, %r1076, %r923;
	ld.global.u32 	%r924, [%rd8+236];
	xor.b32  	%r1075, %r1075, %r924;
$L__BB0_103:
	and.b32  	%r926, %r839, 4096;
	setp.eq.s32 	%p56, %r926, 0;
	@%p56 bra 	$L__BB0_105;
	ld.global.u32 	%r927, [%rd8+240];
	xor.b32  	%r1079, %r1079, %r927;
	ld.global.u32 	%r928, [%rd8+244];
	xor.b32  	%r1078, %r1078, %r928;
	ld.global.u32 	%r929, [%rd8+248];
	xor.b32  	%r1077, %r1077, %r929;
	ld.global.u32 	%r930, [%rd8+252];
	xor.b32  	%r1076, %r1076, %r930;
	ld.global.u32 	%r931, [%rd8+256];
	xor.b32  	%r1075, %r1075, %r931;
$L__BB0_105:
	and.b32  	%r933, %r839, 8192;
	setp.eq.s32 	%p57, %r933, 0;
	@%p57 bra 	$L__BB0_107;
	ld.global.u32 	%r934, [%rd8+260];
	xor.b32  	%r1079, %r1079, %r934;
	ld.global.u32 	%r935, [%rd8+264];
	xor.b32  	%r1078, %r1078, %r935;
	ld.global.u32 	%r936, [%rd8+268];
	xor.b32  	%r1077, %r1077, %r936;
	ld.global.u32 	%r937, [%rd8+272];
	xor.b32  	%r1076, %r1076, %r937;
	ld.global.u32 	%r938, [%rd8+276];
	xor.b32  	%r1075, %r1075, %r938;
$L__BB0_107:
	and.b32  	%r940, %r839, 16384;
	setp.eq.s32 	%p58, %r940, 0;
	@%p58 bra 	$L__BB0_109;
	ld.global.u32 	%r941, [%rd8+280];
	xor.b32  	%r1079, %r1079, %r941;
	ld.global.u32 	%r942, [%rd8+284];
	xor.b32  	%r1078, %r1078, %r942;
	ld.global.u32 	%r943, [%rd8+288];
	xor.b32  	%r1077, %r1077, %r943;
	ld.global.u32 	%r944, [%rd8+292];
	xor.b32  	%r1076, %r1076, %r944;
	ld.global.u32 	%r945, [%rd8+296];
	xor.b32  	%r1075, %r1075, %r945;
$L__BB0_109:
	and.b32  	%r947, %r839, 32768;
	setp.eq.s32 	%p59, %r947, 0;
	@%p59 bra 	$L__BB0_111;
	ld.global.u32 	%r948, [%rd8+300];
	xor.b32  	%r1079, %r1079, %r948;
	ld.global.u32 	%r949, [%rd8+304];
	xor.b32  	%r1078, %r1078, %r949;
	ld.global.u32 	%r950, [%rd8+308];
	xor.b32  	%r1077, %r1077, %r950;
	ld.global.u32 	%r951, [%rd8+312];
	xor.b32  	%r1076, %r1076, %r951;
	ld.global.u32 	%r952, [%rd8+316];
	xor.b32  	%r1075, %r1075, %r952;
$L__BB0_111:
	add.s32 	%r1258, %r1258, 16;
	setp.ne.s32 	%p60, %r1258, 32;
	@%p60 bra 	$L__BB0_79;
	mad.lo.s32 	%r953, %r1252, -31, %r366;
	add.s32 	%r1252, %r953, 1;
	setp.ne.s32 	%p61, %r1252, 5;
	@%p61 bra 	$L__BB0_78;
	st.local.u32 	[%rd1+4], %r1079;
	st.local.v2.u32 	[%rd1+8], {%r1078, %r1077};
	st.local.v2.u32 	[%rd1+16], {%r1076, %r1075};
$L__BB0_114:
	shr.u64 	%rd26, %rd3, 2;
	add.s32 	%r1062, %r1062, 1;
	setp.gt.u64 	%p62, %rd3, 3;
	@%p62 bra 	$L__BB0_2;
$L__BB0_115:
	setp.ne.s32 	%p63, %r586, 0;
	@%p63 bra 	$L__BB0_117;
	shr.u32 	%r1041, %r1079, 2;
	xor.b32  	%r1042, %r1041, %r1079;
	shl.b32 	%r1043, %r1075, 4;
	shl.b32 	%r1044, %r1042, 1;
	xor.b32  	%r1045, %r1044, %r1043;
	xor.b32  	%r1046, %r1045, %r1042;
	xor.b32  	%r1047, %r1046, %r1075;
	add.s32 	%r1048, %r1047, 717346202;
	cvt.rn.f32.u32 	%f31, %r1048;
	fma.rn.f32 	%f32, %f31, 0f2F800000, 0f2F000000;
	fma.rn.f32 	%f33, %f32, 0f40000000, 0fBF800000;
	cvt.f64.f32 	%fd43, %f33;
	shr.u32 	%r1049, %r1078, 2;
	xor.b32  	%r1050, %r1049, %r1078;
	shl.b32 	%r1051, %r1047, 4;
	shl.b32 	%r1052, %r1050, 1;
	xor.b32  	%r1053, %r1052, %r1051;
	xor.b32  	%r1054, %r1053, %r1050;
	xor.b32  	%r1055, %r1054, %r1047;
	add.s32 	%r1056, %r1055, 717708639;
	cvt.rn.f32.u32 	%f34, %r1056;
	fma.rn.f32 	%f35, %f34, 0f2F800000, 0f2F000000;
	fma.rn.f32 	%f36, %f35, 0f40000000, 0fBF800000;
	cvt.f64.f32 	%fd44, %f36;
	mul.f64 	%fd45, %fd44, %fd44;
	fma.rn.f64 	%fd46, %fd43, %fd43, %fd45;
	mul.f64 	%fd47, %fd10, %fd10;
	setp.le.f64 	%p74, %fd46, %fd47;
	selp.f64 	%fd52, 0d3FF0000000000000, 0d0000000000000000, %p74;
	bra.uni 	$L__BB0_124;
$L__BB0_117:
	cvt.u32.u64 	%r954, %rd2;
	mul.lo.s32 	%r546, %r586, %r954;
	add.s32 	%r547, %r546, %r586;
	setp.lt.s32 	%p64, %r586, 1;
	mov.f64 	%fd52, 0d0000000000000000;
	@%p64 bra 	$L__BB0_124;
	mul.f64 	%fd2, %fd10, %fd10;
	add.s32 	%r956, %r546, 1;
	max.s32 	%r548, %r547, %r956;
	sub.s32 	%r957, %r548, %r546;
	and.b32  	%r549, %r957, 3;
	setp.eq.s32 	%p65, %r549, 0;
	mov.f64 	%fd52, 0d0000000000000000;
	mov.b32 	%r1357, 716983765;
	mov.u32 	%r1363, %r546;
	@%p65 bra 	$L__BB0_121;
	neg.s32 	%r1349, %r549;
	mov.f64 	%fd52, 0d0000000000000000;
	mov.b32 	%r1350, 717708639;
	mov.u32 	%r1354, %r1078;
	mov.u32 	%r1355, %r1079;
	mov.u32 	%r1363, %r546;
$L__BB0_120:
	.pragma "nounroll";
	mov.u32 	%r1079, %r1077;
	mov.u32 	%r1078, %r1076;
	mov.u32 	%r1077, %r1075;
	mov.u32 	%r1357, %r1350;
	shr.u32 	%r959, %r1355, 2;
	xor.b32  	%r960, %r959, %r1355;
	shl.b32 	%r961, %r1077, 4;
	shl.b32 	%r962, %r960, 1;
	xor.b32  	%r963, %r962, %r961;
	xor.b32  	%r964, %r963, %r960;
	xor.b32  	%r1076, %r964, %r1077;
	add.s32 	%r965, %r1357, %r1076;
	add.s32 	%r966, %r965, -362437;
	cvt.rn.f32.u32 	%f1, %r966;
	fma.rn.f32 	%f2, %f1, 0f2F800000, 0f2F000000;
	fma.rn.f32 	%f3, %f2, 0f40000000, 0fBF800000;
	cvt.f64.f32 	%fd15, %f3;
	shr.u32 	%r967, %r1354, 2;
	xor.b32  	%r968, %r967, %r1354;
	shl.b32 	%r969, %r1076, 4;
	shl.b32 	%r970, %r968, 1;
	xor.b32  	%r971, %r970, %r969;
	xor.b32  	%r972, %r971, %r968;
	xor.b32  	%r1075, %r972, %r1076;
	add.s32 	%r973, %r1357, %r1075;
	cvt.rn.f32.u32 	%f4, %r973;
	fma.rn.f32 	%f5, %f4, 0f2F800000, 0f2F000000;
	fma.rn.f32 	%f6, %f5, 0f40000000, 0fBF800000;
	cvt.f64.f32 	%fd16, %f6;
	mul.f64 	%fd17, %fd16, %fd16;
	fma.rn.f64 	%fd18, %fd15, %fd15, %fd17;
	setp.le.f64 	%p66, %fd18, %fd2;
	add.f64 	%fd19, %fd52, 0d3FF0000000000000;
	selp.f64 	%fd52, %fd19, %fd52, %p66;
	add.s32 	%r1363, %r1363, 1;
	add.s32 	%r1350, %r1357, 724874;
	add.s32 	%r1349, %r1349, 1;
	setp.ne.s32 	%p67, %r1349, 0;
	mov.u32 	%r1354, %r1078;
	mov.u32 	%r1355, %r1079;
	@%p67 bra 	$L__BB0_120;
$L__BB0_121:
	sub.s32 	%r974, %r546, %r548;
	setp.gt.u32 	%p68, %r974, -4;
	@%p68 bra 	$L__BB0_124;
	add.s32 	%r1364, %r1357, 1449748;
$L__BB0_123:
	shr.u32 	%r975, %r1079, 2;
	xor.b32  	%r976, %r975, %r1079;
	shl.b32 	%r977, %r1075, 4;
	shl.b32 	%r978, %r976, 1;
	xor.b32  	%r979, %r978, %r977;
	xor.b32  	%r980, %r979, %r976;
	xor.b32  	%r981, %r980, %r1075;
	add.s32 	%r982, %r1364, %r981;
	add.s32 	%r983, %r982, -1087311;
	cvt.rn.f32.u32 	%f7, %r983;
	fma.rn.f32 	%f8, %f7, 0f2F800000, 0f2F000000;
	fma.rn.f32 	%f9, %f8, 0f40000000, 0fBF800000;
	cvt.f64.f32 	%fd20, %f9;
	shr.u32 	%r984, %r1078, 2;
	xor.b32  	%r985, %r984, %r1078;
	shl.b32 	%r986, %r981, 4;
	shl.b32 	%r987, %r985, 1;
	xor.b32  	%r988, %r987, %r986;
	xor.b32  	%r989, %r988, %r985;
	xor.b32  	%r990, %r989, %r981;
	add.s32 	%r991, %r1364, %r990;
	add.s32 	%r992, %r991, -724874;
	cvt.rn.f32.u32 	%f10, %r992;
	fma.rn.f32 	%f11, %f10, 0f2F800000, 0f2F000000;
	fma.rn.f32 	%f12, %f11, 0f40000000, 0fBF800000;
	cvt.f64.f32 	%fd21, %f12;
	mul.f64 	%fd22, %fd21, %fd21;
	fma.rn.f64 	%fd23, %fd20, %fd20, %fd22;
	setp.le.f64 	%p69, %fd23, %fd2;
	add.f64 	%fd24, %fd52, 0d3FF0000000000000;
	selp.f64 	%fd25, %fd24, %fd52, %p69;
	shr.u32 	%r993, %r1077, 2;
	xor.b32  	%r994, %r993, %r1077;
	shl.b32 	%r995, %r990, 4;
	shl.b32 	%r996, %r994, 1;
	xor.b32  	%r997, %r996, %r995;
	xor.b32  	%r998, %r997, %r994;
	xor.b32  	%r999, %r998, %r990;
	add.s32 	%r1000, %r1364, %r999;
	add.s32 	%r1001, %r1000, -362437;
	cvt.rn.f32.u32 	%f13, %r1001;
	fma.rn.f32 	%f14, %f13, 0f2F800000, 0f2F000000;
	fma.rn.f32 	%f15, %f14, 0f40000000, 0fBF800000;
	cvt.f64.f32 	%fd26, %f15;
	shr.u32 	%r1002, %r1076, 2;
	xor.b32  	%r1003, %r1002, %r1076;
	shl.b32 	%r1004, %r999, 4;
	shl.b32 	%r1005, %r1003, 1;
	xor.b32  	%r1006, %r1005, %r1004;
	xor.b32  	%r1007, %r1006, %r1003;
	xor.b32  	%r1079, %r1007, %r999;
	shr.u32 	%r1008, %r1075, 2;
	xor.b32  	%r1009, %r1008, %r1075;
	shl.b32 	%r1010, %r1079, 4;
	shl.b32 	%r1011, %r1009, 1;
	xor.b32  	%r1012, %r1011, %r1010;
	xor.b32  	%r1013, %r1012, %r1009;
	xor.b32  	%r1078, %r1013, %r1079;
	shr.u32 	%r1014, %r981, 2;
	xor.b32  	%r1015, %r1014, %r981;
	shl.b32 	%r1016, %r1078, 4;
	shl.b32 	%r1017, %r1015, 1;
	xor.b32  	%r1018, %r1017, %r1016;
	xor.b32  	%r1019, %r1018, %r1015;
	xor.b32  	%r1077, %r1019, %r1078;
	shr.u32 	%r1020, %r990, 2;
	xor.b32  	%r1021, %r1020, %r990;
	shl.b32 	%r1022, %r1077, 4;
	shl.b32 	%r1023, %r1021, 1;
	xor.b32  	%r1024, %r1023, %r1022;
	xor.b32  	%r1025, %r1024, %r1021;
	xor.b32  	%r1076, %r1025, %r1077;
	shr.u32 	%r1026, %r999, 2;
	xor.b32  	%r1027, %r1026, %r999;
	shl.b32 	%r1028, %r1076, 4;
	shl.b32 	%r1029, %r1027, 1;
	xor.b32  	%r1030, %r1029, %r1028;
	xor.b32  	%r1031, %r1030, %r1027;
	xor.b32  	%r1075, %r1031, %r1076;
	add.s32 	%r1032, %r1364, %r1075;
	add.s32 	%r1033, %r1079, %r1364;
	cvt.rn.f32.u32 	%f16, %r1033;
	fma.rn.f32 	%f17, %f16, 0f2F800000, 0f2F000000;
	fma.rn.f32 	%f18, %f17, 0f40000000, 0fBF800000;
	cvt.f64.f32 	%fd27, %f18;
	mul.f64 	%fd28, %fd27, %fd27;
	fma.rn.f64 	%fd29, %fd26, %fd26, %fd28;
	setp.le.f64 	%p70, %fd29, %fd2;
	add.f64 	%fd30, %fd25, 0d3FF0000000000000;
	selp.f64 	%fd31, %fd30, %fd25, %p70;
	add.s32 	%r1034, %r1364, %r1078;
	add.s32 	%r1035, %r1034, 362437;
	cvt.rn.f32.u32 	%f19, %r1035;
	fma.rn.f32 	%f20, %f19, 0f2F800000, 0f2F000000;
	fma.rn.f32 	%f21, %f20, 0f40000000, 0fBF800000;
	cvt.f64.f32 	%fd32, %f21;
	add.s32 	%r1036, %r1364, %r1077;
	add.s32 	%r1037, %r1036, 724874;
	cvt.rn.f32.u32 	%f22, %r1037;
	fma.rn.f32 	%f23, %f22, 0f2F800000, 0f2F000000;
	fma.rn.f32 	%f24, %f23, 0f40000000, 0fBF800000;
	cvt.f64.f32 	%fd33, %f24;
	mul.f64 	%fd34, %fd33, %fd33;
	fma.rn.f64 	%fd35, %fd32, %fd32, %fd34;
	setp.le.f64 	%p71, %fd35, %fd2;
	add.f64 	%fd36, %fd31, 0d3FF0000000000000;
	selp.f64 	%fd37, %fd36, %fd31, %p71;
	add.s32 	%r1038, %r1364, %r1076;
	add.s32 	%r1039, %r1038, 1087311;
	cvt.rn.f32.u32 	%f25, %r1039;
	fma.rn.f32 	%f26, %f25, 0f2F800000, 0f2F000000;
	fma.rn.f32 	%f27, %f26, 0f40000000, 0fBF800000;
	cvt.f64.f32 	%fd38, %f27;
	add.s32 	%r1040, %r1032, 1449748;
	cvt.rn.f32.u32 	%f28, %r1040;
	fma.rn.f32 	%f29, %f28, 0f2F800000, 0f2F000000;
	fma.rn.f32 	%f30, %f29, 0f40000000, 0fBF800000;
	cvt.f64.f32 	%fd39, %f30;
	mul.f64 	%fd40, %fd39, %fd39;
	fma.rn.f64 	%fd41, %fd38, %fd38, %fd40;
	setp.le.f64 	%p72, %fd41, %fd2;
	add.f64 	%fd42, %fd37, 0d3FF0000000000000;
	selp.f64 	%fd52, %fd42, %fd37, %p72;
	add.s32 	%r1363, %r1363, 4;
	add.s32 	%r1364, %r1364, 2899496;
	setp.lt.s32 	%p73, %r1363, %r547;
	@%p73 bra 	$L__BB0_123;
$L__BB0_124:
	cvta.to.global.u64 	%rd23, %rd10;
	shl.b64 	%rd24, %rd2, 3;
	add.s64 	%rd25, %rd23, %rd24;
	st.global.f64 	[%rd25], %fd52;
	ret;

}
	// .globl	_ZN3cub18CUB_300001_SM_10006detail11EmptyKernelIvEEvv
.visible .entry _ZN3cub18CUB_300001_SM_10006detail11EmptyKernelIvEEvv()
{


	ret;

}
	// .globl	_ZN3cub18CUB_300001_SM_10006detail8for_each13static_kernelINS2_12policy_hub_t12policy_500_tEmN6thrust24THRUST_300001_SM_1000_NS8cuda_cub20__uninitialized_fill7functorINS7_10device_ptrIdEEdEEEEvT0_T1_
.visible .entry _ZN3cub18CUB_300001_SM_10006detail8for_each13static_kernelINS2_12policy_hub_t12policy_500_tEmN6thrust24THRUST_300001_SM_1000_NS8cuda_cub20__uninitialized_fill7functorINS7_10device_ptrIdEEdEEEEvT0_T1_(
	.param .u64 _ZN3cub18CUB_300001_SM_10006detail8for_each13static_kernelINS2_12policy_hub_t12policy_500_tEmN6thrust24THRUST_300001_SM_1000_NS8cuda_cub20__uninitialized_fill7functorINS7_10device_ptrIdEEdEEEEvT0_T1__param_0,
	.param .align 8 .b8 _ZN3cub18CUB_300001_SM_10006detail8for_each13static_kernelINS2_12policy_hub_t12policy_500_tEmN6thrust24THRUST_300001_SM_1000_NS8cuda_cub20__uninitialized_fill7functorINS7_10device_ptrIdEEdEEEEvT0_T1__param_1[16]
)
.maxntid 256
{
	.reg .pred 	%p<4>;
	.reg .b32 	%r<5>;
	.reg .b64 	%rd<16>;
	.reg .b64 	%fd<3>;

	ld.param.f64 	%fd2, [_ZN3cub18CUB_300001_SM_10006detail8for_each13static_kernelINS2_12policy_hub_t12policy_500_tEmN6thrust24THRUST_300001_SM_1000_NS8cuda_cub20__uninitialized_fill7functorINS7_10device_ptrIdEEdEEEEvT0_T1__param_1+8];
	ld.param.u64 	%rd4, [_ZN3cub18CUB_300001_SM_10006detail8for_each13static_kernelINS2_12policy_hub_t12policy_500_tEmN6thrust24THRUST_300001_SM_1000_NS8cuda_cub20__uninitialized_fill7functorINS7_10device_ptrIdEEdEEEEvT0_T1__param_1];
	ld.param.u64 	%rd5, [_ZN3cub18CUB_300001_SM_10006detail8for_each13static_kernelINS2_12policy_hub_t12policy_500_tEmN6thrust24THRUST_300001_SM_1000_NS8cuda_cub20__uninitialized_fill7functorINS7_10device_ptrIdEEdEEEEvT0_T1__param_0];
	mov.u32 	%r2, %ctaid.x;
	mul.wide.u32 	%rd1, %r2, 512;
	sub.s64 	%rd2, %rd5, %rd1;
	setp.lt.u64 	%p1, %rd2, 512;
	@%p1 bra 	$L__BB2_2;
	mov.u32 	%r4, %tid.x;
	cvta.to.global.u64 	%rd11, %rd4;
	cvt.u64.u32 	%rd12, %r4;
	add.s64 	%rd13, %rd1, %rd12;
	shl.b64 	%rd14, %rd13, 3;
	add.s64 	%rd15, %rd11, %rd14;
	st.global.f64 	[%rd15], %fd2;
	st.global.f64 	[%rd15+2048], %fd2;
	bra.uni 	$L__BB2_6;
$L__BB2_2:
	cvta.to.global.u64 	%rd6, %rd4;
	mov.u32 	%r1, %tid.x;
	cvt.u64.u32 	%rd7, %r1;
	setp.le.u64 	%p2, %rd2, %rd7;
	add.s64 	%rd8, %rd1, %rd7;
	shl.b64 	%rd9, %rd8, 3;
	add.s64 	%rd3, %rd6, %rd9;
	@%p2 bra 	$L__BB2_4;
	st.global.f64 	[%rd3], %fd2;
$L__BB2_4:
	add.s32 	%r3, %r1, 256;
	cvt.u64.u32 	%rd10, %r3;
	setp.le.u64 	%p3, %rd2, %rd10;
	@%p3 bra 	$L__BB2_6;
	st.global.f64 	[%rd3+2048], %fd2;
$L__BB2_6:
	ret;

}
	// .globl	_ZN3cub18CUB_300001_SM_10006detail6reduce28DeviceReduceSingleTileKernelINS2_10policy_hubIdjN4cuda3std3__44plusIdEEE10Policy1000EN6thrust24THRUST_300001_SM_1000_NS6detail15normal_iteratorINSD_10device_ptrIdEEEEPdjS9_ddNS7_10__identityEEEvT0_T1_T2_T3_T4_T6_
.visible .entry _ZN3cub18CUB_300001_SM_10006detail6reduce28DeviceReduceSingleTileKernelINS2_10policy_hubIdjN4cuda3std3__44plusIdEEE10Policy1000EN6thrust24THRUST_300001_SM_1000_NS6detail15normal_iteratorINSD_10device_ptrIdEEEEPdjS9_ddNS7_10__identityEEEvT0_T1_T2_T3_T4_T6_(
	.param .align 8 .b8 _ZN3cub18CUB_300001_SM_10006detail6reduce28DeviceReduceSingleTileKernelINS2_10policy_hubIdjN4cuda3std3__44plusIdEEE10Policy1000EN6thrust24THRUST_300001_SM_1000_NS6detail15normal_iteratorINSD_10device_ptrIdEEEEPdjS9_ddNS7_10__identityEEEvT0_T1_T2_T3_T4_T6__param_0[8],
	.param .u64 .ptr .align 1 _ZN3cub18CUB_300001_SM_10006detail6reduce28DeviceReduceSingleTileKernelINS2_10policy_hubIdjN4cuda3std3__44plusIdEEE10Policy1000EN6thrust24THRUST_300001_SM_1000_NS6detail15normal_iteratorINSD_10device_ptrIdEEEEPdjS9_ddNS7_10__identityEEEvT0_T1_T2_T3_T4_T6__param_1,
	.param .u32 _ZN3cub18CUB_300001_SM_10006detail6reduce28DeviceReduceSingleTileKernelINS2_10policy_hubIdjN4cuda3std3__44plusIdEEE10Policy1000EN6thrust24THRUST_300001_SM_1000_NS6detail15normal_iteratorINSD_10device_ptrIdEEEEPdjS9_ddNS7_10__identityEEEvT0_T1_T2_T3_T4_T6__param_2,
	.param .align 1 .b8 _ZN3cub18CUB_300001_SM_10006detail6reduce28DeviceReduceSingleTileKernelINS2_10policy_hubIdjN4cuda3std3__44plusIdEEE10Policy1000EN6thrust24THRUST_300001_SM_1000_NS6detail15normal_iteratorINSD_10device_ptrIdEEEEPdjS9_ddNS7_10__identityEEEvT0_T1_T2_T3_T4_T6__param_3[1],
	.param .f64 _ZN3cub18CUB_300001_SM_10006detail6reduce28DeviceReduceSingleTileKernelINS2_10policy_hubIdjN4cuda3std3__44plusIdEEE10Policy1000EN6thrust24THRUST_300001_SM_1000_NS6detail15normal_iteratorINSD_10device_ptrIdEEEEPdjS9_ddNS7_10__identityEEEvT0_T1_T2_T3_T4_T6__param_4,
	.param .align 1 .b8 _ZN3cub18CUB_300001_SM_10006detail6reduce28DeviceReduceSingleTileKernelINS2_10policy_hubIdjN4cuda3std3__44plusIdEEE10Policy1000EN6thrust24THRUST_300001_SM_1000_NS6detail15normal_iteratorINSD_10device_ptrIdEEEEPdjS9_ddNS7_10__identityEEEvT0_T1_T2_T3_T4_T6__param_5[1]
)
.maxntid 640
.minnctapersm 1
{
	.reg .pred 	%p<71>;
	.reg .b32 	%r<288>;
	.reg .b64 	%rd<114>;
	.reg .b64 	%fd<380>;
	// demoted variable
	.shared .align 8 .b8 _ZZN3cub18CUB_300001_SM_10006detail6reduce28DeviceReduceSingleTileKernelINS2_10policy_hubIdjN4cuda3std3__44plusIdEEE10Policy1000EN6thrust24THRUST_300001_SM_1000_NS6detail15normal_iteratorINSD_10device_ptrIdEEEEPdjS9_ddNS7_10__identityEEEvT0_T1_T2_T3_T4_T6_E12temp_storage[192];
	ld.param.u64 	%rd9, [_ZN3cub18CUB_300001_SM_10006detail6reduce28DeviceReduceSingleTileKernelINS2_10policy_hubIdjN4cuda3std3__44plusIdEEE10Policy1000EN6thrust24THRUST_300001_SM_1000_NS6detail15normal_iteratorINSD_10device_ptrIdEEEEPdjS9_ddNS7_10__identityEEEvT0_T1_T2_T3_T4_T6__param_0];
	ld.param.u64 	%rd10, [_ZN3cub18CUB_300001_SM_10006detail6reduce28DeviceReduceSingleTileKernelINS2_10policy_hubIdjN4cuda3std3__44plusIdEEE10Policy1000EN6thrust24THRUST_300001_SM_1000_NS6detail15normal_iteratorINSD_10device_ptrIdEEEEPdjS9_ddNS7_10__identityEEEvT0_T1_T2_T3_T4_T6__param_1];
	ld.param.u32 	%r51, [_ZN3cub18CUB_300001_SM_10006detail6reduce28DeviceReduceSingleTileKernelINS2_10policy_hubIdjN4cuda3std3__44plusIdEEE10Policy1000EN6thrust24THRUST_300001_SM_1000_NS6detail15normal_iteratorINSD_10device_ptrIdEEEEPdjS9_ddNS7_10__identityEEEvT0_T1_T2_T3_T4_T6__param_2];
	ld.param.f64 	%fd42, [_ZN3cub18CUB_300001_SM_10006detail6reduce28DeviceReduceSingleTileKernelINS2_10policy_hubIdjN4cuda3std3__44plusIdEEE10Policy1000EN6thrust24THRUST_300001_SM_1000_NS6detail15normal_iteratorINSD_10device_ptrIdEEEEPdjS9_ddNS7_10__identityEEEvT0_T1_T2_T3_T4_T6__param_4];
	cvta.to.global.u64 	%rd1, %rd10;
	setp.ne.s32 	%p1, %r51, 0;
	@%p1 bra 	$L__BB3_3;
	mov.u32 	%r270, %tid.x;
	setp.ne.s32 	%p70, %r270, 0;
	@%p70 bra 	$L__BB3_52;
	st.global.f64 	[%rd1], %fd42;
	bra.uni 	$L__BB3_52;
$L__BB3_3:
	cvta.to.global.u64 	%rd2, %rd9;
	setp.gt.u32 	%p2, %r51, 5119;
	@%p2 bra 	$L__BB3_28;
	mov.u32 	%r1, %tid.x;
	setp.ge.u32 	%p24, %r1, %r51;
	mov.f64 	%fd367, 0d0000000000000000;
	mov.u32 	%r274, %r1;
	@%p24 bra 	$L__BB3_6;
	mul.wide.u32 	%rd83, %r1, 8;
	add.s64 	%rd84, %rd2, %rd83;
	ld.global.f64 	%fd367, [%rd84];
	add.s32 	%r274, %r1, 640;
$L__BB3_6:
	setp.ge.u32 	%p25, %r274, %r51;
	@%p25 bra 	$L__BB3_19;
	not.b32 	%r146, %r274;
	add.s32 	%r147, %r51, %r146;
	mul.hi.u32 	%r148, %r147, -858993459;
	shr.u32 	%r149, %r148, 9;
	add.s32 	%r4, %r149, 1;
	and.b32  	%r5, %r4, 15;
	setp.lt.u32 	%p26, %r147, 9600;
	@%p26 bra 	$L__BB3_10;
	and.b32  	%r150, %r4, 16777200;
	neg.s32 	%r272, %r150;
	mul.wide.u32 	%rd85, %r274, 8;
	add.s64 	%rd86, %rd85, %rd2;
	add.s64 	%rd112, %rd86, 40960;
$L__BB3_9:
	.pragma "nounroll";
	ld.global.f64 	%fd181, [%rd112+-40960];
	add.f64 	%fd182, %fd367, %fd181;
	ld.global.f64 	%fd183, [%rd112+-35840];
	add.f64 	%fd184, %fd182, %fd183;
	ld.global.f64 	%fd185, [%rd112+-30720];
	add.f64 	%fd186, %fd184, %fd185;
	ld.global.f64 	%fd187, [%rd112+-25600];
	add.f64 	%fd188, %fd186, %fd187;
	ld.global.f64 	%fd189, [%rd112+-20480];
	add.f64 	%fd190, %fd188, %fd189;
	ld.global.f64 	%fd191, [%rd112+-15360];
	add.f64 	%fd192, %fd190, %fd191;
	ld.global.f64 	%fd193, [%rd112+-10240];
	add.f64 	%fd194, %fd192, %fd193;
	ld.global.f64 	%fd195, [%rd112+-5120];
	add.f64 	%fd196, %fd194, %fd195;
	ld.global.f64 	%fd197, [%rd112];
	add.f64 	%fd198, %fd196, %fd197;
	ld.global.f64 	%fd199, [%rd112+5120];
	add.f64 	%fd200, %fd198, %fd199;
	ld.global.f64 	%fd201, [%rd112+10240];
	add.f64 	%fd202, %fd200, %fd201;
	ld.global.f64 	%fd203, [%rd112+15360];
	add.f64 	%fd204, %fd202, %fd203;
	ld.global.f64 	%fd205, [%rd112+20480];
	add.f64 	%fd206, %fd204, %fd205;
	ld.global.f64 	%fd207, [%rd112+25600];
	add.f64 	%fd208, %fd206, %fd207;
	ld.global.f64 	%fd209, [%rd112+30720];
	add.f64 	%fd210, %fd208, %fd209;
	ld.global.f64 	%fd211, [%rd112+35840];
	add.f64 	%fd367, %fd210, %fd211;
	add.s32 	%r274, %r274, 10240;
	add.s32 	%r272, %r272, 16;
	add.s64 	%rd112, %rd112, 81920;
	setp.ne.s32 	%p27, %r272, 0;
	@%p27 bra 	$L__BB3_9;
$L__BB3_10:
	setp.eq.s32 	%p28, %r5, 0;
	@%p28 bra 	$L__BB3_19;
	and.b32  	%r12, %r4, 7;
	setp.lt.u32 	%p29, %r5, 8;
	@%p29 bra 	$L__BB3_13;
	mul.wide.u32 	%rd87, %r274, 8;
	add.s64 	%rd88, %rd2, %rd87;
	ld.global.f64 	%fd213, [%rd88];
	add.f64 	%fd214, %fd367, %fd213;
	ld.global.f64 	%fd215, [%rd88+5120];
	add.f64 	%fd216, %fd214, %fd215;
	ld.global.f64 	%fd217, [%rd88+10240];
	add.f64 	%fd218, %fd216, %fd217;
	ld.global.f64 	%fd219, [%rd88+15360];
	add.f64 	%fd220, %fd218, %fd219;
	ld.global.f64 	%fd221, [%rd88+20480];
	add.f64 	%fd222, %fd220, %fd221;
	ld.global.f64 	%fd223, [%rd88+25600];
	add.f64 	%fd224, %fd222, %fd223;
	ld.global.f64 	%fd225, [%rd88+30720];
	add.f64 	%fd226, %fd224, %fd225;
	ld.global.f64 	%fd227, [%rd88+35840];
	add.f64 	%fd367, %fd226, %fd227;
	add.s32 	%r274, %r274, 5120;
$L__BB3_13:
	setp.eq.s32 	%p30, %r12, 0;
	@%p30 bra 	$L__BB3_19;
	and.b32  	%r15, %r4, 3;
	setp.lt.u32 	%p31, %r12, 4;
	@%p31 bra 	$L__BB3_16;
	mul.wide.u32 	%rd89, %r274, 8;
	add.s64 	%rd90, %rd2, %rd89;
	ld.global.f64 	%fd229, [%rd90];
	add.f64 	%fd230, %fd367, %fd229;
	ld.global.f64 	%fd231, [%rd90+5120];
	add.f64 	%fd232, %fd230, %fd231;
	ld.global.f64 	%fd233, [%rd90+10240];
	add.f64 	%fd234, %fd232, %fd233;
	ld.global.f64 	%fd235, [%rd90+15360];
	add.f64 	%fd367, %fd234, %fd235;
	add.s32 	%r274, %r274, 2560;
$L__BB3_16:
	setp.eq.s32 	%p32, %r15, 0;
	@%p32 bra 	$L__BB3_19;
	mul.wide.u32 	%rd91, %r274, 8;
	add.s64 	%rd113, %rd2, %rd91;
	neg.s32 	%r277, %r15;
$L__BB3_18:
	.pragma "nounroll";
	ld.global.f64 	%fd236, [%rd113];
	add.f64 	%fd367, %fd367, %fd236;
	add.s64 	%rd113, %rd113, 5120;
	add.s32 	%r277, %r277, 1;
	setp.ne.s32 	%p33, %r277, 0;
	@%p33 bra 	$L__BB3_18;
$L__BB3_19:
	setp.lt.u32 	%p34, %r51, 640;
	@%p34 bra 	$L__BB3_24;
	// begin inline asm
	mov.u32 %r214, %laneid;
	// end inline asm
	mov.b64 	%rd102, %fd367;
	mov.b64 	{%r216, %r221}, %rd102;
	mov.b32 	%r222, 1;
	mov.b32 	%r263, 31;
	mov.b32 	%r264, -1;
	// begin inline asm
	shfl.sync.down.b32 %r215, %r216, %r222, %r263, %r264;
	// end inline asm
	// begin inline asm
	shfl.sync.down.b32 %r220, %r221, %r222, %r263, %r264;
	// end inline asm
	mov.b64 	%rd103, {%r215, %r220};
	mov.b64 	%fd307, %rd103;
	setp.gt.s32 	%p62, %r214, 30;
	add.f64 	%fd308, %fd367, %fd307;
	selp.f64 	%fd309, %fd367, %fd308, %p62;
	mov.b64 	%rd104, %fd309;
	mov.b64 	{%r226, %r231}, %rd104;
	mov.b32 	%r232, 2;
	// begin inline asm
	shfl.sync.down.b32 %r225, %r226, %r232, %r263, %r264;
	// end inline asm
	// begin inline asm
	shfl.sync.down.b32 %r230, %r231, %r232, %r263, %r264;
	// end inline asm
	mov.b64 	%rd105, {%r225, %r230};
	mov.b64 	%fd310, %rd105;
	setp.gt.s32 	%p63, %r214, 29;
	add.f64 	%fd311, %fd309, %fd310;
	selp.f64 	%fd312, %fd309, %fd311, %p63;
	mov.b64 	%rd106, %fd312;
	mov.b64 	{%r236, %r241}, %rd106;
	mov.b32 	%r242, 4;
	// begin inline asm
	shfl.sync.down.b32 %r235, %r236, %r242, %r263, %r264;
	// end inline asm
	// begin inline asm
	shfl.sync.down.b32 %r240, %r241, %r242, %r263, %r264;
	// end inline asm
	mov.b64 	%rd107, {%r235, %r240};
	mov.b64 	%fd313, %rd107;
	setp.gt.s32 	%p64, %r214, 27;
	add.f64 	%fd314, %fd312, %fd313;
	selp.f64 	%fd315, %fd312, %fd314, %p64;
	mov.b64 	%rd108, %fd315;
	mov.b64 	{%r246, %r251}, %rd108;
	mov.b32 	%r252, 8;
	// begin inline asm
	shfl.sync.down.b32 %r245, %r246, %r252, %r263, %r264;
	// end inline asm
	// begin inline asm
	shfl.sync.down.b32 %r250, %r251, %r252, %r263, %r264;
	// end inline asm
	mov.b64 	%rd109, {%r245, %r250};
	mov.b64 	%fd316, %rd109;
	setp.gt.s32 	%p65, %r214, 23;
	add.f64 	%fd317, %fd315, %fd316;
	selp.f64 	%fd318, %fd315, %fd317, %p65;
	mov.b64 	%rd110, %fd318;
	mov.b64 	{%r256, %r261}, %rd110;
	mov.b32 	%r262, 16;
	// begin inline asm
	shfl.sync.down.b32 %r255, %r256, %r262, %r263, %r264;
	// end inline asm
	// begin inline asm
	shfl.sync.down.b32 %r260, %r261, %r262, %r263, %r264;
	// end inline asm
	mov.b64 	%rd111, {%r255, %r260};
	mov.b64 	%fd319, %rd111;
	setp.gt.s32 	%p66, %r214, 15;
	add.f64 	%fd16, %fd318, %fd319;
	selp.f64 	%fd379, %fd318, %fd16, %p66;
	setp.ne.s32 	%p67, %r214, 0;
	@%p67 bra 	$L__BB3_22;
	shr.u32 	%r265, %r1, 2;
	and.b32  	%r266, %r265, 248;
	mov.u32 	%r267, _ZZN3cub18CUB_300001_SM_10006detail6reduce28DeviceReduceSingleTileKernelINS2_10policy_hubIdjN4cuda3std3__44plusIdEEE10Policy1000EN6thrust24THRUST_300001_SM_1000_NS6detail15normal_iteratorINSD_10device_ptrIdEEEEPdjS9_ddNS7_10__identityEEEvT0_T1_T2_T3_T4_T6_E12temp_storage;
	add.s32 	%r268, %r267, %r266;
	st.shared.f64 	[%r268+24], %fd16;
$L__BB3_22:
	bar.sync 	0;
	setp.ne.s32 	%p68, %r1, 0;
	@%p68 bra 	$L__BB3_50;
	ld.shared.f64 	%fd320, [_ZZN3cub18CUB_300001_SM_10006detail6reduce28DeviceReduceSingleTileKernelINS2_10policy_hubIdjN4cuda3std3__44plusIdEEE10Policy1000EN6thrust24THRUST_300001_SM_1000_NS6detail15normal_iteratorINSD_10device_ptrIdEEEEPdjS9_ddNS7_10__identityEEEvT0_T1_T2_T3_T4_T6_E12temp_storage+32];
	add.f64 	%fd321, %fd379, %fd320;
	ld.shared.f64 	%fd322, [_ZZN3cub18CUB_300001_SM_10006detail6reduce28DeviceReduceSingleTileKernelINS2_10policy_hubIdjN4cuda3std3__44plusIdEEE10Policy1000EN6thrust24THRUST_300001_SM_1000_NS6detail15normal_iteratorINSD_10device_ptrIdEEEEPdjS9_ddNS7_10__identityEEEvT0_T1_T2_T3_T4_T6_E12temp_storage+40];
	add.f64 	%fd323, %fd321, %fd322;
	ld.shared.f64 	%fd324, [_ZZN3cub18CUB_300001_SM_10006detail6reduce28DeviceReduceSingleTileKernelINS2_10policy_hubIdjN4cuda3std3__44plusIdEEE10Policy1000EN6thrust24THRUST_300001_SM_1000_NS6detail15normal_iteratorINSD_10device_ptrIdEEEEPdjS9_ddNS7_10__identityEEEvT0_T1_T2_T3_T4_T6_E12temp_storage+48];
	add.f64 	%fd325, %fd323, %fd324;
	ld.shared.f64 	%fd326, [_ZZN3cub18CUB_300001_SM_10006detail6reduce28DeviceReduceSingleTileKernelINS2_10policy_hubIdjN4cuda3std3__44plusIdEEE10Policy1000EN6thrust24THRUST_300001_SM_1000_NS6detail15normal_iteratorINSD_10device_ptrIdEEEEPdjS9_ddNS7_10__identityEEEvT0_T1_T2_T3_T4_T6_E12temp_storage+56];
	add.f64 	%fd327, %fd325, %fd326;
	ld.shared.f64 	%fd328, [_ZZN3cub18CUB_300001_SM_10006detail6reduce28DeviceReduceSingleTileKernelINS2_10policy_hubIdjN4cuda3std3__44plusIdEEE10Policy1000EN6thrust24THRUST_300001_SM_1000_NS6detail15normal_iteratorINSD_10device_ptrIdEEEEPdjS9_ddNS7_10__identityEEEvT0_T1_T2_T3_T4_T6_E12temp_storage+64];
	add.f64 	%fd329, %fd327, %fd328;
	ld.shared.f64 	%fd330, [_ZZN3cub18CUB_300001_SM_10006detail6reduce28DeviceReduceSingleTileKernelINS2_10policy_hubIdjN4cuda3std3__44plusIdEEE10Policy1000EN6thrust24THRUST_300001_SM_1000_NS6detail15normal_iteratorINSD_10device_ptrIdEEEEPdjS9_ddNS7_10__identityEEEvT0_T1_T2_T3_T4_T6_E12temp_storage+72];
	add.f64 	%fd331, %fd329, %fd330;
	ld.shared.f64 	%fd332, [_ZZN3cub18CUB_300001_SM_10006detail6reduce28DeviceReduceSingleTileKernelINS2_10policy_hubIdjN4cuda3std3__44plusIdEEE10Policy1000EN6thrust24THRUST_300001_SM_1000_NS6detail15normal_iteratorINSD_10device_ptrIdEEEEPdjS9_ddNS7_10__identityEEEvT0_T1_T2_T3_T4_T6_E12temp_storage+80];
	add.f64 	%fd333, %fd331, %fd332;
	ld.shared.f64 	%fd334, [_ZZN3cub18CUB_300001_SM_10006detail6reduce28DeviceReduceSingleTileKernelINS2_10policy_hubIdjN4cuda3std3__44plusIdEEE10Policy1000EN6thrust24THRUST_300001_SM_1000_NS6detail15normal_iteratorINSD_10device_ptrIdEEEEPdjS9_ddNS7_10__identityEEEvT0_T1_T2_T3_T4_T6_E12temp_storage+88];
	add.f64 	%fd335, %fd333, %fd334;
	ld.shared.f64 	%fd336, [_ZZN3cub18CUB_300001_SM_10006detail6reduce28DeviceReduceSingleTileKernelINS2_10policy_hubIdjN4cuda3std3__44plusIdEEE10Policy1000EN6thrust24THRUST_300001_SM_1000_NS6detail15normal_iteratorINSD_10device_ptrIdEEEEPdjS9_ddNS7_10__identityEEEvT0_T1_T2_T3_T4_T6_E12temp_storage+96];
	add.f64 	%fd337, %fd335, %fd336;
	ld.shared.f64 	%fd338, [_ZZN3cub18CUB_300001_SM_10006detail6reduce28DeviceReduceSingleTileKernelINS2_10policy_hubIdjN4cuda3std3__44plusIdEEE10Policy1000EN6thrust24THRUST_300001_SM_1000_NS6detail15normal_iteratorINSD_10device_ptrIdEEEEPdjS9_ddNS7_10__identityEEEvT0_T1_T2_T3_T4_T6_E12temp_storage+104];
	add.f64 	%fd339, %fd337, %fd338;
	ld.shared.f64 	%fd340, [_ZZN3cub18CUB_300001_SM_10006detail6reduce28DeviceReduceSingleTileKernelINS2_10policy_hubIdjN4cuda3std3__44plusIdEEE10Policy1000EN6thrust24THRUST_300001_SM_1000_NS6detail15normal_iteratorINSD_10device_ptrIdEEEEPdjS9_ddNS7_10__identityEEEvT0_T1_T2_T3_T4_T6_E12temp_storage+112];
	add.f64 	%fd341, %fd339, %fd340;
	ld.shared.f64 	%fd342, [_ZZN3cub18CUB_300001_SM_10006detail6reduce28DeviceReduceSingleTileKernelINS2_10policy_hubIdjN4cuda3std3__44plusIdEEE10Policy1000EN6thrust24THRUST_300001_SM_1000_NS6detail15normal_iteratorINSD_10device_ptrIdEEEEPdjS9_ddNS7_10__identityEEEvT0_T1_T2_T3_T4_T6_E12temp_storage+120];
	add.f64 	%fd343, %fd341, %fd342;
	ld.shared.f64 	%fd344, [_ZZN3cub18CUB_300001_SM_10006detail6reduce28DeviceReduceSingleTileKernelINS2_10policy_hubIdjN4cuda3std3__44plusIdEEE10Policy1000EN6thrust24THRUST_300001_SM_1000_NS6detail15normal_iteratorINSD_10device_ptrIdEEEEPdjS9_ddNS7_10__identityEEEvT0_T1_T2_T3_T4_T6_E12temp_storage+128];
	add.f64 	%fd345, %fd343, %fd344;
	ld.shared.f64 	%fd346, [_ZZN3cub18CUB_300001_SM_10006detail6reduce28DeviceReduceSingleTileKernelINS2_10policy_hubIdjN4cuda3std3__44plusIdEEE10Policy1000EN6thrust24THRUST_300001_SM_1000_NS6detail15normal_iteratorINSD_10device_ptrIdEEEEPdjS9_ddNS7_10__identityEEEvT0_T1_T2_T3_T4_T6_E12temp_storage+136];
	add.f64 	%fd347, %fd345, %fd346;
	ld.shared.f64 	%fd348, [_ZZN3cub18CUB_300001_SM_10006detail6reduce28DeviceReduceSingleTileKernelINS2_10policy_hubIdjN4cuda3std3__44plusIdEEE10Policy1000EN6thrust24THRUST_300001_SM_1000_NS6detail15normal_iteratorINSD_10device_ptrIdEEEEPdjS9_ddNS7_10__identityEEEvT0_T1_T2_T3_T4_T6_E12temp_storage+144];
	add.f64 	%fd349, %fd347, %fd348;
	ld.shared.f64 	%fd350, [_ZZN3cub18CUB_300001_SM_10006detail6reduce28DeviceReduceSingleTileKernelINS2_10policy_hubIdjN4cuda3std3__44plusIdEEE10Policy1000EN6thrust24THRUST_300001_SM_1000_NS6detail15normal_iteratorINSD_10device_ptrIdEEEEPdjS9_ddNS7_10__identityEEEvT0_T1_T2_T3_T4_T6_E12temp_storage+152];
	add.f64 	%fd351, %fd349, %fd350;
	ld.shared.f64 	%fd352, [_ZZN3cub18CUB_300001_SM_10006detail6reduce28DeviceReduceSingleTileKernelINS2_10policy_hubIdjN4cuda3std3__44plusIdEEE10Policy1000EN6thrust24THRUST_300001_SM_1000_NS6detail15normal_iteratorINSD_10device_ptrIdEEEEPdjS9_ddNS7_10__identityEEEvT0_T1_T2_T3_T4_T6_E12temp_storage+160];
	add.f64 	%fd353, %fd351, %fd352;
	ld.shared.f64 	%fd354, [_ZZN3cub18CUB_300001_SM_10006detail6reduce28DeviceReduceSingleTileKernelINS2_10policy_hubIdjN4cuda3std3__44plusIdEEE10Policy1000EN6thrust24THRUST_300001_SM_1000_NS6detail15normal_iteratorINSD_10device_ptrIdEEEEPdjS9_ddNS7_10__identityEEEvT0_T1_T2_T3_T4_T6_E12temp_storage+168];
	add.f64 	%fd355, %fd353, %fd354;
	ld.shared.f64 	%fd356, [_ZZN3cub18CUB_300001_SM_10006detail6reduce28DeviceReduceSingleTileKernelINS2_10policy_hubIdjN4cuda3std3__44plusIdEEE10Policy1000EN6thrust24THRUST_300001_SM_1000_NS6detail15normal_iteratorINSD_10device_ptrIdEEEEPdjS9_ddNS7_10__identityEEEvT0_T1_T2_T3_T4_T6_E12temp_storage+176];
	add.f64 	%fd379, %fd355, %fd356;
	bra.uni 	$L__BB3_50;
$L__BB3_24:
	// begin inline asm
	mov.u32 %r151, %laneid;
	// end inline asm
	and.b32  	%r202, %r1, 992;
	add.s32 	%r203, %r202, 32;
	setp.gt.u32 	%p35, %r203, %r51;
	not.b32 	%r204, %r202;
	add.s32 	%r205, %r51, %r204;
	selp.b32 	%r200, %r205, 31, %p35;
	mov.b64 	%rd92, %fd367;
	mov.b64 	{%r153, %r158}, %rd92;
	mov.b32 	%r159, 1;
	mov.b32 	%r201, -1;
	// begin inline asm
	shfl.sync.down.b32 %r152, %r153, %r159, %r200, %r201;
	// end inline asm
	// begin inline asm
	shfl.sync.down.b32 %r157, %r158, %r159, %r200, %r201;
	// end inline asm
	mov.b64 	%rd93, {%r152, %r157};
	mov.b64 	%fd237, %rd93;
	setp.lt.s32 	%p36, %r151, %r200;
	add.f64 	%fd238, %fd367, %fd237;
	selp.f64 	%fd239, %fd238, %fd367, %p36;
	mov.b64 	%rd94, %fd239;
	mov.b64 	{%r163, %r168}, %rd94;
	mov.b32 	%r169, 2;
	// begin inline asm
	shfl.sync.down.b32 %r162, %r163, %r169, %r200, %r201;
	// end inline asm
	// begin inline asm
	shfl.sync.down.b32 %r167, %r168, %r169, %r200, %r201;
	// end inline asm
	mov.b64 	%rd95, {%r162, %r167};
	mov.b64 	%fd240, %rd95;
	add.s32 	%r206, %r151, 2;
	setp.gt.s32 	%p37, %r206, %r200;
	add.f64 	%fd241, %fd239, %fd240;
	selp.f64 	%fd242, %fd239, %fd241, %p37;
	mov.b64 	%rd96, %fd242;
	mov.b64 	{%r173, %r178}, %rd96;
	mov.b32 	%r179, 4;
	// begin inline asm
	shfl.sync.down.b32 %r172, %r173, %r179, %r200, %r201;
	// end inline asm
	// begin inline asm
	shfl.sync.down.b32 %r177, %r178, %r179, %r200, %r201;
	// end inline asm
	mov.b64 	%rd97, {%r172, %r177};
	mov.b64 	%fd243, %rd97;
	add.s32 	%r207, %r151, 4;
	setp.gt.s32 	%p38, %r207, %r200;
	add.f64 	%fd244, %fd242, %fd243;
	selp.f64 	%fd245, %fd242, %fd244, %p38;
	mov.b64 	%rd98, %fd245;
	mov.b64 	{%r183, %r188}, %rd98;
	mov.b32 	%r189, 8;
	// begin inline asm
	shfl.sync.down.b32 %r182, %r183, %r189, %r200, %r201;
	// end inline asm
	// begin inline asm
	shfl.sync.down.b32 %r187, %r188, %r189, %r200, %r201;
	// end inline asm
	mov.b64 	%rd99, {%r182, %r187};
	mov.b64 	%fd246, %rd99;
	add.s32 	%r208, %r151, 8;
	setp.gt.s32 	%p39, %r208, %r200;
	add.f64 	%fd247, %fd245, %fd246;
	selp.f64 	%fd248, %fd245, %fd247, %p39;
	mov.b64 	%rd100, %fd248;
	mov.b64 	{%r193, %r198}, %rd100;
	mov.b32 	%r199, 16;
	// begin inline asm
	shfl.sync.down.b32 %r192, %r193, %r199, %r200, %r201;
	// end inline asm
	// begin inline asm
	shfl.sync.down.b32 %r197, %r198, %r199, %r200, %r201;
	// end inline asm
	mov.b64 	%rd101, {%r192, %r197};
	mov.b64 	%fd249, %rd101;
	add.s32 	%r209, %r151, 16;
	setp.gt.s32 	%p40, %r209, %r200;
	add.f64 	%fd250, %fd248, %fd249;
	selp.f64 	%fd379, %fd248, %fd250, %p40;
	setp.ne.s32 	%p41, %r151, 0;
	@%p41 bra 	$L__BB3_26;
	shr.u32 	%r210, %r1, 2;
	and.b32  	%r211, %r210, 248;
	mov.u32 	%r212, _ZZN3cub18CUB_300001_SM_10006detail6reduce28DeviceReduceSingleTileKernelINS2_10policy_hubIdjN4cuda3std3__44plusIdEEE10Policy1000EN6thrust24THRUST_300001_SM_1000_NS6detail15normal_iteratorINSD_10device_ptrIdEEEEPdjS9_ddNS7_10__identityEEEvT0_T1_T2_T3_T4_T6_E12temp_storage;
	add.s32 	%r213, %r212, %r211;
	st.shared.f64 	[%r213+24], %fd379;
$L__BB3_26:
	bar.sync 	0;
	setp.ne.s32 	%p42, %r1, 0;
	@%p42 bra 	$L__BB3_50;
	setp.gt.u32 	%p43, %r51, 32;
	ld.shared.f64 	%fd251, [_ZZN3cub18CUB_300001_SM_10006detail6reduce28DeviceReduceSingleTileKernelINS2_10policy_hubIdjN4cuda3std3__44plusIdEEE10Policy1000EN6thrust24THRUST_300001_SM_1000_NS6detail15normal_iteratorINSD_10device_ptrIdEEEEPdjS9_ddNS7_10__identityEEEvT0_T1_T2_T3_T4_T6_E12temp_storage+32];
	add.f64 	%fd252, %fd379, %fd251;
	selp.f64 	%fd253, %fd252, %fd379, %p43;
	setp.gt.u32 	%p44, %r51, 64;
	ld.shared.f64 	%fd254, [_ZZN3cub18CUB_300001_SM_10006detail6reduce28DeviceReduceSingleTileKernelINS2_10policy_hubIdjN4cuda3std3__44plusIdEEE10Policy1000EN6thrust24THRUST_300001_SM_1000_NS6detail15normal_iteratorINSD_10device_ptrIdEEEEPdjS9_ddNS7_10__identityEEEvT0_T1_T2_T3_T4_T6_E12temp_storage+40];
	add.f64 	%fd255, %fd254, %fd253;
	selp.f64 	%fd256, %fd255, %fd253, %p44;
	setp.gt.u32 	%p45, %r51, 96;
	ld.shared.f64 	%fd257, [_ZZN3cub18CUB_300001_SM_10006detail6reduce28DeviceReduceSingleTileKernelINS2_10policy_hubIdjN4cuda3std3__44plusIdEEE10Policy1000EN6thrust24THRUST_300001_SM_1000_NS6detail15normal_iteratorINSD_10device_ptrIdEEEEPdjS9_ddNS7_10__identityEEEvT0_T1_T2_T3_T4_T6_E12temp_storage+48];
	add.f64 	%fd258, %fd257, %fd256;
	selp.f64 	%fd259, %fd258, %fd256, %p45;
	setp.gt.u32 	%p46, %r51, 128;
	ld.shared.f64 	%fd260, [_ZZN3cub18CUB_300001_SM_10006detail6reduce28DeviceReduceSingleTileKernelINS2_10policy_hubIdjN4cuda3std3__44plusIdEEE10Policy1000EN6thrust24THRUST_300001_SM_1000_NS6detail15normal_iteratorINSD_10device_ptrIdEEEEPdjS9_ddNS7_10__identityEEEvT0_T1_T2_T3_T4_T6_E12temp_storage+56];
	add.f64 	%fd261, %fd260, %fd259;
	selp.f64 	%fd262, %fd261, %fd259, %p46;
	setp.gt.u32 	%p47, %r51, 160;
	ld.shared.f64 	%fd263, [_ZZN3cub18CUB_300001_SM_10006detail6reduce28DeviceReduceSingleTileKernelINS2_10policy_hubIdjN4cuda3std3__44plusIdEEE10Policy1000EN6thrust24THRUST_300001_SM_1000_NS6detail15normal_iteratorINSD_10device_ptrIdEEEEPdjS9_ddNS7_10__identityEEEvT0_T1_T2_T3_T4_T6_E12temp_storage+64];
	add.f64 	%fd264, %fd263, %fd262;
	selp.f64 	%fd265, %fd264, %fd262, %p47;
	setp.gt.u32 	%p48, %r51, 192;
	ld.shared.f64 	%fd266, [_ZZN3cub18CUB_300001_SM_10006detail6reduce28DeviceReduceSingleTileKernelINS2_10policy_hubIdjN4cuda3std3__44plusIdEEE10Policy1000EN6thrust24THRUST_300001_SM_1000_NS6detail15normal_iteratorINSD_10device_ptrIdEEEEPdjS9_ddNS7_10__identityEEEvT0_T1_T2_T3_T4_T6_E12temp_storage+72];
	add.f64 	%fd267, %fd266, %fd265;
	selp.f64 	%fd268, %fd267, %fd265, %p48;
	setp.gt.u32 	%p49, %r51, 224;
	ld.shared.f64 	%fd269, [_ZZN3cub18CUB_300001_SM_10006detail6reduce28DeviceReduceSingleTileKernelINS2_10policy_hubIdjN4cuda3std3__44plusIdEEE10Policy1000EN6thrust24THRUST_300001_SM_1000_NS6detail15normal_iteratorINSD_10device_ptrIdEEEEPdjS9_ddNS7_10__identityEEEvT0_T1_T2_T3_T4_T6_E12temp_storage+80];
	add.f64 	%fd270, %fd269, %fd268;
	selp.f64 	%fd271, %fd270, %fd268, %p49;
	setp.gt.u32 	%p50, %r51, 256;
	ld.shared.f64 	%fd272, [_ZZN3cub18CUB_300001_SM_10006detail6reduce28DeviceReduceSingleTileKernelINS2_10policy_hubIdjN4cuda3std3__44plusIdEEE10Policy1000EN6thrust24THRUST_300001_SM_1000_NS6detail15normal_iteratorINSD_10device_ptrIdEEEEPdjS9_ddNS7_10__identityEEEvT0_T1_T2_T3_T4_T6_E12temp_storage+88];
	add.f64 	%fd273, %fd272, %fd271;
	selp.f64 	%fd274, %fd273, %fd271, %p50;
	setp.gt.u32 	%p51, %r51, 288;
	ld.shared.f64 	%fd275, [_ZZN3cub18CUB_300001_SM_10006detail6reduce28DeviceReduceSingleTileKernelINS2_10policy_hubIdjN4cuda3std3__44plusIdEEE10Policy1000EN6thrust24THRUST_300001_SM_1000_NS6detail15normal_iteratorINSD_10device_ptrIdEEEEPdjS9_ddNS7_10__identityEEEvT0_T1_T2_T3_T4_T6_E12temp_storage+96];
	add.f64 	%fd276, %fd275, %fd274;
	selp.f64 	%fd277, %fd276, %fd274, %p51;
	setp.gt.u32 	%p52, %r51, 320;
	ld.shared.f64 	%fd278, [_ZZN3cub18CUB_300001_SM_10006detail6reduce28DeviceReduceSingleTileKernelINS2_10policy_hubIdjN4cuda3std3__44plusIdEEE10Policy1000EN6thrust24THRUST_300001_SM_1000_NS6detail15normal_iteratorINSD_10device_ptrIdEEEEPdjS9_ddNS7_10__identityEEEvT0_T1_T2_T3_T4_T6_E12temp_storage+104];
	add.f64 	%fd279, %fd278, %fd277;
	selp.f64 	%fd280, %fd279, %fd277, %p52;
	setp.gt.u32 	%p53, %r51, 352;
	ld.shared.f64 	%fd281, [_ZZN3cub18CUB_300001_SM_10006detail6reduce28DeviceReduceSingleTileKernelINS2_10policy_hubIdjN4cuda3std3__44plusIdEEE10Policy1000EN6thrust24THRUST_300001_SM_1000_NS6detail15normal_iteratorINSD_10device_ptrIdEEEEPdjS9_ddNS7_10__identityEEEvT0_T1_T2_T3_T4_T6_E12temp_storage+112];
	add.f64 	%fd282, %fd281, %fd280;
	selp.f64 	%fd283, %fd282, %fd280, %p53;
	setp.gt.u32 	%p54, %r51, 384;
	ld.shared.f64 	%fd284, [_ZZN3cub18CUB_300001_SM_10006detail6reduce28DeviceReduceSingleTileKernelINS2_10policy_hubIdjN4cuda3std3__44plusIdEEE10Policy1000EN6thrust24THRUST_300001_SM_1000_NS6detail15normal_iteratorINSD_10device_ptrIdEEEEPdjS9_ddNS7_10__identityEEEvT0_T1_T2_T3_T4_T6_E12temp_storage+120];
	add.f64 	%fd285, %fd284, %fd283;
	selp.f64 	%fd286, %fd285, %fd283, %p54;
	setp.gt.u32 	%p55, %r51, 416;
	ld.shared.f64 	%fd287, [_ZZN3cub18CUB_300001_SM_10006detail6reduce28DeviceReduceSingleTileKernelINS2_10policy_hubIdjN4cuda3std3__44plusIdEEE10Policy1000EN6thrust24THRUST_300001_SM_1000_NS6detail15normal_iteratorINSD_10device_ptrIdEEEEPdjS9_ddNS7_10__identityEEEvT0_T1_T2_T3_T4_T6_E12temp_storage+128];
	add.f64 	%fd288, %fd287, %fd286;
	selp.f64 	%fd289, %fd288, %fd286, %p55;
	setp.gt.u32 	%p56, %r51, 448;
	ld.shared.f64 	%fd290, [_ZZN3cub18CUB_300001_SM_10006detail6reduce28DeviceReduceSingleTileKernelINS2_10policy_hubIdjN4cuda3std3__44plusIdEEE10Policy1000EN6thrust24THRUST_300001_SM_1000_NS6detail15normal_iteratorINSD_10device_ptrIdEEEEPdjS9_ddNS7_10__identityEEEvT0_T1_T2_T3_T4_T6_E12temp_storage+136];
	add.f64 	%fd291, %fd290, %fd289;
	selp.f64 	%fd292, %fd291, %fd289, %p56;
	setp.gt.u32 	%p57, %r51, 480;
	ld.shared.f64 	%fd293, [_ZZN3cub18CUB_300001_SM_10006detail6reduce28DeviceReduceSingleTileKernelINS2_10policy_hubIdjN4cuda3std3__44plusIdEEE10Policy1000EN6thrust24THRUST_300001_SM_1000_NS6detail15normal_iteratorINSD_10device_ptrIdEEEEPdjS9_ddNS7_10__identityEEEvT0_T1_T2_T3_T4_T6_E12temp_storage+144];
	add.f64 	%fd294, %fd293, %fd292;
	selp.f64 	%fd295, %fd294, %fd292, %p57;
	setp.gt.u32 	%p58, %r51, 512;
	ld.shared.f64 	%fd296, [_ZZN3cub18CUB_300001_SM_10006detail6reduce28DeviceReduceSingleTileKernelINS2_10policy_hubIdjN4cuda3std3__44plusIdEEE10Policy1000EN6thrust24THRUST_300001_SM_1000_NS6detail15normal_iteratorINSD_10device_ptrIdEEEEPdjS9_ddNS7_10__identityEEEvT0_T1_T2_T3_T4_T6_E12temp_storage+152];
	add.f64 	%fd297, %fd296, %fd295;
	selp.f64 	%fd298, %fd297, %fd295, %p58;
	setp.gt.u32 	%p59, %r51, 544;
	ld.shared.f64 	%fd299, [_ZZN3cub18CUB_300001_SM_10006detail6reduce28DeviceReduceSingleTileKernelINS2_10policy_hubIdjN4cuda3std3__44plusIdEEE10Policy1000EN6thrust24THRUST_300001_SM_1000_NS6detail15normal_iteratorINSD_10device_ptrIdEEEEPdjS9_ddNS7_10__identityEEEvT0_T1_T2_T3_T4_T6_E12temp_storage+160];
	add.f64 	%fd300, %fd299, %fd298;
	selp.f64 	%fd301, %fd300, %fd298, %p59;
	setp.gt.u32 	%p60, %r51, 576;
	ld.shared.f64 	%fd302, [_ZZN3cub18CUB_300001_SM_10006detail6reduce28DeviceReduceSingleTileKernelINS2_10policy_hubIdjN4cuda3std3__44plusIdEEE10Policy1000EN6thrust24THRUST_300001_SM_1000_NS6detail15normal_iteratorINSD_10device_ptrIdEEEEPdjS9_ddNS7_10__identityEEEvT0_T1_T2_T3_T4_T6_E12temp_storage+168];
	add.f64 	%fd303, %fd302, %fd301;
	selp.f64 	%fd304, %fd303, %fd301, %p60;
	setp.gt.u32 	%p61, %r51, 608;
	ld.shared.f64 	%fd305, [_ZZN3cub18CUB_300001_SM_10006detail6reduce28DeviceReduceSingleTileKernelINS2_10policy_hubIdjN4cuda3std3__44plusIdEEE10Policy1000EN6thrust24THRUST_300001_SM_1000_NS6detail15normal_iteratorINSD_10device_ptrIdEEEEPdjS9_ddNS7_10__identityEEEvT0_T1_T2_T3_T4_T6_E12temp_storage+176];
	add.f64 	%fd306, %fd305, %fd304;
	selp.f64 	%fd379, %fd306, %fd304, %p61;
	bra.uni 	$L__BB3_50;
$L__BB3_28:
	mov.u32 	%r21, %tid.x;
	mul.wide.u32 	%rd11, %r21, 8;
	add.s64 	%rd12, %rd2, %rd11;
	ld.global.f64 	%fd43, [%rd12];
	ld.global.f64 	%fd44, [%rd12+5120];
	ld.global.f64 	%fd45, [%rd12+10240];
	ld.global.f64 	%fd46, [%rd12+15360];
	ld.global.f64 	%fd47, [%rd12+20480];
	ld.global.f64 	%fd48, [%rd12+25600];
	ld.global.f64 	%fd49, [%rd12+30720];
	ld.global.f64 	%fd50, [%rd12+35840];
	add.f64 	%fd51, %fd43, %fd44;
	add.f64 	%fd52, %fd51, %fd45;
	add.f64 	%fd53, %fd52, %fd46;
	add.f64 	%fd54, %fd53, %fd47;
	add.f64 	%fd55, %fd54, %fd48;
	add.f64 	%fd56, %fd55, %fd49;
	add.f64 	%fd378, %fd56, %fd50;
	add.s32 	%r22, %r51, -5120;
	setp.lt.u32 	%p3, %r22, 5120;
	mov.b32 	%r279, 5120;
	@%p3 bra 	$L__BB3_32;
	mov.b32 	%r279, 5120;
$L__BB3_30:
	add.s32 	%r54, %r21, %r279;
	mul.wide.u32 	%rd13, %r54, 8;
	add.s64 	%rd14, %rd2, %rd13;
	ld.global.f64 	%fd57, [%rd14];
	ld.global.f64 	%fd58, [%rd14+5120];
	ld.global.f64 	%fd59, [%rd14+10240];
	ld.global.f64 	%fd60, [%rd14+15360];
	ld.global.f64 	%fd61, [%rd14+20480];
	ld.global.f64 	%fd62, [%rd14+25600];
	ld.global.f64 	%fd63, [%rd14+30720];
	ld.global.f64 	%fd64, [%rd14+35840];
	add.f64 	%fd65, %fd378, %fd57;
	add.f64 	%fd66, %fd65, %fd58;
	add.f64 	%fd67, %fd66, %fd59;
	add.f64 	%fd68, %fd67, %fd60;
	add.f64 	%fd69, %fd68, %fd61;
	add.f64 	%fd70, %fd69, %fd62;
	add.f64 	%fd71, %fd70, %fd63;
	add.f64 	%fd378, %fd71, %fd64;
	sub.s32 	%r55, %r51, %r279;
	setp.lt.u32 	%p4, %r55, 5120;
	@%p4 bra 	$L__BB3_46;
	add.s32 	%r279, %r279, 5120;
	setp.le.u32 	%p5, %r279, %r22;
	@%p5 bra 	$L__BB3_30;
$L__BB3_32:
	setp.le.u32 	%p6, %r51, %r279;
	sub.s32 	%r56, %r51, %r279;
	setp.ge.s32 	%p7, %r21, %r56;
	or.pred  	%p8, %p6, %p7;
	@%p8 bra 	$L__BB3_46;
	not.b32 	%r58, %r21;
	add.s32 	%r59, %r51, %r58;
	sub.s32 	%r60, %r59, %r279;
	mul.hi.u32 	%r61, %r60, -858993459;
	shr.u32 	%r62, %r61, 9;
	add.s32 	%r26, %r62, 1;
	and.b32  	%r27, %r26, 15;
	setp.lt.u32 	%p9, %r60, 9600;
	mov.u32 	%r284, %r21;
	@%p9 bra 	$L__BB3_37;
	or.b32  	%r282, %r21, 5120;
	add.s32 	%r281, %r21, %r279;
	and.b32  	%r63, %r26, 16777200;
	neg.s32 	%r280, %r63;
$L__BB3_35:
	.pragma "nounroll";
	mul.wide.u32 	%rd15, %r281, 8;
	add.s64 	%rd16, %rd2, %rd15;
	ld.global.f64 	%fd73, [%rd16];
	add.f64 	%fd74, %fd378, %fd73;
	add.s32 	%r64, %r281, 640;
	mul.wide.u32 	%rd17, %r64, 8;
	add.s64 	%rd18, %rd2, %rd17;
	ld.global.f64 	%fd75, [%rd18];
	add.f64 	%fd76, %fd74, %fd75;
	add.s32 	%r65, %r281, 1280;
	mul.wide.u32 	%rd19, %r65, 8;
	add.s64 	%rd20, %rd2, %rd19;
	ld.global.f64 	%fd77, [%rd20];
	add.f64 	%fd78, %fd76, %fd77;
	add.s32 	%r66, %r281, 1920;
	mul.wide.u32 	%rd21, %r66, 8;
	add.s64 	%rd22, %rd2, %rd21;
	ld.global.f64 	%fd79, [%rd22];
	add.f64 	%fd80, %fd78, %fd79;
	add.s32 	%r67, %r281, 2560;
	mul.wide.u32 	%rd23, %r67, 8;
	add.s64 	%rd24, %rd2, %rd23;
	ld.global.f64 	%fd81, [%rd24];
	add.f64 	%fd82, %fd80, %fd81;
	add.s32 	%r68, %r281, 3200;
	mul.wide.u32 	%rd25, %r68, 8;
	add.s64 	%rd26, %rd2, %rd25;
	ld.global.f64 	%fd83, [%rd26];
	add.f64 	%fd84, %fd82, %fd83;
	add.s32 	%r69, %r281, 3840;
	mul.wide.u32 	%rd27, %r69, 8;
	add.s64 	%rd28, %rd2, %rd27;
	ld.global.f64 	%fd85, [%rd28];
	add.f64 	%fd86, %fd84, %fd85;
	add.s32 	%r70, %r281, 4480;
	mul.wide.u32 	%rd29, %r70, 8;
	add.s64 	%rd30, %rd2, %rd29;
	ld.global.f64 	%fd87, [%rd30];
	add.f64 	%fd88, %fd86, %fd87;
	add.s32 	%r71, %r281, 5120;
	mul.wide.u32 	%rd31, %r71, 8;
	add.s64 	%rd32, %rd2, %rd31;
	ld.global.f64 	%fd89, [%rd32];
	add.f64 	%fd90, %fd88, %fd89;
	add.s32 	%r72, %r281, 5760;
	mul.wide.u32 	%rd33, %r72, 8;
	add.s64 	%rd34, %rd2, %rd33;
	ld.global.f64 	%fd91, [%rd34];
	add.f64 	%fd92, %fd90, %fd91;
	add.s32 	%r73, %r281, 6400;
	mul.wide.u32 	%rd35, %r73, 8;
	add.s64 	%rd36, %rd2, %rd35;
	ld.global.f64 	%fd93, [%rd36];
	add.f64 	%fd94, %fd92, %fd93;
	add.s32 	%r74, %r281, 7040;
	mul.wide.u32 	%rd37, %r74, 8;
	add.s64 	%rd38, %rd2, %rd37;
	ld.global.f64 	%fd95, [%rd38];
	add.f64 	%fd96, %fd94, %fd95;
	add.s32 	%r75, %r281, 7680;
	mul.wide.u32 	%rd39, %r75, 8;
	add.s64 	%rd40, %rd2, %rd39;
	ld.global.f64 	%fd97, [%rd40];
	add.f64 	%fd98, %fd96, %fd97;
	add.s32 	%r76, %r281, 8320;
	mul.wide.u32 	%rd41, %r76, 8;
	add.s64 	%rd42, %rd2, %rd41;
	ld.global.f64 	%fd99, [%rd42];
	add.f64 	%fd100, %fd98, %fd99;
	add.s32 	%r77, %r281, 8960;
	mul.wide.u32 	%rd43, %r77, 8;
	add.s64 	%rd44, %rd2, %rd43;
	ld.global.f64 	%fd101, [%rd44];
	add.f64 	%fd102, %fd100, %fd101;
	add.s32 	%r78, %r281, 9600;
	mul.wide.u32 	%rd45, %r78, 8;
	add.s64 	%rd46, %rd2, %rd45;
	ld.global.f64 	%fd103, [%rd46];
	add.f64 	%fd378, %fd102, %fd103;
	add.s32 	%r282, %r282, 10240;
	add.s32 	%r281, %r281, 10240;
	add.s32 	%r280, %r280, 16;
	setp.ne.s32 	%p10, %r280, 0;
	@%p10 bra 	$L__BB3_35;
	add.s32 	%r284, %r282, -5120;
$L__BB3_37:
	setp.eq.s32 	%p11, %r27, 0;
	@%p11 bra 	$L__BB3_46;
	and.b32  	%r39, %r26, 7;
	setp.lt.u32 	%p12, %r27, 8;
	@%p12 bra 	$L__BB3_40;
	add.s32 	%r79, %r284, %r279;
	mul.wide.u32 	%rd47, %r79, 8;
	add.s64 	%rd48, %rd2, %rd47;
	ld.global.f64 	%fd105, [%rd48];
	add.f64 	%fd106, %fd378, %fd105;
	add.s32 	%r80, %r79, 640;
	mul.wide.u32 	%rd49, %r80, 8;
	add.s64 	%rd50, %rd2, %rd49;
	ld.global.f64 	%fd107, [%rd50];
	add.f64 	%fd108, %fd106, %fd107;
	add.s32 	%r81, %r79, 1280;
	mul.wide.u32 	%rd51, %r81, 8;
	add.s64 	%rd52, %rd2, %rd51;
	ld.global.f64 	%fd109, [%rd52];
	add.f64 	%fd110, %fd108, %fd109;
	add.s32 	%r82, %r79, 1920;
	mul.wide.u32 	%rd53, %r82, 8;
	add.s64 	%rd54, %rd2, %rd53;
	ld.global.f64 	%fd111, [%rd54];
	add.f64 	%fd112, %fd110, %fd111;
	add.s32 	%r83, %r79, 2560;
	mul.wide.u32 	%rd55, %r83, 8;
	add.s64 	%rd56, %rd2, %rd55;
	ld.global.f64 	%fd113, [%rd56];
	add.f64 	%fd114, %fd112, %fd113;
	add.s32 	%r84, %r79, 3200;
	mul.wide.u32 	%rd57, %r84, 8;
	add.s64 	%rd58, %rd2, %rd57;
	ld.global.f64 	%fd115, [%rd58];
	add.f64 	%fd116, %fd114, %fd115;
	add.s32 	%r85, %r79, 3840;
	mul.wide.u32 	%rd59, %r85, 8;
	add.s64 	%rd60, %rd2, %rd59;
	ld.global.f64 	%fd117, [%rd60];
	add.f64 	%fd118, %fd116, %fd117;
	add.s32 	%r86, %r79, 4480;
	mul.wide.u32 	%rd61, %r86, 8;
	add.s64 	%rd62, %rd2, %rd61;
	ld.global.f64 	%fd119, [%rd62];
	add.f64 	%fd378, %fd118, %fd119;
	add.s32 	%r284, %r284, 5120;
$L__BB3_40:
	setp.eq.s32 	%p13, %r39, 0;
	@%p13 bra 	$L__BB3_46;
	and.b32  	%r42, %r26, 3;
	setp.lt.u32 	%p14, %r39, 4;
	@%p14 bra 	$L__BB3_43;
	add.s32 	%r87, %r284, %r279;
	mul.wide.u32 	%rd63, %r87, 8;
	add.s64 	%rd64, %rd2, %rd63;
	ld.global.f64 	%fd121, [%rd64];
	add.f64 	%fd122, %fd378, %fd121;
	add.s32 	%r88, %r87, 640;
	mul.wide.u32 	%rd65, %r88, 8;
	add.s64 	%rd66, %rd2, %rd65;
	ld.global.f64 	%fd123, [%rd66];
	add.f64 	%fd124, %fd122, %fd123;
	add.s32 	%r89, %r87, 1280;
	mul.wide.u32 	%rd67, %r89, 8;
	add.s64 	%rd68, %rd2, %rd67;
	ld.global.f64 	%fd125, [%rd68];
	add.f64 	%fd126, %fd124, %fd125;
	add.s32 	%r90, %r87, 1920;
	mul.wide.u32 	%rd69, %r90, 8;
	add.s64 	%rd70, %rd2, %rd69;
	ld.global.f64 	%fd127, [%rd70];
	add.f64 	%fd378, %fd126, %fd127;
	add.s32 	%r284, %r284, 2560;
$L__BB3_43:
	setp.eq.s32 	%p15, %r42, 0;
	@%p15 bra 	$L__BB3_46;
	add.s32 	%r287, %r284, %r279;
	neg.s32 	%r286, %r42;
$L__BB3_45:
	.pragma "nounroll";
	mul.wide.u32 	%rd71, %r287, 8;
	add.s64 	%rd72, %rd2, %rd71;
	ld.global.f64 	%fd128, [%rd72];
	add.f64 	%fd378, %fd378, %fd128;
	add.s32 	%r287, %r287, 640;
	add.s32 	%r286, %r286, 1;
	setp.ne.s32 	%p16, %r286, 0;
	@%p16 bra 	$L__BB3_45;
$L__BB3_46:
	// begin inline asm
	mov.u32 %r91, %laneid;
	// end inline asm
	mov.b64 	%rd73, %fd378;
	mov.b64 	{%r93, %r98}, %rd73;
	mov.b32 	%r99, 1;
	mov.b32 	%r140, 31;
	mov.b32 	%r141, -1;
	// begin inline asm
	shfl.sync.down.b32 %r92, %r93, %r99, %r140, %r141;
	// end inline asm
	// begin inline asm
	shfl.sync.down.b32 %r97, %r98, %r99, %r140, %r141;
	// end inline asm
	mov.b64 	%rd74, {%r92, %r97};
	mov.b64 	%fd129, %rd74;
	setp.gt.s32 	%p17, %r91, 30;
	add.f64 	%fd130, %fd378, %fd129;
	selp.f64 	%fd131, %fd378, %fd130, %p17;
	mov.b64 	%rd75, %fd131;
	mov.b64 	{%r103, %r108}, %rd75;
	mov.b32 	%r109, 2;
	// begin inline asm
	shfl.sync.down.b32 %r102, %r103, %r109, %r140, %r141;
	// end inline asm
	// begin inline asm
	shfl.sync.down.b32 %r107, %r108, %r109, %r140, %r141;
	// end inline asm
	mov.b64 	%rd76, {%r102, %r107};
	mov.b64 	%fd132, %rd76;
	setp.gt.s32 	%p18, %r91, 29;
	add.f64 	%fd133, %fd131, %fd132;
	selp.f64 	%fd134, %fd131, %fd133, %p18;
	mov.b64 	%rd77, %fd134;
	mov.b64 	{%r113, %r118}, %rd77;
	mov.b32 	%r119, 4;
	// begin inline asm
	shfl.sync.down.b32 %r112, %r113, %r119, %r140, %r141;
	// end inline asm
	// begin inline asm
	shfl.sync.down.b32 %r117, %r118, %r119, %r140, %r141;
	// end inline asm
	mov.b64 	%rd78, {%r112, %r117};
	mov.b64 	%fd135, %rd78;
	setp.gt.s32 	%p19, %r91, 27;
	add.f64 	%fd136, %fd134, %fd135;
	selp.f64 	%fd137, %fd134, %fd136, %p19;
	mov.b64 	%rd79, %fd137;
	mov.b64 	{%r123, %r128}, %rd79;
	mov.b32 	%r129, 8;
	// begin inline asm
	shfl.sync.down.b32 %r122, %r123, %r129, %r140, %r141;
	// end inline asm
	// begin inline asm
	shfl.sync.down.b32 %r127, %r128, %r129, %r140, %r141;
	// end inline asm
	mov.b64 	%rd80, {%r122, %r127};
	mov.b64 	%fd138, %rd80;
	setp.gt.s32 	%p20, %r91, 23;
	add.f64 	%fd139, %fd137, %fd138;
	selp.f64 	%fd140, %fd137, %fd139, %p20;
	mov.b64 	%rd81, %fd140;
	mov.b64 	{%r133, %r138}, %rd81;
	mov.b32 	%r139, 16;
	// begin inline asm
	shfl.sync.down.b32 %r132, %r133, %r139, %r140, %r141;
	// end inline asm
	// begin inline asm
	shfl.sync.down.b32 %r137, %r138, %r139, %r140, %r141;
	// end inline asm
	mov.b64 	%rd82, {%r132, %r137};
	mov.b64 	%fd141, %rd82;
	setp.gt.s32 	%p21, %r91, 15;
	add.f64 	%fd38, %fd140, %fd141;
	selp.f64 	%fd379, %fd140, %fd38, %p21;
	setp.ne.s32 	%p22, %r91, 0;
	@%p22 bra 	$L__BB3_48;
	shr.u32 	%r142, %r21, 2;
	and.b32  	%r143, %r142, 248;
	mov.u32 	%r144, _ZZN3cub18CUB_300001_SM_10006detail6reduce28DeviceReduceSingleTileKernelINS2_10policy_hubIdjN4cuda3std3__44plusIdEEE10Policy1000EN6thrust24THRUST_300001_SM_1000_NS6detail15normal_iteratorINSD_10device_ptrIdEEEEPdjS9_ddNS7_10__identityEEEvT0_T1_T2_T3_T4_T6_E12temp_storage;
	add.s32 	%r145, %r144, %r143;
	st.shared.f64 	[%r145+24], %fd38;
$L__BB3_48:
	bar.sync 	0;
	setp.ne.s32 	%p23, %r21, 0;
	@%p23 bra 	$L__BB3_50;
	ld.shared.f64 	%fd142, [_ZZN3cub18CUB_300001_SM_10006detail6reduce28DeviceReduceSingleTileKernelINS2_10policy_hubIdjN4cuda3std3__44plusIdEEE10Policy1000EN6thrust24THRUST_300001_SM_1000_NS6detail15normal_iteratorINSD_10device_ptrIdEEEEPdjS9_ddNS7_10__identityEEEvT0_T1_T2_T3_T4_T6_E12temp_storage+32];
	add.f64 	%fd143, %fd379, %fd142;
	ld.shared.f64 	%fd144, [_ZZN3cub18CUB_300001_SM_10006detail6reduce28DeviceReduceSingleTileKernelINS2_10policy_hubIdjN4cuda3std3__44plusIdEEE10Policy1000EN6thrust24THRUST_300001_SM_1000_NS6detail15normal_iteratorINSD_10device_ptrIdEEEEPdjS9_ddNS7_10__identityEEEvT0_T1_T2_T3_T4_T6_E12temp_storage+40];
	add.f64 	%fd145, %fd143, %fd144;
	ld.shared.f64 	%fd146, [_ZZN3cub18CUB_300001_SM_10006detail6reduce28DeviceReduceSingleTileKernelINS2_10policy_hubIdjN4cuda3std3__44plusIdEEE10Policy1000EN6thrust24THRUST_300001_SM_1000_NS6detail15normal_iteratorINSD_10device_ptrIdEEEEPdjS9_ddNS7_10__identityEEEvT0_T1_T2_T3_T4_T6_E12temp_storage+48];
	add.f64 	%fd147, %fd145, %fd146;
	ld.shared.f64 	%fd148, [_ZZN3cub18CUB_300001_SM_10006detail6reduce28DeviceReduceSingleTileKernelINS2_10policy_hubIdjN4cuda3std3__44plusIdEEE10Policy1000EN6thrust24THRUST_300001_SM_1000_NS6detail15normal_iteratorINSD_10device_ptrIdEEEEPdjS9_ddNS7_10__identityEEEvT0_T1_T2_T3_T4_T6_E12temp_storage+56];
	add.f64 	%fd149, %fd147, %fd148;
	ld.shared.f64 	%fd150, [_ZZN3cub18CUB_300001_SM_10006detail6reduce28DeviceReduceSingleTileKernelINS2_10policy_hubIdjN4cuda3std3__44plusIdEEE10Policy1000EN6thrust24THRUST_300001_SM_1000_NS6detail15normal_iteratorINSD_10device_ptrIdEEEEPdjS9_ddNS7_10__identityEEEvT0_T1_T2_T3_T4_T6_E12temp_storage+64];
	add.f64 	%fd151, %fd149, %fd150;
	ld.shared.f64 	%fd152, [_ZZN3cub18CUB_300001_SM_10006detail6reduce28DeviceReduceSingleTileKernelINS2_10policy_hubIdjN4cuda3std3__44plusIdEEE10Policy1000EN6thrust24THRUST_300001_SM_1000_NS6detail15normal_iteratorINSD_10device_ptrIdEEEEPdjS9_ddNS7_10__identityEEEvT0_T1_T2_T3_T4_T6_E12temp_storage+72];
	add.f64 	%fd153, %fd151, %fd152;
	ld.shared.f64 	%fd154, [_ZZN3cub18CUB_300001_SM_10006detail6reduce28DeviceReduceSingleTileKernelINS2_10policy_hubIdjN4cuda3std3__44plusIdEEE10Policy1000EN6thrust24THRUST_300001_SM_1000_NS6detail15normal_iteratorINSD_10device_ptrIdEEEEPdjS9_ddNS7_10__identityEEEvT0_T1_T2_T3_T4_T6_E12temp_storage+80];
	add.f64 	%fd155, %fd153, %fd154;
	ld.shared.f64 	%fd156, [_ZZN3cub18CUB_300001_SM_10006detail6reduce28DeviceReduceSingleTileKernelINS2_10policy_hubIdjN4cuda3std3__44plusIdEEE10Policy1000EN6thrust24THRUST_300001_SM_1000_NS6detail15normal_iteratorINSD_10device_ptrIdEEEEPdjS9_ddNS7_10__identityEEEvT0_T1_T2_T3_T4_T6_E12temp_storage+88];
	add.f64 	%fd157, %fd155, %fd156;
	ld.shared.f64 	%fd158, [_ZZN3cub18CUB_300001_SM_10006detail6reduce28DeviceReduceSingleTileKernelINS2_10policy_hubIdjN4cuda3std3__44plusIdEEE10Policy1000EN6thrust24THRUST_300001_SM_1000_NS6detail15normal_iteratorINSD_10device_ptrIdEEEEPdjS9_ddNS7_10__identityEEEvT0_T1_T2_T3_T4_T6_E12temp_storage+96];
	add.f64 	%fd159, %fd157, %fd158;
	ld.shared.f64 	%fd160, [_ZZN3cub18CUB_300001_SM_10006detail6reduce28DeviceReduceSingleTileKernelINS2_10policy_hubIdjN4cuda3std3__44plusIdEEE10Policy1000EN6thrust24THRUST_300001_SM_1000_NS6detail15normal_iteratorINSD_10device_ptrIdEEEEPdjS9_ddNS7_10__identityEEEvT0_T1_T2_T3_T4_T6_E12temp_storage+104];
	add.f64 	%fd161, %fd159, %fd160;
	ld.shared.f64 	%fd162, [_ZZN3cub18CUB_300001_SM_10006detail6reduce28DeviceReduceSingleTileKernelINS2_10policy_hubIdjN4cuda3std3__44plusIdEEE10Policy1000EN6thrust24THRUST_300001_SM_1000_NS6detail15normal_iteratorINSD_10device_ptrIdEEEEPdjS9_ddNS7_10__identityEEEvT0_T1_T2_T3_T4_T6_E12temp_storage+112];
	add.f64 	%fd163, %fd161, %fd162;
	ld.shared.f64 	%fd164, [_ZZN3cub18CUB_300001_SM_10006detail6reduce28DeviceReduceSingleTileKernelINS2_10policy_hubIdjN4cuda3std3__44plusIdEEE10Policy1000EN6thrust24THRUST_300001_SM_1000_NS6detail15normal_iteratorINSD_10device_ptrIdEEEEPdjS9_ddNS7_10__identityEEEvT0_T1_T2_T3_T4_T6_E12temp_storage+120];
	add.f64 	%fd165, %fd163, %fd164;
	ld.shared.f64 	%fd166, [_ZZN3cub18CUB_300001_SM_10006detail6reduce28DeviceReduceSingleTileKernelINS2_10policy_hubIdjN4cuda3std3__44plusIdEEE10Policy1000EN6thrust24THRUST_300001_SM_1000_NS6detail15normal_iteratorINSD_10device_ptrIdEEEEPdjS9_ddNS7_10__identityEEEvT0_T1_T2_T3_T4_T6_E12temp_storage+128];
	add.f64 	%fd167, %fd165, %fd166;
	ld.shared.f64 	%fd168, [_ZZN3cub18CUB_300001_SM_10006detail6reduce28DeviceReduceSingleTileKernelINS2_10policy_hubIdjN4cuda3std3__44plusIdEEE10Policy1000EN6thrust24THRUST_300001_SM_1000_NS6detail15normal_iteratorINSD_10device_ptrIdEEEEPdjS9_ddNS7_10__identityEEEvT0_T1_T2_T3_T4_T6_E12temp_storage+136];
	add.f64 	%fd169, %fd167, %fd168;
	ld.shared.f64 	%fd170, [_ZZN3cub18CUB_300001_SM_10006detail6reduce28DeviceReduceSingleTileKernelINS2_10policy_hubIdjN4cuda3std3__44plusIdEEE10Policy1000EN6thrust24THRUST_300001_SM_1000_NS6detail15normal_iteratorINSD_10device_ptrIdEEEEPdjS9_ddNS7_10__identityEEEvT0_T1_T2_T3_T4_T6_E12temp_storage+144];
	add.f64 	%fd171, %fd169, %fd170;
	ld.shared.f64 	%fd172, [_ZZN3cub18CUB_300001_SM_10006detail6reduce28DeviceReduceSingleTileKernelINS2_10policy_hubIdjN4cuda3std3__44plusIdEEE10Policy1000EN6thrust24THRUST_300001_SM_1000_NS6detail15normal_iteratorINSD_10device_ptrIdEEEEPdjS9_ddNS7_10__identityEEEvT0_T1_T2_T3_T4_T6_E12temp_storage+152];
	add.f64 	%fd173, %fd171, %fd172;
	ld.shared.f64 	%fd174, [_ZZN3cub18CUB_300001_SM_10006detail6reduce28DeviceReduceSingleTileKernelINS2_10policy_hubIdjN4cuda3std3__44plusIdEEE10Policy1000EN6thrust24THRUST_300001_SM_1000_NS6detail15normal_iteratorINSD_10device_ptrIdEEEEPdjS9_ddNS7_10__identityEEEvT0_T1_T2_T3_T4_T6_E12temp_storage+160];
	add.f64 	%fd175, %fd173, %fd174;
	ld.shared.f64 	%fd176, [_ZZN3cub18CUB_300001_SM_10006detail6reduce28DeviceReduceSingleTileKernelINS2_10policy_hubIdjN4cuda3std3__44plusIdEEE10Policy1000EN6thrust24THRUST_300001_SM_1000_NS6detail15normal_iteratorINSD_10device_ptrIdEEEEPdjS9_ddNS7_10__identityEEEvT0_T1_T2_T3_T4_T6_E12temp_storage+168];
	add.f64 	%fd177, %fd175, %fd176;
	ld.shared.f64 	%fd178, [_ZZN3cub18CUB_300001_SM_10006detail6reduce28DeviceReduceSingleTileKernelINS2_10policy_hubIdjN4cuda3std3__44plusIdEEE10Policy1000EN6thrust24THRUST_300001_SM_1000_NS6detail15normal_iteratorINSD_10device_ptrIdEEEEPdjS9_ddNS7_10__identityEEEvT0_T1_T2_T3_T4_T6_E12temp_storage+176];
	add.f64 	%fd379, %fd177, %fd178;
$L__BB3_50:
	mov.u32 	%r269, %tid.x;
	setp.ne.s32 	%p69, %r269, 0;
	@%p69 bra 	$L__BB3_52;
	add.f64 	%fd357, %fd42, %fd379;
	st.global.f64 	[%rd1], %fd357;
$L__BB3_52:
	ret;

}
	// .globl	_ZN3cub18CUB_300001_SM_10006detail6reduce18DeviceReduceKernelINS2_10policy_hubIdjN4cuda3std3__44plusIdEEE10Policy1000EN6thrust24THRUST_300001_SM_1000_NS6detail15normal_iteratorINSD_10device_ptrIdEEEEjS9_dNS7_10__identityEEEvT0_PT3_T1_NS0_13GridEvenShareISN_EET2_T4_
.visible .entry _ZN3cub18CUB_300001_SM_10006detail6reduce18DeviceReduceKernelINS2_10policy_hubIdjN4cuda3std3__44plusIdEEE10Policy1000EN6thrust24THRUST_300001_SM_1000_NS6detail15normal_iteratorINSD_10device_ptrIdEEEEjS9_dNS7_10__identityEEEvT0_PT3_T1_NS0_13GridEvenShareISN_EET2_T4_(
	.param .align 8 .b8 _ZN3cub18CUB_300001_SM_10006detail6reduce18DeviceReduceKernelINS2_10policy_hubIdjN4cuda3std3__44plusIdEEE10Policy1000EN6thrust24THRUST_300001_SM_1000_NS6detail15normal_iteratorINSD_10device_ptrIdEEEEjS9_dNS7_10__identityEEEvT0_PT3_T1_NS0_13GridEvenShareISN_EET2_T4__param_0[8],
	.param .u64 .ptr .align 1 _ZN3cub18CUB_300001_SM_10006detail6reduce18DeviceReduceKernelINS2_10policy_hubIdjN4cuda3std3__44plusIdEEE10Policy1000EN6thrust24THRUST_300001_SM_1000_NS6detail15normal_iteratorINSD_10device_ptrIdEEEEjS9_dNS7_10__identityEEEvT0_PT3_T1_NS0_13GridEvenShareISN_EET2_T4__param_1,
	.param .u32 _ZN3cub18CUB_300001_SM_10006detail6reduce18DeviceReduceKernelINS2_10policy_hubIdjN4cuda3std3__44plusIdEEE10Policy1000EN6thrust24THRUST_300001_SM_1000_NS6detail15normal_iteratorINSD_10device_ptrIdEEEEjS9_dNS7_10__identityEEEvT0_PT3_T1_NS0_13GridEvenShareISN_EET2_T4__param_2,
	.param .align 4 .b8 _ZN3cub18CUB_300001_SM_10006detail6reduce18DeviceReduceKernelINS2_10policy_hubIdjN4cuda3std3__44plusIdEEE10Policy1000EN6thrust24THRUST_300001_SM_1000_NS6detail15normal_iteratorINSD_10device_ptrIdEEEEjS9_dNS7_10__identityEEEvT0_PT3_T1_NS0_13GridEvenShareISN_EET2_T4__param_3[40],
	.param .align 1 .b8 _ZN3cub18CUB_300001_SM_10006detail6reduce18DeviceReduceKernelINS2_10policy_hubIdjN4cuda3std3__44plusIdEEE10Policy1000EN6thrust24THRUST_300001_SM_1000_NS6detail15normal_iteratorINSD_10device_ptrIdEEEEjS9_dNS7_10__identityEEEvT0_PT3_T1_NS0_13GridEvenShareISN_EET2_T4__param_4[1],
	.param .align 1 .b8 _ZN3cub18CUB_300001_SM_10006detail6reduce18DeviceReduceKernelINS2_10policy_hubIdjN4cuda3std3__44plusIdEEE10Policy1000EN6thrust24THRUST_300001_SM_1000_NS6detail15normal_iteratorINSD_10device_ptrIdEEEEjS9_dNS7_10__identityEEEvT0_PT3_T1_NS0_13GridEvenShareISN_EET2_T4__param_5[1]
)
.maxntid 640
{
	.reg .pred 	%p<69>;
	.reg .b16 	%rs<4>;
	.reg .b32 	%r<356>;
	.reg .b64 	%rd<160>;
	.reg .b64 	%fd<376>;
	// demoted variable
	.shared .align 8 .b8 _ZZN3cub18CUB_300001_SM_10006detail6reduce18DeviceReduceKernelINS2_10policy_hubIdjN4cuda3std3__44plusIdEEE10Policy1000EN6thrust24THRUST_300001_SM_1000_NS6detail15normal_iteratorINSD_10device_ptrIdEEEEjS9_dNS7_10__identityEEEvT0_PT3_T1_NS0_13GridEvenShareISN_EET2_T4_E12temp_storage[192];
	ld.param.u32 	%r1, [_ZN3cub18CUB_300001_SM_10006detail6reduce18DeviceReduceKernelINS2_10policy_hubIdjN4cuda3std3__44plusIdEEE10Policy1000EN6thrust24THRUST_300001_SM_1000_NS6detail15normal_iteratorINSD_10device_ptrIdEEEEjS9_dNS7_10__identityEEEvT0_PT3_T1_NS0_13GridEvenShareISN_EET2_T4__param_3+20];
	ld.param.u32 	%r2, [_ZN3cub18CUB_300001_SM_10006detail6reduce18DeviceReduceKernelINS2_10policy_hubIdjN4cuda3std3__44plusIdEEE10Policy1000EN6thrust24THRUST_300001_SM_1000_NS6detail15normal_iteratorINSD_10device_ptrIdEEEEjS9_dNS7_10__identityEEEvT0_PT3_T1_NS0_13GridEvenShareISN_EET2_T4__param_3+24];
	ld.param.u64 	%rd3, [_ZN3cub18CUB_300001_SM_10006detail6reduce18DeviceReduceKernelINS2_10policy_hubIdjN4cuda3std3__44plusIdEEE10Policy1000EN6thrust24THRUST_300001_SM_1000_NS6detail15normal_iteratorINSD_10device_ptrIdEEEEjS9_dNS7_10__identityEEEvT0_PT3_T1_NS0_13GridEvenShareISN_EET2_T4__param_0];
	cvta.to.global.u64 	%rd1, %rd3;
	mov.u32 	%r3, %ctaid.x;
	mul.lo.s32 	%r4, %r2, 5120;
	mul.lo.s32 	%r347, %r3, 5120;
	sub.s32 	%r6, %r1, %r347;
	setp.gt.u32 	%p1, %r6, 5119;
	@%p1 bra 	$L__BB4_26;
	mov.u32 	%r7, %tid.x;
	setp.ge.u32 	%p23, %r7, %r6;
	mov.f64 	%fd364, 0d0000000000000000;
	mov.u32 	%r338, %r7;
	@%p23 bra 	$L__BB4_3;
	add.s32 	%r181, %r347, %r7;
	mul.wide.u32 	%rd76, %r181, 8;
	add.s64 	%rd77, %rd1, %rd76;
	ld.global.f64 	%fd364, [%rd77];
	add.s32 	%r338, %r7, 640;
$L__BB4_3:
	setp.ge.u32 	%p24, %r338, %r6;
	@%p24 bra 	$L__BB4_17;
	not.b32 	%r182, %r338;
	add.s32 	%r183, %r1, %r182;
	sub.s32 	%r184, %r183, %r347;
	mul.hi.u32 	%r185, %r184, -858993459;
	shr.u32 	%r186, %r185, 9;
	add.s32 	%r10, %r186, 1;
	and.b32  	%r11, %r10, 15;
	setp.lt.u32 	%p25, %r184, 9600;
	@%p25 bra 	$L__BB4_8;
	add.s32 	%r337, %r338, 5120;
	add.s32 	%r336, %r338, %r347;
	and.b32  	%r187, %r10, 16777200;
	neg.s32 	%r335, %r187;
$L__BB4_6:
	.pragma "nounroll";
	mul.wide.u32 	%rd78, %r336, 8;
	add.s64 	%rd79, %rd1, %rd78;
	ld.global.f64 	%fd179, [%rd79];
	add.f64 	%fd180, %fd364, %fd179;
	add.s32 	%r188, %r336, 640;
	mul.wide.u32 	%rd80, %r188, 8;
	add.s64 	%rd81, %rd1, %rd80;
	ld.global.f64 	%fd181, [%rd81];
	add.f64 	%fd182, %fd180, %fd181;
	add.s32 	%r189, %r336, 1280;
	mul.wide.u32 	%rd82, %r189, 8;
	add.s64 	%rd83, %rd1, %rd82;
	ld.global.f64 	%fd183, [%rd83];
	add.f64 	%fd184, %fd182, %fd183;
	add.s32 	%r190, %r336, 1920;
	mul.wide.u32 	%rd84, %r190, 8;
	add.s64 	%rd85, %rd1, %rd84;
	ld.global.f64 	%fd185, [%rd85];
	add.f64 	%fd186, %fd184, %fd185;
	add.s32 	%r191, %r336, 2560;
	mul.wide.u32 	%rd86, %r191, 8;
	add.s64 	%rd87, %rd1, %rd86;
	ld.global.f64 	%fd187, [%rd87];
	add.f64 	%fd188, %fd186, %fd187;
	add.s32 	%r192, %r336, 3200;
	mul.wide.u32 	%rd88, %r192, 8;
	add.s64 	%rd89, %rd1, %rd88;
	ld.global.f64 	%fd189, [%rd89];
	add.f64 	%fd190, %fd188, %fd189;
	add.s32 	%r193, %r336, 3840;
	mul.wide.u32 	%rd90, %r193, 8;
	add.s64 	%rd91, %rd1, %rd90;
	ld.global.f64 	%fd191, [%rd91];
	add.f64 	%fd192, %fd190, %fd191;
	add.s32 	%r194, %r336, 4480;
	mul.wide.u32 	%rd92, %r194, 8;
	add.s64 	%rd93, %rd1, %rd92;
	ld.global.f64 	%fd193, [%rd93];
	add.f64 	%fd194, %fd192, %fd193;
	add.s32 	%r195, %r336, 5120;
	mul.wide.u32 	%rd94, %r195, 8;
	add.s64 	%rd95, %rd1, %rd94;
	ld.global.f64 	%fd195, [%rd95];
	add.f64 	%fd196, %fd194, %fd195;
	add.s32 	%r196, %r336, 5760;
	mul.wide.u32 	%rd96, %r196, 8;
	add.s64 	%rd97, %rd1, %rd96;
	ld.global.f64 	%fd197, [%rd97];
	add.f64 	%fd198, %fd196, %fd197;
	add.s32 	%r197, %r336, 6400;
	mul.wide.u32 	%rd98, %r197, 8;
	add.s64 	%rd99, %rd1, %rd98;
	ld.global.f64 	%fd199, [%rd99];
	add.f64 	%fd200, %fd198, %fd199;
	add.s32 	%r198, %r336, 7040;
	mul.wide.u32 	%rd100, %r198, 8;
	add.s64 	%rd101, %rd1, %rd100;
	ld.global.f64 	%fd201, [%rd101];
	add.f64 	%fd202, %fd200, %fd201;
	add.s32 	%r199, %r336, 7680;
	mul.wide.u32 	%rd102, %r199, 8;
	add.s64 	%rd103, %rd1, %rd102;
	ld.global.f64 	%fd203, [%rd103];
	add.f64 	%fd204, %fd202, %fd203;
	add.s32 	%r200, %r336, 8320;
	mul.wide.u32 	%rd104, %r200, 8;
	add.s64 	%rd105, %rd1, %rd104;
	ld.global.f64 	%fd205, [%rd105];
	add.f64 	%fd206, %fd204, %fd205;
	add.s32 	%r201, %r336, 8960;
	mul.wide.u32 	%rd106, %r201, 8;
	add.s64 	%rd107, %rd1, %rd106;
	ld.global.f64 	%fd207, [%rd107];
	add.f64 	%fd208, %fd206, %fd207;
	add.s32 	%r202, %r336, 9600;
	mul.wide.u32 	%rd108, %r202, 8;
	add.s64 	%rd109, %rd1, %rd108;
	ld.global.f64 	%fd209, [%rd109];
	add.f64 	%fd364, %fd208, %fd209;
	add.s32 	%r337, %r337, 10240;
	add.s32 	%r336, %r336, 10240;
	add.s32 	%r335, %r335, 16;
	setp.ne.s32 	%p26, %r335, 0;
	@%p26 bra 	$L__BB4_6;
	add.s32 	%r338, %r337, -5120;
$L__BB4_8:
	setp.eq.s32 	%p27, %r11, 0;
	@%p27 bra 	$L__BB4_17;
	and.b32  	%r23, %r10, 7;
	setp.lt.u32 	%p28, %r11, 8;
	@%p28 bra 	$L__BB4_11;
	add.s32 	%r203, %r338, %r347;
	mul.wide.u32 	%rd110, %r203, 8;
	add.s64 	%rd111, %rd1, %rd110;
	ld.global.f64 	%fd211, [%rd111];
	add.f64 	%fd212, %fd364, %fd211;
	add.s32 	%r204, %r203, 640;
	mul.wide.u32 	%rd112, %r204, 8;
	add.s64 	%rd113, %rd1, %rd112;
	ld.global.f64 	%fd213, [%rd113];
	add.f64 	%fd214, %fd212, %fd213;
	add.s32 	%r205, %r203, 1280;
	mul.wide.u32 	%rd114, %r205, 8;
	add.s64 	%rd115, %rd1, %rd114;
	ld.global.f64 	%fd215, [%rd115];
	add.f64 	%fd216, %fd214, %fd215;
	add.s32 	%r206, %r203, 1920;
	mul.wide.u32 	%rd116, %r206, 8;
	add.s64 	%rd117, %rd1, %rd116;
	ld.global.f64 	%fd217, [%rd117];
	add.f64 	%fd218, %fd216, %fd217;
	add.s32 	%r207, %r203, 2560;
	mul.wide.u32 	%rd118, %r207, 8;
	add.s64 	%rd119, %rd1, %rd118;
	ld.global.f64 	%fd219, [%rd119];
	add.f64 	%fd220, %fd218, %fd219;
	add.s32 	%r208, %r203, 3200;
	mul.wide.u32 	%rd120, %r208, 8;
	add.s64 	%rd121, %rd1, %rd120;
	ld.global.f64 	%fd221, [%rd121];
	add.f64 	%fd222, %fd220, %fd221;
	add.s32 	%r209, %r203, 3840;
	mul.wide.u32 	%rd122, %r209, 8;
	add.s64 	%rd123, %rd1, %rd122;
	ld.global.f64 	%fd223, [%rd123];
	add.f64 	%fd224, %fd222, %fd223;
	add.s32 	%r210, %r203, 4480;
	mul.wide.u32 	%rd124, %r210, 8;
	add.s64 	%rd125, %rd1, %rd124;
	ld.global.f64 	%fd225, [%rd125];
	add.f64 	%fd364, %fd224, %fd225;
	add.s32 	%r338, %r338, 5120;
$L__BB4_11:
	setp.eq.s32 	%p29, %r23, 0;
	@%p29 bra 	$L__BB4_17;
	and.b32  	%r26, %r10, 3;
	setp.lt.u32 	%p30, %r23, 4;
	@%p30 bra 	$L__BB4_14;
	add.s32 	%r211, %r338, %r347;
	mul.wide.u32 	%rd126, %r211, 8;
	add.s64 	%rd127, %rd1, %rd126;
	ld.global.f64 	%fd227, [%rd127];
	add.f64 	%fd228, %fd364, %fd227;
	add.s32 	%r212, %r211, 640;
	mul.wide.u32 	%rd128, %r212, 8;
	add.s64 	%rd129, %rd1, %rd128;
	ld.global.f64 	%fd229, [%rd129];
	add.f64 	%fd230, %fd228, %fd229;
	add.s32 	%r213, %r211, 1280;
	mul.wide.u32 	%rd130, %r213, 8;
	add.s64 	%rd131, %rd1, %rd130;
	ld.global.f64 	%fd231, [%rd131];
	add.f64 	%fd232, %fd230, %fd231;
	add.s32 	%r214, %r211, 1920;
	mul.wide.u32 	%rd132, %r214, 8;
	add.s64 	%rd133, %rd1, %rd132;
	ld.global.f64 	%fd233, [%rd133];
	add.f64 	%fd364, %fd232, %fd233;
	add.s32 	%r338, %r338, 2560;
$L__BB4_14:
	setp.eq.s32 	%p31, %r26, 0;
	@%p31 bra 	$L__BB4_17;
	add.s32 	%r342, %r338, %r347;
	neg.s32 	%r341, %r26;
$L__BB4_16:
	.pragma "nounroll";
	mul.wide.u32 	%rd134, %r342, 8;
	add.s64 	%rd135, %rd1, %rd134;
	ld.global.f64 	%fd234, [%rd135];
	add.f64 	%fd364, %fd364, %fd234;
	add.s32 	%r342, %r342, 640;
	add.s32 	%r341, %r341, 1;
	setp.ne.s32 	%p32, %r341, 0;
	@%p32 bra 	$L__BB4_16;
$L__BB4_17:
	setp.lt.u32 	%p33, %r6, 640;
	@%p33 bra 	$L__BB4_22;
	// begin inline asm
	mov.u32 %r278, %laneid;
	// end inline asm
	mov.b64 	%rd146, %fd364;
	mov.b64 	{%r280, %r285}, %rd146;
	mov.b32 	%r286, 1;
	mov.b32 	%r327, 31;
	mov.b32 	%r328, -1;
	// begin inline asm
	shfl.sync.down.b32 %r279, %r280, %r286, %r327, %r328;
	// end inline asm
	// begin inline asm
	shfl.sync.down.b32 %r284, %r285, %r286, %r327, %r328;
	// end inline asm
	mov.b64 	%rd147, {%r279, %r284};
	mov.b64 	%fd305, %rd147;
	setp.gt.s32 	%p61, %r278, 30;
	add.f64 	%fd306, %fd364, %fd305;
	selp.f64 	%fd307, %fd364, %fd306, %p61;
	mov.b64 	%rd148, %fd307;
	mov.b64 	{%r290, %r295}, %rd148;
	mov.b32 	%r296, 2;
	// begin inline asm
	shfl.sync.down.b32 %r289, %r290, %r296, %r327, %r328;
	// end inline asm
	// begin inline asm
	shfl.sync.down.b32 %r294, %r295, %r296, %r327, %r328;
	// end inline asm
	mov.b64 	%rd149, {%r289, %r294};
	mov.b64 	%fd308, %rd149;
	setp.gt.s32 	%p62, %r278, 29;
	add.f64 	%fd309, %fd307, %fd308;
	selp.f64 	%fd310, %fd307, %fd309, %p62;
	mov.b64 	%rd150, %fd310;
	mov.b64 	{%r300, %r305}, %rd150;
	mov.b32 	%r306, 4;
	// begin inline asm
	shfl.sync.down.b32 %r299, %r300, %r306, %r327, %r328;
	// end inline asm
	// begin inline asm
	shfl.sync.down.b32 %r304, %r305, %r306, %r327, %r328;
	// end inline asm
	mov.b64 	%rd151, {%r299, %r304};
	mov.b64 	%fd311, %rd151;
	setp.gt.s32 	%p63, %r278, 27;
	add.f64 	%fd312, %fd310, %fd311;
	selp.f64 	%fd313, %fd310, %fd312, %p63;
	mov.b64 	%rd152, %fd313;
	mov.b64 	{%r310, %r315}, %rd152;
	mov.b32 	%r316, 8;
	// begin inline asm
	shfl.sync.down.b32 %r309, %r310, %r316, %r327, %r328;
	// end inline asm
	// begin inline asm
	shfl.sync.down.b32 %r314, %r315, %r316, %r327, %r328;
	// end inline asm
	mov.b64 	%rd153, {%r309, %r314};
	mov.b64 	%fd314, %rd153;
	setp.gt.s32 	%p64, %r278, 23;
	add.f64 	%fd315, %fd313, %fd314;
	selp.f64 	%fd316, %fd313, %fd315, %p64;
	mov.b64 	%rd154, %fd316;
	mov.b64 	{%r320, %r325}, %rd154;
	mov.b32 	%r326, 16;
	// begin inline asm
	shfl.sync.down.b32 %r319, %r320, %r326, %r327, %r328;
	// end inline asm
	// begin inline asm
	shfl.sync.down.b32 %r324, %r325, %r326, %r327, %r328;
	// end inline asm
	mov.b64 	%rd155, {%r319, %r324};
	mov.b64 	%fd317, %rd155;
	setp.gt.s32 	%p65, %r278, 15;
	add.f64 	%fd16, %fd316, %fd317;
	selp.f64 	%fd375, %fd316, %fd16, %p65;
	setp.ne.s32 	%p66, %r278, 0;
	@%p66 bra 	$L__BB4_20;
	shr.u32 	%r329, %r7, 2;
	and.b32  	%r330, %r329, 248;
	mov.u32 	%r331, _ZZN3cub18CUB_300001_SM_10006detail6reduce18DeviceReduceKernelINS2_10policy_hubIdjN4cuda3std3__44plusIdEEE10Policy1000EN6thrust24THRUST_300001_SM_1000_NS6detail15normal_iteratorINSD_10device_ptrIdEEEEjS9_dNS7_10__identityEEEvT0_PT3_T1_NS0_13GridEvenShareISN_EET2_T4_E12temp_storage;
	add.s32 	%r332, %r331, %r330;
	st.shared.f64 	[%r332+24], %fd16;
$L__BB4_20:
	bar.sync 	0;
	setp.ne.s32 	%p67, %r7, 0;
	@%p67 bra 	$L__BB4_48;
	ld.shared.f64 	%fd318, [_ZZN3cub18CUB_300001_SM_10006detail6reduce18DeviceReduceKernelINS2_10policy_hubIdjN4cuda3std3__44plusIdEEE10Policy1000EN6thrust24THRUST_300001_SM_1000_NS6detail15normal_iteratorINSD_10device_ptrIdEEEEjS9_dNS7_10__identityEEEvT0_PT3_T1_NS0_13GridEvenShareISN_EET2_T4_E12temp_storage+32];
	add.f64 	%fd319, %fd375, %fd318;
	ld.shared.f64 	%fd320, [_ZZN3cub18CUB_300001_SM_10006detail6reduce18DeviceReduceKernelINS2_10policy_hubIdjN4cuda3std3__44plusIdEEE10Policy1000EN6thrust24THRUST_300001_SM_1000_NS6detail15normal_iteratorINSD_10device_ptrIdEEEEjS9_dNS7_10__identityEEEvT0_PT3_T1_NS0_13GridEvenShareISN_EET2_T4_E12temp_storage+40];
	add.f64 	%fd321, %fd319, %fd320;
	ld.shared.f64 	%fd322, [_ZZN3cub18CUB_300001_SM_10006detail6reduce18DeviceReduceKernelINS2_10policy_hubIdjN4cuda3std3__44plusIdEEE10Policy1000EN6thrust24THRUST_300001_SM_1000_NS6detail15normal_iteratorINSD_10device_ptrIdEEEEjS9_dNS7_10__identityEEEvT0_PT3_T1_NS0_13GridEvenShareISN_EET2_T4_E12temp_storage+48];
	add.f64 	%fd323, %fd321, %fd322;
	ld.shared.f64 	%fd324, [_ZZN3cub18CUB_300001_SM_10006detail6reduce18DeviceReduceKernelINS2_10policy_hubIdjN4cuda3std3__44plusIdEEE10Policy1000EN6thrust24THRUST_300001_SM_1000_NS6detail15normal_iteratorINSD_10device_ptrIdEEEEjS9_dNS7_10__identityEEEvT0_PT3_T1_NS0_13GridEvenShareISN_EET2_T4_E12temp_storage+56];
	add.f64 	%fd325, %fd323, %fd324;
	ld.shared.f64 	%fd326, [_ZZN3cub18CUB_300001_SM_10006detail6reduce18DeviceReduceKernelINS2_10policy_hubIdjN4cuda3std3__44plusIdEEE10Policy1000EN6thrust24THRUST_300001_SM_1000_NS6detail15normal_iteratorINSD_10device_ptrIdEEEEjS9_dNS7_10__identityEEEvT0_PT3_T1_NS0_13GridEvenShareISN_EET2_T4_E12temp_storage+64];
	add.f64 	%fd327, %fd325, %fd326;
	ld.shared.f64 	%fd328, [_ZZN3cub18CUB_300001_SM_10006detail6reduce18DeviceReduceKernelINS2_10policy_hubIdjN4cuda3std3__44plusIdEEE10Policy1000EN6thrust24THRUST_300001_SM_1000_NS6detail15normal_iteratorINSD_10device_ptrIdEEEEjS9_dNS7_10__identityEEEvT0_PT3_T1_NS0_13GridEvenShareISN_EET2_T4_E12temp_storage+72];
	add.f64 	%fd329, %fd327, %fd328;
	ld.shared.f64 	%fd330, [_ZZN3cub18CUB_300001_SM_10006detail6reduce18DeviceReduceKernelINS2_10policy_hubIdjN4cuda3std3__44plusIdEEE10Policy1000EN6thrust24THRUST_300001_SM_1000_NS6detail15normal_iteratorINSD_10device_ptrIdEEEEjS9_dNS7_10__identityEEEvT0_PT3_T1_NS0_13GridEvenShareISN_EET2_T4_E12temp_storage+80];
	add.f64 	%fd331, %fd329, %fd330;
	ld.shared.f64 	%fd332, [_ZZN3cub18CUB_300001_SM_10006detail6reduce18DeviceReduceKernelINS2_10policy_hubIdjN4cuda3std3__44plusIdEEE10Policy1000EN6thrust24THRUST_300001_SM_1000_NS6detail15normal_iteratorINSD_10device_ptrIdEEEEjS9_dNS7_10__identityEEEvT0_PT3_T1_NS0_13GridEvenShareISN_EET2_T4_E12temp_storage+88];
	add.f64 	%fd333, %fd331, %fd332;
	ld.shared.f64 	%fd334, [_ZZN3cub18CUB_300001_SM_10006detail6reduce18DeviceReduceKernelINS2_10policy_hubIdjN4cuda3std3__44plusIdEEE10Policy1000EN6thrust24THRUST_300001_SM_1000_NS6detail15normal_iteratorINSD_10device_ptrIdEEEEjS9_dNS7_10__identityEEEvT0_PT3_T1_NS0_13GridEvenShareISN_EET2_T4_E12temp_storage+96];
	add.f64 	%fd335, %fd333, %fd334;
	ld.shared.f64 	%fd336, [_ZZN3cub18CUB_300001_SM_10006detail6reduce18DeviceReduceKernelINS2_10policy_hubIdjN4cuda3std3__44plusIdEEE10Policy1000EN6thrust24THRUST_300001_SM_1000_NS6detail15normal_iteratorINSD_10device_ptrIdEEEEjS9_dNS7_10__identityEEEvT0_PT3_T1_NS0_13GridEvenShareISN_EET2_T4_E12temp_storage+104];
	add.f64 	%fd337, %fd335, %fd336;
	ld.shared.f64 	%fd338, [_ZZN3cub18CUB_300001_SM_10006detail6reduce18DeviceReduceKernelINS2_10policy_hubIdjN4cuda3std3__44plusIdEEE10Policy1000EN6thrust24THRUST_300001_SM_1000_NS6detail15normal_iteratorINSD_10device_ptrIdEEEEjS9_dNS7_10__identityEEEvT0_PT3_T1_NS0_13GridEvenShareISN_EET2_T4_E12temp_storage+112];
	add.f64 	%fd339, %fd337, %fd338;
	ld.shared.f64 	%fd340, [_ZZN3cub18CUB_300001_SM_10006detail6reduce18DeviceReduceKernelINS2_10policy_hubIdjN4cuda3std3__44plusIdEEE10Policy1000EN6thrust24THRUST_300001_SM_1000_NS6detail15normal_iteratorINSD_10device_ptrIdEEEEjS9_dNS7_10__identityEEEvT0_PT3_T1_NS0_13GridEvenShareISN_EET2_T4_E12temp_storage+120];
	add.f64 	%fd341, %fd339, %fd340;
	ld.shared.f64 	%fd342, [_ZZN3cub18CUB_300001_SM_10006detail6reduce18DeviceReduceKernelINS2_10policy_hubIdjN4cuda3std3__44plusIdEEE10Policy1000EN6thrust24THRUST_300001_SM_1000_NS6detail15normal_iteratorINSD_10device_ptrIdEEEEjS9_dNS7_10__identityEEEvT0_PT3_T1_NS0_13GridEvenShareISN_EET2_T4_E12temp_storage+128];
	add.f64 	%fd343, %fd341, %fd342;
	ld.shared.f64 	%fd344, [_ZZN3cub18CUB_300001_SM_10006detail6reduce18DeviceReduceKernelINS2_10policy_hubIdjN4cuda3std3__44plusIdEEE10Policy1000EN6thrust24THRUST_300001_SM_1000_NS6detail15normal_iteratorINSD_10device_ptrIdEEEEjS9_dNS7_10__identityEEEvT0_PT3_T1_NS0_13GridEvenShareISN_EET2_T4_E12temp_storage+136];
	add.f64 	%fd345, %fd343, %fd344;
	ld.shared.f64 	%fd346, [_ZZN3cub18CUB_300001_SM_10006detail6reduce18DeviceReduceKernelINS2_10policy_hubIdjN4cuda3std3__44plusIdEEE10Policy1000EN6thrust24THRUST_300001_SM_1000_NS6detail15normal_iteratorINSD_10device_ptrIdEEEEjS9_dNS7_10__identityEEEvT0_PT3_T1_NS0_13GridEvenShareISN_EET2_T4_E12temp_storage+144];
	add.f64 	%fd347, %fd345, %fd346;
	ld.shared.f64 	%fd348, [_ZZN3cub18CUB_300001_SM_10006detail6reduce18DeviceReduceKernelINS2_10policy_hubIdjN4cuda3std3__44plusIdEEE10Policy1000EN6thrust24THRUST_300001_SM_1000_NS6detail15normal_iteratorINSD_10device_ptrIdEEEEjS9_dNS7_10__identityEEEvT0_PT3_T1_NS0_13GridEvenShareISN_EET2_T4_E12temp_storage+152];
	add.f64 	%fd349, %fd347, %fd348;
	ld.shared.f64 	%fd350, [_ZZN3cub18CUB_300001_SM_10006detail6reduce18DeviceReduceKernelINS2_10policy_hubIdjN4cuda3std3__44plusIdEEE10Policy1000EN6thrust24THRUST_300001_SM_1000_NS6detail15normal_iteratorINSD_10device_ptrIdEEEEjS9_dNS7_10__identityEEEvT0_PT3_T1_NS0_13GridEvenShareISN_EET2_T4_E12temp_storage+160];
	add.f64 	%fd351, %fd349, %fd350;
	ld.shared.f64 	%fd352, [_ZZN3cub18CUB_300001_SM_10006detail6reduce18DeviceReduceKernelINS2_10policy_hubIdjN4cuda3std3__44plusIdEEE10Policy1000EN6thrust24THRUST_300001_SM_1000_NS6detail15normal_iteratorINSD_10device_ptrIdEEEEjS9_dNS7_10__identityEEEvT0_PT3_T1_NS0_13GridEvenShareISN_EET2_T4_E12temp_storage+168];
	add.f64 	%fd353, %fd351, %fd352;
	ld.shared.f64 	%fd354, [_ZZN3cub18CUB_300001_SM_10006detail6reduce18DeviceReduceKernelINS2_10policy_hubIdjN4cuda3std3__44plusIdEEE10Policy1000EN6thrust24THRUST_300001_SM_1000_NS6detail15normal_iteratorINSD_10device_ptrIdEEEEjS9_dNS7_10__identityEEEvT0_PT3_T1_NS0_13GridEvenShareISN_EET2_T4_E12temp_storage+176];
	add.f64 	%fd375, %fd353, %fd354;
	bra.uni 	$L__BB4_48;
$L__BB4_22:
	// begin inline asm
	mov.u32 %r215, %laneid;
	// end inline asm
	and.b32  	%r266, %r7, 992;
	add.s32 	%r267, %r266, 32;
	setp.gt.u32 	%p34, %r267, %r6;
	not.b32 	%r268, %r266;
	add.s32 	%r269, %r6, %r268;
	selp.b32 	%r264, %r269, 31, %p34;
	mov.b64 	%rd136, %fd364;
	mov.b64 	{%r217, %r222}, %rd136;
	mov.b32 	%r223, 1;
	mov.b32 	%r265, -1;
	// begin inline asm
	shfl.sync.down.b32 %r216, %r217, %r223, %r264, %r265;
	// end inline asm
	// begin inline asm
	shfl.sync.down.b32 %r221, %r222, %r223, %r264, %r265;
	// end inline asm
	mov.b64 	%rd137, {%r216, %r221};
	mov.b64 	%fd235, %rd137;
	setp.lt.s32 	%p35, %r215, %r264;
	add.f64 	%fd236, %fd364, %fd235;
	selp.f64 	%fd237, %fd236, %fd364, %p35;
	mov.b64 	%rd138, %fd237;
	mov.b64 	{%r227, %r232}, %rd138;
	mov.b32 	%r233, 2;
	// begin inline asm
	shfl.sync.down.b32 %r226, %r227, %r233, %r264, %r265;
	// end inline asm
	// begin inline asm
	shfl.sync.down.b32 %r231, %r232, %r233, %r264, %r265;
	// end inline asm
	mov.b64 	%rd139, {%r226, %r231};
	mov.b64 	%fd238, %rd139;
	add.s32 	%r270, %r215, 2;
	setp.gt.s32 	%p36, %r270, %r264;
	add.f64 	%fd239, %fd237, %fd238;
	selp.f64 	%fd240, %fd237, %fd239, %p36;
	mov.b64 	%rd140, %fd240;
	mov.b64 	{%r237, %r242}, %rd140;
	mov.b32 	%r243, 4;
	// begin inline asm
	shfl.sync.down.b32 %r236, %r237, %r243, %r264, %r265;
	// end inline asm
	// begin inline asm
	shfl.sync.down.b32 %r241, %r242, %r243, %r264, %r265;
	// end inline asm
	mov.b64 	%rd141, {%r236, %r241};
	mov.b64 	%fd241, %rd141;
	add.s32 	%r271, %r215, 4;
	setp.gt.s32 	%p37, %r271, %r264;
	add.f64 	%fd242, %fd240, %fd241;
	selp.f64 	%fd243, %fd240, %fd242, %p37;
	mov.b64 	%rd142, %fd243;
	mov.b64 	{%r247, %r252}, %rd142;
	mov.b32 	%r253, 8;
	// begin inline asm
	shfl.sync.down.b32 %r246, %r247, %r253, %r264, %r265;
	// end inline asm
	// begin inline asm
	shfl.sync.down.b32 %r251, %r252, %r253, %r264, %r265;
	// end inline asm
	mov.b64 	%rd143, {%r246, %r251};
	mov.b64 	%fd244, %rd143;
	add.s32 	%r272, %r215, 8;
	setp.gt.s32 	%p38, %r272, %r264;
	add.f64 	%fd245, %fd243, %fd244;
	selp.f64 	%fd246, %fd243, %fd245, %p38;
	mov.b64 	%rd144, %fd246;
	mov.b64 	{%r257, %r262}, %rd144;
	mov.b32 	%r263, 16;
	// begin inline asm
	shfl.sync.down.b32 %r256, %r257, %r263, %r264, %r265;
	// end inline asm
	// begin inline asm
	shfl.sync.down.b32 %r261, %r262, %r263, %r264, %r265;
	// end inline asm
	mov.b64 	%rd145, {%r256, %r261};
	mov.b64 	%fd247, %rd145;
	add.s32 	%r273, %r215, 16;
	setp.gt.s32 	%p39, %r273, %r264;
	add.f64 	%fd248, %fd246, %fd247;
	selp.f64 	%fd375, %fd246, %fd248, %p39;
	setp.ne.s32 	%p40, %r215, 0;
	@%p40 bra 	$L__BB4_24;
	shr.u32 	%r274, %r7, 2;
	and.b32  	%r275, %r274, 248;
	mov.u32 	%r276, _ZZN3cub18CUB_300001_SM_10006detail6reduce18DeviceReduceKernelINS2_10policy_hubIdjN4cuda3std3__44plusIdEEE10Policy1000EN6thrust24THRUST_300001_SM_1000_NS6detail15normal_iteratorINSD_10device_ptrIdEEEEjS9_dNS7_10__identityEEEvT0_PT3_T1_NS0_13GridEvenShareISN_EET2_T4_E12temp_storage;
	add.s32 	%r277, %r276, %r275;
	st.shared.f64 	[%r277+24], %fd375;
$L__BB4_24:
	bar.sync 	0;
	setp.ne.s32 	%p41, %r7, 0;
	@%p41 bra 	$L__BB4_48;
	setp.gt.u32 	%p42, %r6, 32;
	ld.shared.f64 	%fd249, [_ZZN3cub18CUB_300001_SM_10006detail6reduce18DeviceReduceKernelINS2_10policy_hubIdjN4cuda3std3__44plusIdEEE10Policy1000EN6thrust24THRUST_300001_SM_1000_NS6detail15normal_iteratorINSD_10device_ptrIdEEEEjS9_dNS7_10__identityEEEvT0_PT3_T1_NS0_13GridEvenShareISN_EET2_T4_E12temp_storage+32];
	add.f64 	%fd250, %fd375, %fd249;
	selp.f64 	%fd251, %fd250, %fd375, %p42;
	setp.gt.u32 	%p43, %r6, 64;
	ld.shared.f64 	%fd252, [_ZZN3cub18CUB_300001_SM_10006detail6reduce18DeviceReduceKernelINS2_10policy_hubIdjN4cuda3std3__44plusIdEEE10Policy1000EN6thrust24THRUST_300001_SM_1000_NS6detail15normal_iteratorINSD_10device_ptrIdEEEEjS9_dNS7_10__identityEEEvT0_PT3_T1_NS0_13GridEvenShareISN_EET2_T4_E12temp_storage+40];
	add.f64 	%fd253, %fd252, %fd251;
	selp.f64 	%fd254, %fd253, %fd251, %p43;
	setp.gt.u32 	%p44, %r6, 96;
	ld.shared.f64 	%fd255, [_ZZN3cub18CUB_300001_SM_10006detail6reduce18DeviceReduceKernelINS2_10policy_hubIdjN4cuda3std3__44plusIdEEE10Policy1000EN6thrust24THRUST_300001_SM_1000_NS6detail15normal_iteratorINSD_10device_ptrIdEEEEjS9_dNS7_10__identityEEEvT0_PT3_T1_NS0_13GridEvenShareISN_EET2_T4_E12temp_storage+48];
	add.f64 	%fd256, %fd255, %fd254;
	selp.f64 	%fd257, %fd256, %fd254, %p44;
	setp.gt.u32 	%p45, %r6, 128;
	ld.shared.f64 	%fd258, [_ZZN3cub18CUB_300001_SM_10006detail6reduce18DeviceReduceKernelINS2_10policy_hubIdjN4cuda3std3__44plusIdEEE10Policy1000EN6thrust24THRUST_300001_SM_1000_NS6detail15normal_iteratorINSD_10device_ptrIdEEEEjS9_dNS7_10__identityEEEvT0_PT3_T1_NS0_13GridEvenShareISN_EET2_T4_E12temp_storage+56];
	add.f64 	%fd259, %fd258, %fd257;
	selp.f64 	%fd260, %fd259, %fd257, %p45;
	setp.gt.u32 	%p46, %r6, 160;
	ld.shared.f64 	%fd261, [_ZZN3cub18CUB_300001_SM_10006detail6reduce18DeviceReduceKernelINS2_10policy_hubIdjN4cuda3std3__44plusIdEEE10Policy1000EN6thrust24THRUST_300001_SM_1000_NS6detail15normal_iteratorINSD_10device_ptrIdEEEEjS9_dNS7_10__identityEEEvT0_PT3_T1_NS0_13GridEvenShareISN_EET2_T4_E12temp_storage+64];
	add.f64 	%fd262, %fd261, %fd260;
	selp.f64 	%fd263, %fd262, %fd260, %p46;
	setp.gt.u32 	%p47, %r6, 192;
	ld.shared.f64 	%fd264, [_ZZN3cub18CUB_300001_SM_10006detail6reduce18DeviceReduceKernelINS2_10policy_hubIdjN4cuda3std3__44plusIdEEE10Policy1000EN6thrust24THRUST_300001_SM_1000_NS6detail15normal_iteratorINSD_10device_ptrIdEEEEjS9_dNS7_10__identityEEEvT0_PT3_T1_NS0_13GridEvenShareISN_EET2_T4_E12temp_storage+72];
	add.f64 	%fd265, %fd264, %fd263;
	selp.f64 	%fd266, %fd265, %fd263, %p47;
	setp.gt.u32 	%p48, %r6, 224;
	ld.shared.f64 	%fd267, [_ZZN3cub18CUB_300001_SM_10006detail6reduce18DeviceReduceKernelINS2_10policy_hubIdjN4cuda3std3__44plusIdEEE10Policy1000EN6thrust24THRUST_300001_SM_1000_NS6detail15normal_iteratorINSD_10device_ptrIdEEEEjS9_dNS7_10__identityEEEvT0_PT3_T1_NS0_13GridEvenShareISN_EET2_T4_E12temp_storage+80];
	add.f64 	%fd268, %fd267, %fd266;
	selp.f64 	%fd269, %fd268, %fd266, %p48;
	setp.gt.u32 	%p49, %r6, 256;
	ld.shared.f64 	%fd270, [_ZZN3cub18CUB_300001_SM_10006detail6reduce18DeviceReduceKernelINS2_10policy_hubIdjN4cuda3std3__44plusIdEEE10Policy1000EN6thrust24THRUST_300001_SM_1000_NS6detail15normal_iteratorINSD_10device_ptrIdEEEEjS9_dNS7_10__identityEEEvT0_PT3_T1_NS0_13GridEvenShareISN_EET2_T4_E12temp_storage+88];
	add.f64 	%fd271, %fd270, %fd269;
	selp.f64 	%fd272, %fd271, %fd269, %p49;
	setp.gt.u32 	%p50, %r6, 288;
	ld.shared.f64 	%fd273, [_ZZN3cub18CUB_300001_SM_10006detail6reduce18DeviceReduceKernelINS2_10policy_hubIdjN4cuda3std3__44plusIdEEE10Policy1000EN6thrust24THRUST_300001_SM_1000_NS6detail15normal_iteratorINSD_10device_ptrIdEEEEjS9_dNS7_10__identityEEEvT0_PT3_T1_NS0_13GridEvenShareISN_EET2_T4_E12temp_storage+96];
	add.f64 	%fd274, %fd273, %fd272;
	selp.f64 	%fd275, %fd274, %fd272, %p50;
	setp.gt.u32 	%p51, %r6, 320;
	ld.shared.f64 	%fd276, [_ZZN3cub18CUB_300001_SM_10006detail6reduce18DeviceReduceKernelINS2_10policy_hubIdjN4cuda3std3__44plusIdEEE10Policy1000EN6thrust24THRUST_300001_SM_1000_NS6detail15normal_iteratorINSD_10device_ptrIdEEEEjS9_dNS7_10__identityEEEvT0_PT3_T1_NS0_13GridEvenShareISN_EET2_T4_E12temp_storage+104];
	add.f64 	%fd277, %fd276, %fd275;
	selp.f64 	%fd278, %fd277, %fd275, %p51;
	setp.gt.u32 	%p52, %r6, 352;
	ld.shared.f64 	%fd279, [_ZZN3cub18CUB_300001_SM_10006detail6reduce18DeviceReduceKernelINS2_10policy_hubIdjN4cuda3std3__44plusIdEEE10Policy1000EN6thrust24THRUST_300001_SM_1000_NS6detail15normal_iteratorINSD_10device_ptrIdEEEEjS9_dNS7_10__identityEEEvT0_PT3_T1_NS0_13GridEvenShareISN_EET2_T4_E12temp_storage+112];
	add.f64 	%fd280, %fd279, %fd278;
	selp.f64 	%fd281, %fd280, %fd278, %p52;
	setp.gt.u32 	%p53, %r6, 384;
	ld.shared.f64 	%fd282, [_ZZN3cub18CUB_300001_SM_10006detail6reduce18DeviceReduceKernelINS2_10policy_hubIdjN4cuda3std3__44plusIdEEE10Policy1000EN6thrust24THRUST_300001_SM_1000_NS6detail15normal_iteratorINSD_10device_ptrIdEEEEjS9_dNS7_10__identityEEEvT0_PT3_T1_NS0_13GridEvenShareISN_EET2_T4_E12temp_storage+120];
	add.f64 	%fd283, %fd282, %fd281;
	selp.f64 	%fd284, %fd283, %fd281, %p53;
	setp.gt.u32 	%p54, %r6, 416;
	ld.shared.f64 	%fd285, [_ZZN3cub18CUB_300001_SM_10006detail6reduce18DeviceReduceKernelINS2_10policy_hubIdjN4cuda3std3__44plusIdEEE10Policy1000EN6thrust24THRUST_300001_SM_1000_NS6detail15normal_iteratorINSD_10device_ptrIdEEEEjS9_dNS7_10__identityEEEvT0_PT3_T1_NS0_13GridEvenShareISN_EET2_T4_E12temp_storage+128];
	add.f64 	%fd286, %fd285, %fd284;
	selp.f64 	%fd287, %fd286, %fd284, %p54;
	setp.gt.u32 	%p55, %r6, 448;
	ld.shared.f64 	%fd288, [_ZZN3cub18CUB_300001_SM_10006detail6reduce18DeviceReduceKernelINS2_10policy_hubIdjN4cuda3std3__44plusIdEEE10Policy1000EN6thrust24THRUST_300001_SM_1000_NS6detail15normal_iteratorINSD_10device_ptrIdEEEEjS9_dNS7_10__identityEEEvT0_PT3_T1_NS0_13GridEvenShareISN_EET2_T4_E12temp_storage+136];
	add.f64 	%fd289, %fd288, %fd287;
	selp.f64 	%fd290, %fd289, %fd287, %p55;
	setp.gt.u32 	%p56, %r6, 480;
	ld.shared.f64 	%fd291, [_ZZN3cub18CUB_300001_SM_10006detail6reduce18DeviceReduceKernelINS2_10policy_hubIdjN4cuda3std3__44plusIdEEE10Policy1000EN6thrust24THRUST_300001_SM_1000_NS6detail15normal_iteratorINSD_10device_ptrIdEEEEjS9_dNS7_10__identityEEEvT0_PT3_T1_NS0_13GridEvenShareISN_EET2_T4_E12temp_storage+144];
	add.f64 	%fd292, %fd291, %fd290;
	selp.f64 	%fd293, %fd292, %fd290, %p56;
	setp.gt.u32 	%p57, %r6, 512;
	ld.shared.f64 	%fd294, [_ZZN3cub18CUB_300001_SM_10006detail6reduce18DeviceReduceKernelINS2_10policy_hubIdjN4cuda3std3__44plusIdEEE10Policy1000EN6thrust24THRUST_300001_SM_1000_NS6detail15normal_iteratorINSD_10device_ptrIdEEEEjS9_dNS7_10__identityEEEvT0_PT3_T1_NS0_13GridEvenShareISN_EET2_T4_E12temp_storage+152];
	add.f64 	%fd295, %fd294, %fd293;
	selp.f64 	%fd296, %fd295, %fd293, %p57;
	setp.gt.u32 	%p58, %r6, 544;
	ld.shared.f64 	%fd297, [_ZZN3cub18CUB_300001_SM_10006detail6reduce18DeviceReduceKernelINS2_10policy_hubIdjN4cuda3std3__44plusIdEEE10Policy1000EN6thrust24THRUST_300001_SM_1000_NS6detail15normal_iteratorINSD_10device_ptrIdEEEEjS9_dNS7_10__identityEEEvT0_PT3_T1_NS0_13GridEvenShareISN_EET2_T4_E12temp_storage+160];
	add.f64 	%fd298, %fd297, %fd296;
	selp.f64 	%fd299, %fd298, %fd296, %p58;
	setp.gt.u32 	%p59, %r6, 576;
	ld.shared.f64 	%fd300, [_ZZN3cub18CUB_300001_SM_10006detail6reduce18DeviceReduceKernelINS2_10policy_hubIdjN4cuda3std3__44plusIdEEE10Policy1000EN6thrust24THRUST_300001_SM_1000_NS6detail15normal_iteratorINSD_10device_ptrIdEEEEjS9_dNS7_10__identityEEEvT0_PT3_T1_NS0_13GridEvenShareISN_EET2_T4_E12temp_storage+168];
	add.f64 	%fd301, %fd300, %fd299;
	selp.f64 	%fd302, %fd301, %fd299, %p59;
	setp.gt.u32 	%p60, %r6, 608;
	ld.shared.f64 	%fd303, [_ZZN3cub18CUB_300001_SM_10006detail6reduce18DeviceReduceKernelINS2_10policy_hubIdjN4cuda3std3__44plusIdEEE10Policy1000EN6thrust24THRUST_300001_SM_1000_NS6detail15normal_iteratorINSD_10device_ptrIdEEEEjS9_dNS7_10__identityEEEvT0_PT3_T1_NS0_13GridEvenShareISN_EET2_T4_E12temp_storage+176];
	add.f64 	%fd304, %fd303, %fd302;
	selp.f64 	%fd375, %fd304, %fd302, %p60;
	bra.uni 	$L__BB4_48;
$L__BB4_26:
	mov.u32 	%r35, %tid.x;
	add.s32 	%r72, %r347, %r35;
	mul.wide.u32 	%rd4, %r72, 8;
	add.s64 	%rd5, %rd1, %rd4;
	ld.global.f64 	%fd41, [%rd5];
	ld.global.f64 	%fd42, [%rd5+5120];
	ld.global.f64 	%fd43, [%rd5+10240];
	ld.global.f64 	%fd44, [%rd5+15360];
	ld.global.f64 	%fd45, [%rd5+20480];
	ld.global.f64 	%fd46, [%rd5+25600];
	ld.global.f64 	%fd47, [%rd5+30720];
	ld.global.f64 	%fd48, [%rd5+35840];
	add.f64 	%fd49, %fd41, %fd42;
	add.f64 	%fd50, %fd49, %fd43;
	add.f64 	%fd51, %fd50, %fd44;
	add.f64 	%fd52, %fd51, %fd45;
	add.f64 	%fd53, %fd52, %fd46;
	add.f64 	%fd54, %fd53, %fd47;
	add.f64 	%fd374, %fd54, %fd48;
	setp.lt.u32 	%p2, %r6, %r4;
	@%p2 bra 	$L__BB4_44;
	add.s32 	%r36, %r4, %r347;
	not.b32 	%r74, %r35;
	add.s32 	%r75, %r74, %r1;
	sub.s32 	%r76, %r75, %r4;
	sub.s32 	%r344, %r76, %r347;
	add.s32 	%r77, %r36, %r35;
	add.s32 	%r343, %r77, 5120;
	mov.b32 	%r346, 0;
	mov.u32 	%r345, %r36;
$L__BB4_28:
	mad.lo.s32 	%r347, %r2, 5120, %r347;
	add.s32 	%r78, %r1, -5120;
	setp.gt.u32 	%p3, %r347, %r78;
	@%p3 bra 	$L__BB4_30;
	add.s32 	%r79, %r35, %r347;
	mul.wide.u32 	%rd6, %r79, 8;
	add.s64 	%rd7, %rd1, %rd6;
	ld.global.f64 	%fd55, [%rd7];
	ld.global.f64 	%fd56, [%rd7+5120];
	ld.global.f64 	%fd57, [%rd7+10240];
	ld.global.f64 	%fd58, [%rd7+15360];
	ld.global.f64 	%fd59, [%rd7+20480];
	ld.global.f64 	%fd60, [%rd7+25600];
	ld.global.f64 	%fd61, [%rd7+30720];
	ld.global.f64 	%fd62, [%rd7+35840];
	add.f64 	%fd63, %fd374, %fd55;
	add.f64 	%fd64, %fd63, %fd56;
	add.f64 	%fd65, %fd64, %fd57;
	add.f64 	%fd66, %fd65, %fd58;
	add.f64 	%fd67, %fd66, %fd59;
	add.f64 	%fd68, %fd67, %fd60;
	add.f64 	%fd69, %fd68, %fd61;
	add.f64 	%fd374, %fd69, %fd62;
	sub.s32 	%r80, %r1, %r347;
	mul.lo.s32 	%r81, %r2, 5120;
	setp.lt.u32 	%p4, %r80, %r81;
	add.s32 	%r346, %r346, 1;
	add.s32 	%r345, %r345, %r81;
	sub.s32 	%r344, %r344, %r81;
	add.s32 	%r343, %r343, %r81;
	@%p4 bra 	$L__BB4_44;
	bra.uni 	$L__BB4_28;
$L__BB4_30:
	setp.le.u32 	%p5, %r1, %r347;
	sub.s32 	%r82, %r1, %r347;
	setp.ge.s32 	%p6, %r35, %r82;
	or.pred  	%p7, %p5, %p6;
	@%p7 bra 	$L__BB4_44;
	not.b32 	%r84, %r35;
	add.s32 	%r85, %r1, %r84;
	sub.s32 	%r86, %r85, %r36;
	mul.lo.s32 	%r87, %r2, %r346;
	mad.lo.s32 	%r88, %r87, -5120, %r86;
	mul.hi.u32 	%r89, %r88, -858993459;
	shr.u32 	%r90, %r89, 9;
	add.s32 	%r49, %r90, 1;
	and.b32  	%r50, %r49, 15;
	setp.lt.u32 	%p8, %r88, 9600;
	mov.u32 	%r352, %r35;
	@%p8 bra 	$L__BB4_35;
	or.b32  	%r350, %r35, 5120;
	mul.hi.u32 	%r91, %r344, -858993459;
	shr.u32 	%r92, %r91, 9;
	add.s32 	%r93, %r92, 1;
	and.b32  	%r94, %r93, 16777200;
	neg.s32 	%r348, %r94;
$L__BB4_33:
	.pragma "nounroll";
	add.s32 	%r95, %r343, -5120;
	mul.wide.u32 	%rd8, %r95, 8;
	add.s64 	%rd9, %rd1, %rd8;
	ld.global.f64 	%fd71, [%rd9];
	add.f64 	%fd72, %fd374, %fd71;
	add.s32 	%r96, %r343, -4480;
	mul.wide.u32 	%rd10, %r96, 8;
	add.s64 	%rd11, %rd1, %rd10;
	ld.global.f64 	%fd73, [%rd11];
	add.f64 	%fd74, %fd72, %fd73;
	add.s32 	%r97, %r343, -3840;
	mul.wide.u32 	%rd12, %r97, 8;
	add.s64 	%rd13, %rd1, %rd12;
	ld.global.f64 	%fd75, [%rd13];
	add.f64 	%fd76, %fd74, %fd75;
	add.s32 	%r98, %r343, -3200;
	mul.wide.u32 	%rd14, %r98, 8;
	add.s64 	%rd15, %rd1, %rd14;
	ld.global.f64 	%fd77, [%rd15];
	add.f64 	%fd78, %fd76, %fd77;
	add.s32 	%r99, %r343, -2560;
	mul.wide.u32 	%rd16, %r99, 8;
	add.s64 	%rd17, %rd1, %rd16;
	ld.global.f64 	%fd79, [%rd17];
	add.f64 	%fd80, %fd78, %fd79;
	add.s32 	%r100, %r343, -1920;
	mul.wide.u32 	%rd18, %r100, 8;
	add.s64 	%rd19, %rd1, %rd18;
	ld.global.f64 	%fd81, [%rd19];
	add.f64 	%fd82, %fd80, %fd81;
	add.s32 	%r101, %r343, -1280;
	mul.wide.u32 	%rd20, %r101, 8;
	add.s64 	%rd21, %rd1, %rd20;
	ld.global.f64 	%fd83, [%rd21];
	add.f64 	%fd84, %fd82, %fd83;
	add.s32 	%r102, %r343, 4480;
	add.s32 	%r103, %r343, -640;
	mul.wide.u32 	%rd22, %r103, 8;
	add.s64 	%rd23, %rd1, %rd22;
	ld.global.f64 	%fd85, [%rd23];
	add.f64 	%fd86, %fd84, %fd85;
	mul.wide.u32 	%rd24, %r343, 8;
	add.s64 	%rd25, %rd1, %rd24;
	ld.global.f64 	%fd87, [%rd25];
	add.f64 	%fd88, %fd86, %fd87;
	add.s32 	%r104, %r343, 640;
	mul.wide.u32 	%rd26, %r104, 8;
	add.s64 	%rd27, %rd1, %rd26;
	ld.global.f64 	%fd89, [%rd27];
	add.f64 	%fd90, %fd88, %fd89;
	add.s32 	%r105, %r343, 1280;
	mul.wide.u32 	%rd28, %r105, 8;
	add.s64 	%rd29, %rd1, %rd28;
	ld.global.f64 	%fd91, [%rd29];
	add.f64 	%fd92, %fd90, %fd91;
	add.s32 	%r106, %r343, 1920;
	mul.wide.u32 	%rd30, %r106, 8;
	add.s64 	%rd31, %rd1, %rd30;
	ld.global.f64 	%fd93, [%rd31];
	add.f64 	%fd94, %fd92, %fd93;
	add.s32 	%r107, %r343, 2560;
	mul.wide.u32 	%rd32, %r107, 8;
	add.s64 	%rd33, %rd1, %rd32;
	ld.global.f64 	%fd95, [%rd33];
	add.f64 	%fd96, %fd94, %fd95;
	add.s32 	%r108, %r343, 3200;
	mul.wide.u32 	%rd34, %r108, 8;
	add.s64 	%rd35, %rd1, %rd34;
	ld.global.f64 	%fd97, [%rd35];
	add.f64 	%fd98, %fd96, %fd97;
	add.s32 	%r109, %r343, 3840;
	mul.wide.u32 	%rd36, %r109, 8;
	add.s64 	%rd37, %rd1, %rd36;
	ld.global.f64 	%fd99, [%rd37];
	add.f64 	%fd100, %fd98, %fd99;
	mul.wide.u32 	%rd38, %r102, 8;
	add.s64 	%rd39, %rd1, %rd38;
	ld.global.f64 	%fd101, [%rd39];
	add.f64 	%fd374, %fd100, %fd101;
	add.s32 	%r350, %r350, 10240;
	add.s32 	%r343, %r343, 10240;
	add.s32 	%r348, %r348, 16;
	setp.ne.s32 	%p9, %r348, 0;
	@%p9 bra 	$L__BB4_33;
	add.s32 	%r352, %r350, -5120;
$L__BB4_35:
	setp.eq.s32 	%p10, %r50, 0;
	@%p10 bra 	$L__BB4_44;
	and.b32  	%r61, %r49, 7;
	setp.lt.u32 	%p11, %r50, 8;
	@%p11 bra 	$L__BB4_38;
	add.s32 	%r110, %r352, %r347;
	mul.wide.u32 	%rd40, %r110, 8;
	add.s64 	%rd41, %rd1, %rd40;
	ld.global.f64 	%fd103, [%rd41];
	add.f64 	%fd104, %fd374, %fd103;
	add.s32 	%r111, %r110, 640;
	mul.wide.u32 	%rd42, %r111, 8;
	add.s64 	%rd43, %rd1, %rd42;
	ld.global.f64 	%fd105, [%rd43];
	add.f64 	%fd106, %fd104, %fd105;
	add.s32 	%r112, %r110, 1280;
	mul.wide.u32 	%rd44, %r112, 8;
	add.s64 	%rd45, %rd1, %rd44;
	ld.global.f64 	%fd107, [%rd45];
	add.f64 	%fd108, %fd106, %fd107;
	add.s32 	%r113, %r110, 1920;
	mul.wide.u32 	%rd46, %r113, 8;
	add.s64 	%rd47, %rd1, %rd46;
	ld.global.f64 	%fd109, [%rd47];
	add.f64 	%fd110, %fd108, %fd109;
	add.s32 	%r114, %r110, 2560;
	mul.wide.u32 	%rd48, %r114, 8;
	add.s64 	%rd49, %rd1, %rd48;
	ld.global.f64 	%fd111, [%rd49];
	add.f64 	%fd112, %fd110, %fd111;
	add.s32 	%r115, %r110, 3200;
	mul.wide.u32 	%rd50, %r115, 8;
	add.s64 	%rd51, %rd1, %rd50;
	ld.global.f64 	%fd113, [%rd51];
	add.f64 	%fd114, %fd112, %fd113;
	add.s32 	%r116, %r110, 3840;
	mul.wide.u32 	%rd52, %r116, 8;
	add.s64 	%rd53, %rd1, %rd52;
	ld.global.f64 	%fd115, [%rd53];
	add.f64 	%fd116, %fd114, %fd115;
	add.s32 	%r117, %r110, 4480;
	mul.wide.u32 	%rd54, %r117, 8;
	add.s64 	%rd55, %rd1, %rd54;
	ld.global.f64 	%fd117, [%rd55];
	add.f64 	%fd374, %fd116, %fd117;
	add.s32 	%r352, %r352, 5120;
$L__BB4_38:
	setp.eq.s32 	%p12, %r61, 0;
	@%p12 bra 	$L__BB4_44;
	setp.lt.u32 	%p13, %r61, 4;
	@%p13 bra 	$L__BB4_41;
	add.s32 	%r118, %r352, %r347;
	mul.wide.u32 	%rd56, %r118, 8;
	add.s64 	%rd57, %rd1, %rd56;
	ld.global.f64 	%fd119, [%rd57];
	add.f64 	%fd120, %fd374, %fd119;
	add.s32 	%r119, %r118, 640;
	mul.wide.u32 	%rd58, %r119, 8;
	add.s64 	%rd59, %rd1, %rd58;
	ld.global.f64 	%fd121, [%rd59];
	add.f64 	%fd122, %fd120, %fd121;
	add.s32 	%r120, %r118, 1280;
	mul.wide.u32 	%rd60, %r120, 8;
	add.s64 	%rd61, %rd1, %rd60;
	ld.global.f64 	%fd123, [%rd61];
	add.f64 	%fd124, %fd122, %fd123;
	add.s32 	%r121, %r118, 1920;
	mul.wide.u32 	%rd62, %r121, 8;
	add.s64 	%rd63, %rd1, %rd62;
	ld.global.f64 	%fd125, [%rd63];
	add.f64 	%fd374, %fd124, %fd125;
	add.s32 	%r352, %r352, 2560;
$L__BB4_41:
	and.b32  	%r122, %r49, 3;
	setp.eq.s32 	%p14, %r122, 0;
	@%p14 bra 	$L__BB4_44;
	add.s32 	%r355, %r352, %r345;
	mul.hi.u32 	%r123, %r344, -858993459;
	cvt.u16.u32 	%rs1, %r123;
	shr.u16 	%rs2, %rs1, 9;
	add.s16 	%rs3, %rs2, 1;
	cvt.u32.u16 	%r124, %rs3;
	and.b32  	%r125, %r124, 3;
	neg.s32 	%r354, %r125;
$L__BB4_43:
	.pragma "nounroll";
	mul.wide.u32 	%rd64, %r355, 8;
	add.s64 	%rd65, %rd1, %rd64;
	ld.global.f64 	%fd126, [%rd65];
	add.f64 	%fd374, %fd374, %fd126;
	add.s32 	%r355, %r355, 640;
	add.s32 	%r354, %r354, 1;
	setp.ne.s32 	%p15, %r354, 0;
	@%p15 bra 	$L__BB4_43;
$L__BB4_44:
	// begin inline asm
	mov.u32 %r126, %laneid;
	// end inline asm
	mov.b64 	%rd66, %fd374;
	mov.b64 	{%r128, %r133}, %rd66;
	mov.b32 	%r134, 1;
	mov.b32 	%r175, 31;
	mov.b32 	%r176, -1;
	// begin inline asm
	shfl.sync.down.b32 %r127, %r128, %r134, %r175, %r176;
	// end inline asm
	// begin inline asm
	shfl.sync.down.b32 %r132, %r133, %r134, %r175, %r176;
	// end inline asm
	mov.b64 	%rd67, {%r127, %r132};
	mov.b64 	%fd127, %rd67;
	setp.gt.s32 	%p16, %r126, 30;
	add.f64 	%fd128, %fd374, %fd127;
	selp.f64 	%fd129, %fd374, %fd128, %p16;
	mov.b64 	%rd68, %fd129;
	mov.b64 	{%r138, %r143}, %rd68;
	mov.b32 	%r144, 2;
	// begin inline asm
	shfl.sync.down.b32 %r137, %r138, %r144, %r175, %r176;
	// end inline asm
	// begin inline asm
	shfl.sync.down.b32 %r142, %r143, %r144, %r175, %r176;
	// end inline asm
	mov.b64 	%rd69, {%r137, %r142};
	mov.b64 	%fd130, %rd69;
	setp.gt.s32 	%p17, %r126, 29;
	add.f64 	%fd131, %fd129, %fd130;
	selp.f64 	%fd132, %fd129, %fd131, %p17;
	mov.b64 	%rd70, %fd132;
	mov.b64 	{%r148, %r153}, %rd70;
	mov.b32 	%r154, 4;
	// begin inline asm
	shfl.sync.down.b32 %r147, %r148, %r154, %r175, %r176;
	// end inline asm
	// begin inline asm
	shfl.sync.down.b32 %r152, %r153, %r154, %r175, %r176;
	// end inline asm
	mov.b64 	%rd71, {%r147, %r152};
	mov.b64 	%fd133, %rd71;
	setp.gt.s32 	%p18, %r126, 27;
	add.f64 	%fd134, %fd132, %fd133;
	selp.f64 	%fd135, %fd132, %fd134, %p18;
	mov.b64 	%rd72, %fd135;
	mov.b64 	{%r158, %r163}, %rd72;
	mov.b32 	%r164, 8;
	// begin inline asm
	shfl.sync.down.b32 %r157, %r158, %r164, %r175, %r176;
	// end inline asm
	// begin inline asm
	shfl.sync.down.b32 %r162, %r163, %r164, %r175, %r176;
	// end inline asm
	mov.b64 	%rd73, {%r157, %r162};
	mov.b64 	%fd136, %rd73;
	setp.gt.s32 	%p19, %r126, 23;
	add.f64 	%fd137, %fd135, %fd136;
	selp.f64 	%fd138, %fd135, %fd137, %p19;
	mov.b64 	%rd74, %fd138;
	mov.b64 	{%r168, %r173}, %rd74;
	mov.b32 	%r174, 16;
	// begin inline asm
	shfl.sync.down.b32 %r167, %r168, %r174, %r175, %r176;
	// end inline asm
	// begin inline asm
	shfl.sync.down.b32 %r172, %r173, %r174, %r175, %r176;
	// end inline asm
	mov.b64 	%rd75, {%r167, %r172};
	mov.b64 	%fd139, %rd75;
	setp.gt.s32 	%p20, %r126, 15;
	add.f64 	%fd37, %fd138, %fd139;
	selp.f64 	%fd375, %fd138, %fd37, %p20;
	setp.ne.s32 	%p21, %r126, 0;
	@%p21 bra 	$L__BB4_46;
	shr.u32 	%r177, %r35, 2;
	and.b32  	%r178, %r177, 248;
	mov.u32 	%r179, _ZZN3cub18CUB_300001_SM_10006detail6reduce18DeviceReduceKernelINS2_10policy_hubIdjN4cuda3std3__44plusIdEEE10Policy1000EN6thrust24THRUST_300001_SM_1000_NS6detail15normal_iteratorINSD_10device_ptrIdEEEEjS9_dNS7_10__identityEEEvT0_PT3_T1_NS0_13GridEvenShareISN_EET2_T4_E12temp_storage;
	add.s32 	%r180, %r179, %r178;
	st.shared.f64 	[%r180+24], %fd37;
$L__BB4_46:
	bar.sync 	0;
	setp.ne.s32 	%p22, %r35, 0;
	@%p22 bra 	$L__BB4_48;
	ld.shared.f64 	%fd140, [_ZZN3cub18CUB_300001_SM_10006detail6reduce18DeviceReduceKernelINS2_10policy_hubIdjN4cuda3std3__44plusIdEEE10Policy1000EN6thrust24THRUST_300001_SM_1000_NS6detail15normal_iteratorINSD_10device_ptrIdEEEEjS9_dNS7_10__identityEEEvT0_PT3_T1_NS0_13GridEvenShareISN_EET2_T4_E12temp_storage+32];
	add.f64 	%fd141, %fd375, %fd140;
	ld.shared.f64 	%fd142, [_ZZN3cub18CUB_300001_SM_10006detail6reduce18DeviceReduceKernelINS2_10policy_hubIdjN4cuda3std3__44plusIdEEE10Policy1000EN6thrust24THRUST_300001_SM_1000_NS6detail15normal_iteratorINSD_10device_ptrIdEEEEjS9_dNS7_10__identityEEEvT0_PT3_T1_NS0_13GridEvenShareISN_EET2_T4_E12temp_storage+40];
	add.f64 	%fd143, %fd141, %fd142;
	ld.shared.f64 	%fd144, [_ZZN3cub18CUB_300001_SM_10006detail6reduce18DeviceReduceKernelINS2_10policy_hubIdjN4cuda3std3__44plusIdEEE10Policy1000EN6thrust24THRUST_300001_SM_1000_NS6detail15normal_iteratorINSD_10device_ptrIdEEEEjS9_dNS7_10__identityEEEvT0_PT3_T1_NS0_13GridEvenShareISN_EET2_T4_E12temp_storage+48];
	add.f64 	%fd145, %fd143, %fd144;
	ld.shared.f64 	%fd146, [_ZZN3cub18CUB_300001_SM_10006detail6reduce18DeviceReduceKernelINS2_10policy_hubIdjN4cuda3std3__44plusIdEEE10Policy1000EN6thrust24THRUST_300001_SM_1000_NS6detail15normal_iteratorINSD_10device_ptrIdEEEEjS9_dNS7_10__identityEEEvT0_PT3_T1_NS0_13GridEvenShareISN_EET2_T4_E12temp_storage+56];
	add.f64 	%fd147, %fd145, %fd146;
	ld.shared.f64 	%fd148, [_ZZN3cub18CUB_300001_SM_10006detail6reduce18DeviceReduceKernelINS2_10policy_hubIdjN4cuda3std3__44plusIdEEE10Policy1000EN6thrust24THRUST_300001_SM_1000_NS6detail15normal_iteratorINSD_10device_ptrIdEEEEjS9_dNS7_10__identityEEEvT0_PT3_T1_NS0_13GridEvenShareISN_EET2_T4_E12temp_storage+64];
	add.f64 	%fd149, %fd147, %fd148;
	ld.shared.f64 	%fd150, [_ZZN3cub18CUB_300001_SM_10006detail6reduce18DeviceReduceKernelINS2_10policy_hubIdjN4cuda3std3__44plusIdEEE10Policy1000EN6thrust24THRUST_300001_SM_1000_NS6detail15normal_iteratorINSD_10device_ptrIdEEEEjS9_dNS7_10__identityEEEvT0_PT3_T1_NS0_13GridEvenShareISN_EET2_T4_E12temp_storage+72];
	add.f64 	%fd151, %fd149, %fd150;
	ld.shared.f64 	%fd152, [_ZZN3cub18CUB_300001_SM_10006detail6reduce18DeviceReduceKernelINS2_10policy_hubIdjN4cuda3std3__44plusIdEEE10Policy1000EN6thrust24THRUST_300001_SM_1000_NS6detail15normal_iteratorINSD_10device_ptrIdEEEEjS9_dNS7_10__identityEEEvT0_PT3_T1_NS0_13GridEvenShareISN_EET2_T4_E12temp_storage+80];
	add.f64 	%fd153, %fd151, %fd152;
	ld.shared.f64 	%fd154, [_ZZN3cub18CUB_300001_SM_10006detail6reduce18DeviceReduceKernelINS2_10policy_hubIdjN4cuda3std3__44plusIdEEE10Policy1000EN6thrust24THRUST_300001_SM_1000_NS6detail15normal_iteratorINSD_10device_ptrIdEEEEjS9_dNS7_10__identityEEEvT0_PT3_T1_NS0_13GridEvenShareISN_EET2_T4_E12temp_storage+88];
	add.f64 	%fd155, %fd153, %fd154;
	ld.shared.f64 	%fd156, [_ZZN3cub18CUB_300001_SM_10006detail6reduce18DeviceReduceKernelINS2_10policy_hubIdjN4cuda3std3__44plusIdEEE10Policy1000EN6thrust24THRUST_300001_SM_1000_NS6detail15normal_iteratorINSD_10device_ptrIdEEEEjS9_dNS7_10__identityEEEvT0_PT3_T1_NS0_13GridEvenShareISN_EET2_T4_E12temp_storage+96];
	add.f64 	%fd157, %fd155, %fd156;
	ld.shared.f64 	%fd158, [_ZZN3cub18CUB_300001_SM_10006detail6reduce18DeviceReduceKernelINS2_10policy_hubIdjN4cuda3std3__44plusIdEEE10Policy1000EN6thrust24THRUST_300001_SM_1000_NS6detail15normal_iteratorINSD_10device_ptrIdEEEEjS9_dNS7_10__identityEEEvT0_PT3_T1_NS0_13GridEvenShareISN_EET2_T4_E12temp_storage+104];
	add.f64 	%fd159, %fd157, %fd158;
	ld.shared.f64 	%fd160, [_ZZN3cub18CUB_300001_SM_10006detail6reduce18DeviceReduceKernelINS2_10policy_hubIdjN4cuda3std3__44plusIdEEE10Policy1000EN6thrust24THRUST_300001_SM_1000_NS6detail15normal_iteratorINSD_10device_ptrIdEEEEjS9_dNS7_10__identityEEEvT0_PT3_T1_NS0_13GridEvenShareISN_EET2_T4_E12temp_storage+112];
	add.f64 	%fd161, %fd159, %fd160;
	ld.shared.f64 	%fd162, [_ZZN3cub18CUB_300001_SM_10006detail6reduce18DeviceReduceKernelINS2_10policy_hubIdjN4cuda3std3__44plusIdEEE10Policy1000EN6thrust24THRUST_300001_SM_1000_NS6detail15normal_iteratorINSD_10device_ptrIdEEEEjS9_dNS7_10__identityEEEvT0_PT3_T1_NS0_13GridEvenShareISN_EET2_T4_E12temp_storage+120];
	add.f64 	%fd163, %fd161, %fd162;
	ld.shared.f64 	%fd164, [_ZZN3cub18CUB_300001_SM_10006detail6reduce18DeviceReduceKernelINS2_10policy_hubIdjN4cuda3std3__44plusIdEEE10Policy1000EN6thrust24THRUST_300001_SM_1000_NS6detail15normal_iteratorINSD_10device_ptrIdEEEEjS9_dNS7_10__identityEEEvT0_PT3_T1_NS0_13GridEvenShareISN_EET2_T4_E12temp_storage+128];
	add.f64 	%fd165, %fd163, %fd164;
	ld.shared.f64 	%fd166, [_ZZN3cub18CUB_300001_SM_10006detail6reduce18DeviceReduceKernelINS2_10policy_hubIdjN4cuda3std3__44plusIdEEE10Policy1000EN6thrust24THRUST_300001_SM_1000_NS6detail15normal_iteratorINSD_10device_ptrIdEEEEjS9_dNS7_10__identityEEEvT0_PT3_T1_NS0_13GridEvenShareISN_EET2_T4_E12temp_storage+136];
	add.f64 	%fd167, %fd165, %fd166;
	ld.shared.f64 	%fd168, [_ZZN3cub18CUB_300001_SM_10006detail6reduce18DeviceReduceKernelINS2_10policy_hubIdjN4cuda3std3__44plusIdEEE10Policy1000EN6thrust24THRUST_300001_SM_1000_NS6detail15normal_iteratorINSD_10device_ptrIdEEEEjS9_dNS7_10__identityEEEvT0_PT3_T1_NS0_13GridEvenShareISN_EET2_T4_E12temp_storage+144];
	add.f64 	%fd169, %fd167, %fd168;
	ld.shared.f64 	%fd170, [_ZZN3cub18CUB_300001_SM_10006detail6reduce18DeviceReduceKernelINS2_10policy_hubIdjN4cuda3std3__44plusIdEEE10Policy1000EN6thrust24THRUST_300001_SM_1000_NS6detail15normal_iteratorINSD_10device_ptrIdEEEEjS9_dNS7_10__identityEEEvT0_PT3_T1_NS0_13GridEvenShareISN_EET2_T4_E12temp_storage+152];
	add.f64 	%fd171, %fd169, %fd170;
	ld.shared.f64 	%fd172, [_ZZN3cub18CUB_300001_SM_10006detail6reduce18DeviceReduceKernelINS2_10policy_hubIdjN4cuda3std3__44plusIdEEE10Policy1000EN6thrust24THRUST_300001_SM_1000_NS6detail15normal_iteratorINSD_10device_ptrIdEEEEjS9_dNS7_10__identityEEEvT0_PT3_T1_NS0_13GridEvenShareISN_EET2_T4_E12temp_storage+160];
	add.f64 	%fd173, %fd171, %fd172;
	ld.shared.f64 	%fd174, [_ZZN3cub18CUB_300001_SM_10006detail6reduce18DeviceReduceKernelINS2_10policy_hubIdjN4cuda3std3__44plusIdEEE10Policy1000EN6thrust24THRUST_300001_SM_1000_NS6detail15normal_iteratorINSD_10device_ptrIdEEEEjS9_dNS7_10__identityEEEvT0_PT3_T1_NS0_13GridEvenShareISN_EET2_T4_E12temp_storage+168];
	add.f64 	%fd175, %fd173, %fd174;
	ld.shared.f64 	%fd176, [_ZZN3cub18CUB_300001_SM_10006detail6reduce18DeviceReduceKernelINS2_10policy_hubIdjN4cuda3std3__44plusIdEEE10Policy1000EN6thrust24THRUST_300001_SM_1000_NS6detail15normal_iteratorINSD_10device_ptrIdEEEEjS9_dNS7_10__identityEEEvT0_PT3_T1_NS0_13GridEvenShareISN_EET2_T4_E12temp_storage+176];
	add.f64 	%fd375, %fd175, %fd176;
$L__BB4_48:
	mov.u32 	%r333, %tid.x;
	setp.ne.s32 	%p68, %r333, 0;
	@%p68 bra 	$L__BB4_50;
	ld.param.u64 	%rd159, [_ZN3cub18CUB_300001_SM_10006detail6reduce18DeviceReduceKernelINS2_10policy_hubIdjN4cuda3std3__44plusIdEEE10Policy1000EN6thrust24THRUST_300001_SM_1000_NS6detail15normal_iteratorINSD_10device_ptrIdEEEEjS9_dNS7_10__identityEEEvT0_PT3_T1_NS0_13GridEvenShareISN_EET2_T4__param_1];
	cvta.to.global.u64 	%rd156, %rd159;
	mul.wide.u32 	%rd157, %r3, 8;
	add.s64 	%rd158, %rd156, %rd157;
	st.global.f64 	[%rd158], %fd375;
$L__BB4_50:
	ret;

}
	// .globl	_ZN3cub18CUB_300001_SM_10006detail6reduce28DeviceReduceSingleTileKernelINS2_10policy_hubIdjN4cuda3std3__44plusIdEEE10Policy1000EPdSC_iS9_ddNS7_10__identityEEEvT0_T1_T2_T3_T4_T6_
.visible .entry _ZN3cub18CUB_300001_SM_10006detail6reduce28DeviceReduceSingleTileKernelINS2_10policy_hubIdjN4cuda3std3__44plusIdEEE10Policy1000EPdSC_iS9_ddNS7_10__identityEEEvT0_T1_T2_T3_T4_T6_(
	.param .u64 .ptr .align 1 _ZN3cub18CUB_300001_SM_10006detail6reduce28DeviceReduceSingleTileKernelINS2_10policy_hubIdjN4cuda3std3__44plusIdEEE10Policy1000EPdSC_iS9_ddNS7_10__identityEEEvT0_T1_T2_T3_T4_T6__param_0,
	.param .u64 .ptr .align 1 _ZN3cub18CUB_300001_SM_10006detail6reduce28DeviceReduceSingleTileKernelINS2_10policy_hubIdjN4cuda3std3__44plusIdEEE10Policy1000EPdSC_iS9_ddNS7_10__identityEEEvT0_T1_T2_T3_T4_T6__param_1,
	.param .u32 _ZN3cub18CUB_300001_SM_10006detail6reduce28DeviceReduceSingleTileKernelINS2_10policy_hubIdjN4cuda3std3__44plusIdEEE10Policy1000EPdSC_iS9_ddNS7_10__identityEEEvT0_T1_T2_T3_T4_T6__param_2,
	.param .align 1 .b8 _ZN3cub18CUB_300001_SM_10006detail6reduce28DeviceReduceSingleTileKernelINS2_10policy_hubIdjN4cuda3std3__44plusIdEEE10Policy1000EPdSC_iS9_ddNS7_10__identityEEEvT0_T1_T2_T3_T4_T6__param_3[1],
	.param .f64 _ZN3cub18CUB_300001_SM_10006detail6reduce28DeviceReduceSingleTileKernelINS2_10policy_hubIdjN4cuda3std3__44plusIdEEE10Policy1000EPdSC_iS9_ddNS7_10__identityEEEvT0_T1_T2_T3_T4_T6__param_4,
	.param .align 1 .b8 _ZN3cub18CUB_300001_SM_10006detail6reduce28DeviceReduceSingleTileKernelINS2_10policy_hubIdjN4cuda3std3__44plusIdEEE10Policy1000EPdSC_iS9_ddNS7_10__identityEEEvT0_T1_T2_T3_T4_T6__param_5[1]
)
.maxntid 640
.minnctapersm 1
{
	.reg .pred 	%p<62>;
	.reg .b32 	%r<239>;
	.reg .b64 	%rd<109>;
	.reg .b64 	%fd<264>;
	// demoted variable
	.shared .align 8 .b8 _ZZN3cub18CUB_300001_SM_10006detail6reduce28DeviceReduceSingleTileKernelINS2_10policy_hubIdjN4cuda3std3__44plusIdEEE10Policy1000EPdSC_iS9_ddNS7_10__identityEEEvT0_T1_T2_T3_T4_T6_E12temp_storage[192];
	ld.param.u64 	%rd9, [_ZN3cub18CUB_300001_SM_10006detail6reduce28DeviceReduceSingleTileKernelINS2_10policy_hubIdjN4cuda3std3__44plusIdEEE10Policy1000EPdSC_iS9_ddNS7_10__identityEEEvT0_T1_T2_T3_T4_T6__param_0];
	ld.param.u64 	%rd10, [_ZN3cub18CUB_300001_SM_10006detail6reduce28DeviceReduceSingleTileKernelINS2_10policy_hubIdjN4cuda3std3__44plusIdEEE10Policy1000EPdSC_iS9_ddNS7_10__identityEEEvT0_T1_T2_T3_T4_T6__param_1];
	ld.param.u32 	%r36, [_ZN3cub18CUB_300001_SM_10006detail6reduce28DeviceReduceSingleTileKernelINS2_10policy_hubIdjN4cuda3std3__44plusIdEEE10Policy1000EPdSC_iS9_ddNS7_10__identityEEEvT0_T1_T2_T3_T4_T6__param_2];
	ld.param.f64 	%fd30, [_ZN3cub18CUB_300001_SM_10006detail6reduce28DeviceReduceSingleTileKernelINS2_10policy_hubIdjN4cuda3std3__44plusIdEEE10Policy1000EPdSC_iS9_ddNS7_10__identityEEEvT0_T1_T2_T3_T4_T6__param_4];
	cvta.to.global.u64 	%rd1, %rd10;
	setp.ne.s32 	%p1, %r36, 0;
	@%p1 bra 	$L__BB5_3;
	mov.u32 	%r225, %tid.x;
	setp.ne.s32 	%p61, %r225, 0;
	@%p61 bra 	$L__BB5_39;
	st.global.f64 	[%rd1], %fd30;
	bra.uni 	$L__BB5_39;
$L__BB5_3:
	setp.gt.s32 	%p2, %r36, 5119;
	@%p2 bra 	$L__BB5_21;
	mov.u32 	%r1, %tid.x;
	setp.ge.s32 	%p19, %r1, %r36;
	mov.f64 	%fd255, 0d0000000000000000;
	mov.u32 	%r229, %r1;
	@%p19 bra 	$L__BB5_6;
	mul.wide.u32 	%rd74, %r1, 8;
	add.s64 	%rd73, %rd9, %rd74;
	// begin inline asm
	ld.global.nc.u64 %rd72, [%rd73];
	// end inline asm
	mov.b64 	%fd255, %rd72;
	add.s32 	%r229, %r1, 640;
$L__BB5_6:
	setp.ge.s32 	%p20, %r229, %r36;
	@%p20 bra 	$L__BB5_12;
	not.b32 	%r101, %r229;
	add.s32 	%r4, %r36, %r101;
	mul.hi.u32 	%r102, %r4, -858993459;
	shr.u32 	%r103, %r102, 9;
	add.s32 	%r5, %r103, 1;
	and.b32  	%r104, %r103, 3;
	setp.eq.s32 	%p21, %r104, 3;
	@%p21 bra 	$L__BB5_10;
	mul.wide.u32 	%rd75, %r229, 8;
	add.s64 	%rd107, %rd9, %rd75;
	and.b32  	%r105, %r5, 3;
	neg.s32 	%r227, %r105;
$L__BB5_9:
	.pragma "nounroll";
	// begin inline asm
	ld.global.nc.u64 %rd76, [%rd107];
	// end inline asm
	mov.b64 	%fd121, %rd76;
	add.f64 	%fd255, %fd255, %fd121;
	add.s32 	%r229, %r229, 640;
	add.s64 	%rd107, %rd107, 5120;
	add.s32 	%r227, %r227, 1;
	setp.ne.s32 	%p22, %r227, 0;
	@%p22 bra 	$L__BB5_9;
$L__BB5_10:
	setp.lt.u32 	%p23, %r4, 1920;
	@%p23 bra 	$L__BB5_12;
$L__BB5_11:
	mul.wide.s32 	%rd86, %r229, 8;
	add.s64 	%rd79, %rd9, %rd86;
	// begin inline asm
	ld.global.nc.u64 %rd78, [%rd79];
	// end inline asm
	mov.b64 	%fd122, %rd78;
	add.f64 	%fd123, %fd255, %fd122;
	add.s64 	%rd81, %rd79, 5120;
	// begin inline asm
	ld.global.nc.u64 %rd80, [%rd81];
	// end inline asm
	mov.b64 	%fd124, %rd80;
	add.f64 	%fd125, %fd123, %fd124;
	add.s64 	%rd83, %rd79, 10240;
	// begin inline asm
	ld.global.nc.u64 %rd82, [%rd83];
	// end inline asm
	mov.b64 	%fd126, %rd82;
	add.f64 	%fd127, %fd125, %fd126;
	add.s64 	%rd85, %rd79, 15360;
	// begin inline asm
	ld.global.nc.u64 %rd84, [%rd85];
	// end inline asm
	mov.b64 	%fd128, %rd84;
	add.f64 	%fd255, %fd127, %fd128;
	add.s32 	%r229, %r229, 2560;
	setp.lt.s32 	%p24, %r229, %r36;
	@%p24 bra 	$L__BB5_11;
$L__BB5_12:
	setp.lt.s32 	%p25, %r36, 640;
	@%p25 bra 	$L__BB5_17;
	// begin inline asm
	mov.u32 %r169, %laneid;
	// end inline asm
	mov.b64 	%rd97, %fd255;
	mov.b64 	{%r171, %r176}, %rd97;
	mov.b32 	%r177, 1;
	mov.b32 	%r218, 31;
	mov.b32 	%r219, -1;
	// begin inline asm
	shfl.sync.down.b32 %r170, %r171, %r177, %r218, %r219;
	// end inline asm
	// begin inline asm
	shfl.sync.down.b32 %r175, %r176, %r177, %r218, %r219;
	// end inline asm
	mov.b64 	%rd98, {%r170, %r175};
	mov.b64 	%fd199, %rd98;
	setp.gt.s32 	%p53, %r169, 30;
	add.f64 	%fd200, %fd255, %fd199;
	selp.f64 	%fd201, %fd255, %fd200, %p53;
	mov.b64 	%rd99, %fd201;
	mov.b64 	{%r181, %r186}, %rd99;
	mov.b32 	%r187, 2;
	// begin inline asm
	shfl.sync.down.b32 %r180, %r181, %r187, %r218, %r219;
	// end inline asm
	// begin inline asm
	shfl.sync.down.b32 %r185, %r186, %r187, %r218, %r219;
	// end inline asm
	mov.b64 	%rd100, {%r180, %r185};
	mov.b64 	%fd202, %rd100;
	setp.gt.s32 	%p54, %r169, 29;
	add.f64 	%fd203, %fd201, %fd202;
	selp.f64 	%fd204, %fd201, %fd203, %p54;
	mov.b64 	%rd101, %fd204;
	mov.b64 	{%r191, %r196}, %rd101;
	mov.b32 	%r197, 4;
	// begin inline asm
	shfl.sync.down.b32 %r190, %r191, %r197, %r218, %r219;
	// end inline asm
	// begin inline asm
	shfl.sync.down.b32 %r195, %r196, %r197, %r218, %r219;
	// end inline asm
	mov.b64 	%rd102, {%r190, %r195};
	mov.b64 	%fd205, %rd102;
	setp.gt.s32 	%p55, %r169, 27;
	add.f64 	%fd206, %fd204, %fd205;
	selp.f64 	%fd207, %fd204, %fd206, %p55;
	mov.b64 	%rd103, %fd207;
	mov.b64 	{%r201, %r206}, %rd103;
	mov.b32 	%r207, 8;
	// begin inline asm
	shfl.sync.down.b32 %r200, %r201, %r207, %r218, %r219;
	// end inline asm
	// begin inline asm
	shfl.sync.down.b32 %r205, %r206, %r207, %r218, %r219;
	// end inline asm
	mov.b64 	%rd104, {%r200, %r205};
	mov.b64 	%fd208, %rd104;
	setp.gt.s32 	%p56, %r169, 23;
	add.f64 	%fd209, %fd207, %fd208;
	selp.f64 	%fd210, %fd207, %fd209, %p56;
	mov.b64 	%rd105, %fd210;
	mov.b64 	{%r211, %r216}, %rd105;
	mov.b32 	%r217, 16;
	// begin inline asm
	shfl.sync.down.b32 %r210, %r211, %r217, %r218, %r219;
	// end inline asm
	// begin inline asm
	shfl.sync.down.b32 %r215, %r216, %r217, %r218, %r219;
	// end inline asm
	mov.b64 	%rd106, {%r210, %r215};
	mov.b64 	%fd211, %rd106;
	setp.gt.s32 	%p57, %r169, 15;
	add.f64 	%fd10, %fd210, %fd211;
	selp.f64 	%fd263, %fd210, %fd10, %p57;
	setp.ne.s32 	%p58, %r169, 0;
	@%p58 bra 	$L__BB5_15;
	shr.u32 	%r220, %r1, 2;
	and.b32  	%r221, %r220, 248;
	mov.u32 	%r222, _ZZN3cub18CUB_300001_SM_10006detail6reduce28DeviceReduceSingleTileKernelINS2_10policy_hubIdjN4cuda3std3__44plusIdEEE10Policy1000EPdSC_iS9_ddNS7_10__identityEEEvT0_T1_T2_T3_T4_T6_E12temp_storage;
	add.s32 	%r223, %r222, %r221;
	st.shared.f64 	[%r223+24], %fd10;
$L__BB5_15:
	bar.sync 	0;
	setp.ne.s32 	%p59, %r1, 0;
	@%p59 bra 	$L__BB5_37;
	ld.shared.f64 	%fd212, [_ZZN3cub18CUB_300001_SM_10006detail6reduce28DeviceReduceSingleTileKernelINS2_10policy_hubIdjN4cuda3std3__44plusIdEEE10Policy1000EPdSC_iS9_ddNS7_10__identityEEEvT0_T1_T2_T3_T4_T6_E12temp_storage+32];
	add.f64 	%fd213, %fd263, %fd212;
	ld.shared.f64 	%fd214, [_ZZN3cub18CUB_300001_SM_10006detail6reduce28DeviceReduceSingleTileKernelINS2_10policy_hubIdjN4cuda3std3__44plusIdEEE10Policy1000EPdSC_iS9_ddNS7_10__identityEEEvT0_T1_T2_T3_T4_T6_E12temp_storage+40];
	add.f64 	%fd215, %fd213, %fd214;
	ld.shared.f64 	%fd216, [_ZZN3cub18CUB_300001_SM_10006detail6reduce28DeviceReduceSingleTileKernelINS2_10policy_hubIdjN4cuda3std3__44plusIdEEE10Policy1000EPdSC_iS9_ddNS7_10__identityEEEvT0_T1_T2_T3_T4_T6_E12temp_storage+48];
	add.f64 	%fd217, %fd215, %fd216;
	ld.shared.f64 	%fd218, [_ZZN3cub18CUB_300001_SM_10006detail6reduce28DeviceReduceSingleTileKernelINS2_10policy_hubIdjN4cuda3std3__44plusIdEEE10Policy1000EPdSC_iS9_ddNS7_10__identityEEEvT0_T1_T2_T3_T4_T6_E12temp_storage+56];
	add.f64 	%fd219, %fd217, %fd218;
	ld.shared.f64 	%fd220, [_ZZN3cub18CUB_300001_SM_10006detail6reduce28DeviceReduceSingleTileKernelINS2_10policy_hubIdjN4cuda3std3__44plusIdEEE10Policy1000EPdSC_iS9_ddNS7_10__identityEEEvT0_T1_T2_T3_T4_T6_E12temp_storage+64];
	add.f64 	%fd221, %fd219, %fd220;
	ld.shared.f64 	%fd222, [_ZZN3cub18CUB_300001_SM_10006detail6reduce28DeviceReduceSingleTileKernelINS2_10policy_hubIdjN4cuda3std3__44plusIdEEE10Policy1000EPdSC_iS9_ddNS7_10__identityEEEvT0_T1_T2_T3_T4_T6_E12temp_storage+72];
	add.f64 	%fd223, %fd221, %fd222;
	ld.shared.f64 	%fd224, [_ZZN3cub18CUB_300001_SM_10006detail6reduce28DeviceReduceSingleTileKernelINS2_10policy_hubIdjN4cuda3std3__44plusIdEEE10Policy1000EPdSC_iS9_ddNS7_10__identityEEEvT0_T1_T2_T3_T4_T6_E12temp_storage+80];
	add.f64 	%fd225, %fd223, %fd224;
	ld.shared.f64 	%fd226, [_ZZN3cub18CUB_300001_SM_10006detail6reduce28DeviceReduceSingleTileKernelINS2_10policy_hubIdjN4cuda3std3__44plusIdEEE10Policy1000EPdSC_iS9_ddNS7_10__identityEEEvT0_T1_T2_T3_T4_T6_E12temp_storage+88];
	add.f64 	%fd227, %fd225, %fd226;
	ld.shared.f64 	%fd228, [_ZZN3cub18CUB_300001_SM_10006detail6reduce28DeviceReduceSingleTileKernelINS2_10policy_hubIdjN4cuda3std3__44plusIdEEE10Policy1000EPdSC_iS9_ddNS7_10__identityEEEvT0_T1_T2_T3_T4_T6_E12temp_storage+96];
	add.f64 	%fd229, %fd227, %fd228;
	ld.shared.f64 	%fd230, [_ZZN3cub18CUB_300001_SM_10006detail6reduce28DeviceReduceSingleTileKernelINS2_10policy_hubIdjN4cuda3std3__44plusIdEEE10Policy1000EPdSC_iS9_ddNS7_10__identityEEEvT0_T1_T2_T3_T4_T6_E12temp_storage+104];
	add.f64 	%fd231, %fd229, %fd230;
	ld.shared.f64 	%fd232, [_ZZN3cub18CUB_300001_SM_10006detail6reduce28DeviceReduceSingleTileKernelINS2_10policy_hubIdjN4cuda3std3__44plusIdEEE10Policy1000EPdSC_iS9_ddNS7_10__identityEEEvT0_T1_T2_T3_T4_T6_E12temp_storage+112];
	add.f64 	%fd233, %fd231, %fd232;
	ld.shared.f64 	%fd234, [_ZZN3cub18CUB_300001_SM_10006detail6reduce28DeviceReduceSingleTileKernelINS2_10policy_hubIdjN4cuda3std3__44plusIdEEE10Policy1000EPdSC_iS9_ddNS7_10__identityEEEvT0_T1_T2_T3_T4_T6_E12temp_storage+120];
	add.f64 	%fd235, %fd233, %fd234;
	ld.shared.f64 	%fd236, [_ZZN3cub18CUB_300001_SM_10006detail6reduce28DeviceReduceSingleTileKernelINS2_10policy_hubIdjN4cuda3std3__44plusIdEEE10Policy1000EPdSC_iS9_ddNS7_10__identityEEEvT0_T1_T2_T3_T4_T6_E12temp_storage+128];
	add.f64 	%fd237, %fd235, %fd236;
	ld.shared.f64 	%fd238, [_ZZN3cub18CUB_300001_SM_10006detail6reduce28DeviceReduceSingleTileKernelINS2_10policy_hubIdjN4cuda3std3__44plusIdEEE10Policy1000EPdSC_iS9_ddNS7_10__identityEEEvT0_T1_T2_T3_T4_T6_E12temp_storage+136];
	add.f64 	%fd239, %fd237, %fd238;
	ld.shared.f64 	%fd240, [_ZZN3cub18CUB_300001_SM_10006detail6reduce28DeviceReduceSingleTileKernelINS2_10policy_hubIdjN4cuda3std3__44plusIdEEE10Policy1000EPdSC_iS9_ddNS7_10__identityEEEvT0_T1_T2_T3_T4_T6_E12temp_storage+144];
	add.f64 	%fd241, %fd239, %fd240;
	ld.shared.f64 	%fd242, [_ZZN3cub18CUB_300001_SM_10006detail6reduce28DeviceReduceSingleTileKernelINS2_10policy_hubIdjN4cuda3std3__44plusIdEEE10Policy1000EPdSC_iS9_ddNS7_10__identityEEEvT0_T1_T2_T3_T4_T6_E12temp_storage+152];
	add.f64 	%fd243, %fd241, %fd242;
	ld.shared.f64 	%fd244, [_ZZN3cub18CUB_300001_SM_10006detail6reduce28DeviceReduceSingleTileKernelINS2_10policy_hubIdjN4cuda3std3__44plusIdEEE10Policy1000EPdSC_iS9_ddNS7_10__identityEEEvT0_T1_T2_T3_T4_T6_E12temp_storage+160];
	add.f64 	%fd245, %fd243, %fd244;
	ld.shared.f64 	%fd246, [_ZZN3cub18CUB_300001_SM_10006detail6reduce28DeviceReduceSingleTileKernelINS2_10policy_hubIdjN4cuda3std3__44plusIdEEE10Policy1000EPdSC_iS9_ddNS7_10__identityEEEvT0_T1_T2_T3_T4_T6_E12temp_storage+168];
	add.f64 	%fd247, %fd245, %fd246;
	ld.shared.f64 	%fd248, [_ZZN3cub18CUB_300001_SM_10006detail6reduce28DeviceReduceSingleTileKernelINS2_10policy_hubIdjN4cuda3std3__44plusIdEEE10Policy1000EPdSC_iS9_ddNS7_10__identityEEEvT0_T1_T2_T3_T4_T6_E12temp_storage+176];
	add.f64 	%fd263, %fd247, %fd248;
	bra.uni 	$L__BB5_37;
$L__BB5_17:
	// begin inline asm
	mov.u32 %r106, %laneid;
	// end inline asm
	and.b32  	%r157, %r1, 992;
	add.s32 	%r158, %r157, 32;
	setp.gt.s32 	%p26, %r158, %r36;
	not.b32 	%r159, %r157;
	add.s32 	%r160, %r36, %r159;
	selp.b32 	%r155, %r160, 31, %p26;
	mov.b64 	%rd87, %fd255;
	mov.b64 	{%r108, %r113}, %rd87;
	mov.b32 	%r114, 1;
	mov.b32 	%r156, -1;
	// begin inline asm
	shfl.sync.down.b32 %r107, %r108, %r114, %r155, %r156;
	// end inline asm
	// begin inline asm
	shfl.sync.down.b32 %r112, %r113, %r114, %r155, %r156;
	// end inline asm
	mov.b64 	%rd88, {%r107, %r112};
	mov.b64 	%fd129, %rd88;
	setp.lt.s32 	%p27, %r106, %r155;
	add.f64 	%fd130, %fd255, %fd129;
	selp.f64 	%fd131, %fd130, %fd255, %p27;
	mov.b64 	%rd89, %fd131;
	mov.b64 	{%r118, %r123}, %rd89;
	mov.b32 	%r124, 2;
	// begin inline asm
	shfl.sync.down.b32 %r117, %r118, %r124, %r155, %r156;
	// end inline asm
	// begin inline asm
	shfl.sync.down.b32 %r122, %r123, %r124, %r155, %r156;
	// end inline asm
	mov.b64 	%rd90, {%r117, %r122};
	mov.b64 	%fd132, %rd90;
	add.s32 	%r161, %r106, 2;
	setp.gt.s32 	%p28, %r161, %r155;
	add.f64 	%fd133, %fd131, %fd132;
	selp.f64 	%fd134, %fd131, %fd133, %p28;
	mov.b64 	%rd91, %fd134;
	mov.b64 	{%r128, %r133}, %rd91;
	mov.b32 	%r134, 4;
	// begin inline asm
	shfl.sync.down.b32 %r127, %r128, %r134, %r155, %r156;
	// end inline asm
	// begin inline asm
	shfl.sync.down.b32 %r132, %r133, %r134, %r155, %r156;
	// end inline asm
	mov.b64 	%rd92, {%r127, %r132};
	mov.b64 	%fd135, %rd92;
	add.s32 	%r162, %r106, 4;
	setp.gt.s32 	%p29, %r162, %r155;
	add.f64 	%fd136, %fd134, %fd135;
	selp.f64 	%fd137, %fd134, %fd136, %p29;
	mov.b64 	%rd93, %fd137;
	mov.b64 	{%r138, %r143}, %rd93;
	mov.b32 	%r144, 8;
	// begin inline asm
	shfl.sync.down.b32 %r137, %r138, %r144, %r155, %r156;
	// end inline asm
	// begin inline asm
	shfl.sync.down.b32 %r142, %r143, %r144, %r155, %r156;
	// end inline asm
	mov.b64 	%rd94, {%r137, %r142};
	mov.b64 	%fd138, %rd94;
	add.s32 	%r163, %r106, 8;
	setp.gt.s32 	%p30, %r163, %r155;
	add.f64 	%fd139, %fd137, %fd138;
	selp.f64 	%fd140, %fd137, %fd139, %p30;
	mov.b64 	%rd95, %fd140;
	mov.b64 	{%r148, %r153}, %rd95;
	mov.b32 	%r154, 16;
	// begin inline asm
	shfl.sync.down.b32 %r147, %r148, %r154, %r155, %r156;
	// end inline asm
	// begin inline asm
	shfl.sync.down.b32 %r152, %r153, %r154, %r155, %r156;
	// end inline asm
	mov.b64 	%rd96, {%r147, %r152};
	mov.b64 	%fd141, %rd96;
	add.s32 	%r164, %r106, 16;
	setp.gt.s32 	%p31, %r164, %r155;
	add.f64 	%fd142, %fd140, %fd141;
	selp.f64 	%fd263, %fd140, %fd142, %p31;
	setp.ne.s32 	%p32, %r106, 0;
	@%p32 bra 	$L__BB5_19;
	shr.u32 	%r165, %r1, 2;
	and.b32  	%r166, %r165, 248;
	mov.u32 	%r167, _ZZN3cub18CUB_300001_SM_10006detail6reduce28DeviceReduceSingleTileKernelINS2_10policy_hubIdjN4cuda3std3__44plusIdEEE10Policy1000EPdSC_iS9_ddNS7_10__identityEEEvT0_T1_T2_T3_T4_T6_E12temp_storage;
	add.s32 	%r168, %r167, %r166;
	st.shared.f64 	[%r168+24], %fd263;
$L__BB5_19:
	bar.sync 	0;
	setp.ne.s32 	%p33, %r1, 0;
	@%p33 bra 	$L__BB5_37;
	setp.gt.s32 	%p34, %r36, 32;
	ld.shared.f64 	%fd143, [_ZZN3cub18CUB_300001_SM_10006detail6reduce28DeviceReduceSingleTileKernelINS2_10policy_hubIdjN4cuda3std3__44plusIdEEE10Policy1000EPdSC_iS9_ddNS7_10__identityEEEvT0_T1_T2_T3_T4_T6_E12temp_storage+32];
	add.f64 	%fd144, %fd263, %fd143;
	selp.f64 	%fd145, %fd144, %fd263, %p34;
	setp.gt.s32 	%p35, %r36, 64;
	ld.shared.f64 	%fd146, [_ZZN3cub18CUB_300001_SM_10006detail6reduce28DeviceReduceSingleTileKernelINS2_10policy_hubIdjN4cuda3std3__44plusIdEEE10Policy1000EPdSC_iS9_ddNS7_10__identityEEEvT0_T1_T2_T3_T4_T6_E12temp_storage+40];
	add.f64 	%fd147, %fd146, %fd145;
	selp.f64 	%fd148, %fd147, %fd145, %p35;
	setp.gt.s32 	%p36, %r36, 96;
	ld.shared.f64 	%fd149, [_ZZN3cub18CUB_300001_SM_10006detail6reduce28DeviceReduceSingleTileKernelINS2_10policy_hubIdjN4cuda3std3__44plusIdEEE10Policy1000EPdSC_iS9_ddNS7_10__identityEEEvT0_T1_T2_T3_T4_T6_E12temp_storage+48];
	add.f64 	%fd150, %fd149, %fd148;
	selp.f64 	%fd151, %fd150, %fd148, %p36;
	setp.gt.s32 	%p37, %r36, 128;
	ld.shared.f64 	%fd152, [_ZZN3cub18CUB_300001_SM_10006detail6reduce28DeviceReduceSingleTileKernelINS2_10policy_hubIdjN4cuda3std3__44plusIdEEE10Policy1000EPdSC_iS9_ddNS7_10__identityEEEvT0_T1_T2_T3_T4_T6_E12temp_storage+56];
	add.f64 	%fd153, %fd152, %fd151;
	selp.f64 	%fd154, %fd153, %fd151, %p37;
	setp.gt.s32 	%p38, %r36, 160;
	ld.shared.f64 	%fd155, [_ZZN3cub18CUB_300001_SM_10006detail6reduce28DeviceReduceSingleTileKernelINS2_10policy_hubIdjN4cuda3std3__44plusIdEEE10Policy1000EPdSC_iS9_ddNS7_10__identityEEEvT0_T1_T2_T3_T4_T6_E12temp_storage+64];
	add.f64 	%fd156, %fd155, %fd154;
	selp.f64 	%fd157, %fd156, %fd154, %p38;
	setp.gt.s32 	%p39, %r36, 192;
	ld.shared.f64 	%fd158, [_ZZN3cub18CUB_300001_SM_10006detail6reduce28DeviceReduceSingleTileKernelINS2_10policy_hubIdjN4cuda3std3__44plusIdEEE10Policy1000EPdSC_iS9_ddNS7_10__identityEEEvT0_T1_T2_T3_T4_T6_E12temp_storage+72];
	add.f64 	%fd159, %fd158, %fd157;
	selp.f64 	%fd160, %fd159, %fd157, %p39;
	setp.gt.s32 	%p40, %r36, 224;
	ld.shared.f64 	%fd161, [_ZZN3cub18CUB_300001_SM_10006detail6reduce28DeviceReduceSingleTileKernelINS2_10policy_hubIdjN4cuda3std3__44plusIdEEE10Policy1000EPdSC_iS9_ddNS7_10__identityEEEvT0_T1_T2_T3_T4_T6_E12temp_storage+80];
	add.f64 	%fd162, %fd161, %fd160;
	selp.f64 	%fd163, %fd162, %fd160, %p40;
	setp.gt.s32 	%p41, %r36, 256;
	ld.shared.f64 	%fd164, [_ZZN3cub18CUB_300001_SM_10006detail6reduce28DeviceReduceSingleTileKernelINS2_10policy_hubIdjN4cuda3std3__44plusIdEEE10Policy1000EPdSC_iS9_ddNS7_10__identityEEEvT0_T1_T2_T3_T4_T6_E12temp_storage+88];
	add.f64 	%fd165, %fd164, %fd163;
	selp.f64 	%fd166, %fd165, %fd163, %p41;
	setp.gt.s32 	%p42, %r36, 288;
	ld.shared.f64 	%fd167, [_ZZN3cub18CUB_300001_SM_10006detail6reduce28DeviceReduceSingleTileKernelINS2_10policy_hubIdjN4cuda3std3__44plusIdEEE10Policy1000EPdSC_iS9_ddNS7_10__identityEEEvT0_T1_T2_T3_T4_T6_E12temp_storage+96];
	add.f64 	%fd168, %fd167, %fd166;
	selp.f64 	%fd169, %fd168, %fd166, %p42;
	setp.gt.s32 	%p43, %r36, 320;
	ld.shared.f64 	%fd170, [_ZZN3cub18CUB_300001_SM_10006detail6reduce28DeviceReduceSingleTileKernelINS2_10policy_hubIdjN4cuda3std3__44plusIdEEE10Policy1000EPdSC_iS9_ddNS7_10__identityEEEvT0_T1_T2_T3_T4_T6_E12temp_storage+104];
	add.f64 	%fd171, %fd170, %fd169;
	selp.f64 	%fd172, %fd171, %fd169, %p43;
	setp.gt.s32 	%p44, %r36, 352;
	ld.shared.f64 	%fd173, [_ZZN3cub18CUB_300001_SM_10006detail6reduce28DeviceReduceSingleTileKernelINS2_10policy_hubIdjN4cuda3std3__44plusIdEEE10Policy1000EPdSC_iS9_ddNS7_10__identityEEEvT0_T1_T2_T3_T4_T6_E12temp_storage+112];
	add.f64 	%fd174, %fd173, %fd172;
	selp.f64 	%fd175, %fd174, %fd172, %p44;
	setp.gt.s32 	%p45, %r36, 384;
	ld.shared.f64 	%fd176, [_ZZN3cub18CUB_300001_SM_10006detail6reduce28DeviceReduceSingleTileKernelINS2_10policy_hubIdjN4cuda3std3__44plusIdEEE10Policy1000EPdSC_iS9_ddNS7_10__identityEEEvT0_T1_T2_T3_T4_T6_E12temp_storage+120];
	add.f64 	%fd177, %fd176, %fd175;
	selp.f64 	%fd178, %fd177, %fd175, %p45;
	setp.gt.s32 	%p46, %r36, 416;
	ld.shared.f64 	%fd179, [_ZZN3cub18CUB_300001_SM_10006detail6reduce28DeviceReduceSingleTileKernelINS2_10policy_hubIdjN4cuda3std3__44plusIdEEE10Policy1000EPdSC_iS9_ddNS7_10__identityEEEvT0_T1_T2_T3_T4_T6_E12temp_storage+128];
	add.f64 	%fd180, %fd179, %fd178;
	selp.f64 	%fd181, %fd180, %fd178, %p46;
	setp.gt.s32 	%p47, %r36, 448;
	ld.shared.f64 	%fd182, [_ZZN3cub18CUB_300001_SM_10006detail6reduce28DeviceReduceSingleTileKernelINS2_10policy_hubIdjN4cuda3std3__44plusIdEEE10Policy1000EPdSC_iS9_ddNS7_10__identityEEEvT0_T1_T2_T3_T4_T6_E12temp_storage+136];
	add.f64 	%fd183, %fd182, %fd181;
	selp.f64 	%fd184, %fd183, %fd181, %p47;
	setp.gt.s32 	%p48, %r36, 480;
	ld.shared.f64 	%fd185, [_ZZN3cub18CUB_300001_SM_10006detail6reduce28DeviceReduceSingleTileKernelINS2_10policy_hubIdjN4cuda3std3__44plusIdEEE10Policy1000EPdSC_iS9_ddNS7_10__identityEEEvT0_T1_T2_T3_T4_T6_E12temp_storage+144];
	add.f64 	%fd186, %fd185, %fd184;
	selp.f64 	%fd187, %fd186, %fd184, %p48;
	setp.gt.s32 	%p49, %r36, 512;
	ld.shared.f64 	%fd188, [_ZZN3cub18CUB_300001_SM_10006detail6reduce28DeviceReduceSingleTileKernelINS2_10policy_hubIdjN4cuda3std3__44plusIdEEE10Policy1000EPdSC_iS9_ddNS7_10__identityEEEvT0_T1_T2_T3_T4_T6_E12temp_storage+152];
	add.f64 	%fd189, %fd188, %fd187;
	selp.f64 	%fd190, %fd189, %fd187, %p49;
	setp.gt.s32 	%p50, %r36, 544;
	ld.shared.f64 	%fd191, [_ZZN3cub18CUB_300001_SM_10006detail6reduce28DeviceReduceSingleTileKernelINS2_10policy_hubIdjN4cuda3std3__44plusIdEEE10Policy1000EPdSC_iS9_ddNS7_10__identityEEEvT0_T1_T2_T3_T4_T6_E12temp_storage+160];
	add.f64 	%fd192, %fd191, %fd190;
	selp.f64 	%fd193, %fd192, %fd190, %p50;
	setp.gt.s32 	%p51, %r36, 576;
	ld.shared.f64 	%fd194, [_ZZN3cub18CUB_300001_SM_10006detail6reduce28DeviceReduceSingleTileKernelINS2_10policy_hubIdjN4cuda3std3__44plusIdEEE10Policy1000EPdSC_iS9_ddNS7_10__identityEEEvT0_T1_T2_T3_T4_T6_E12temp_storage+168];
	add.f64 	%fd195, %fd194, %fd193;
	selp.f64 	%fd196, %fd195, %fd193, %p51;
	setp.gt.s32 	%p52, %r36, 608;
	ld.shared.f64 	%fd197, [_ZZN3cub18CUB_300001_SM_10006detail6reduce28DeviceReduceSingleTileKernelINS2_10policy_hubIdjN4cuda3std3__44plusIdEEE10Policy1000EPdSC_iS9_ddNS7_10__identityEEEvT0_T1_T2_T3_T4_T6_E12temp_storage+176];
	add.f64 	%fd198, %fd197, %fd196;
	selp.f64 	%fd263, %fd198, %fd196, %p52;
	bra.uni 	$L__BB5_37;
$L__BB5_21:
	mov.u32 	%r14, %tid.x;
	mul.wide.u32 	%rd27, %r14, 8;
	add.s64 	%rd12, %rd9, %rd27;
	// begin inline asm
	ld.global.nc.u64 %rd11, [%rd12];
	// end inline asm
	mov.b64 	%fd31, %rd11;
	add.s64 	%rd14, %rd12, 5120;
	// begin inline asm
	ld.global.nc.u64 %rd13, [%rd14];
	// end inline asm
	mov.b64 	%fd32, %rd13;
	add.s64 	%rd16, %rd12, 10240;
	// begin inline asm
	ld.global.nc.u64 %rd15, [%rd16];
	// end inline asm
	mov.b64 	%fd33, %rd15;
	add.s64 	%rd18, %rd12, 15360;
	// begin inline asm
	ld.global.nc.u64 %rd17, [%rd18];
	// end inline asm
	mov.b64 	%fd34, %rd17;
	add.s64 	%rd20, %rd12, 20480;
	// begin inline asm
	ld.global.nc.u64 %rd19, [%rd20];
	// end inline asm
	mov.b64 	%fd35, %rd19;
	add.s64 	%rd22, %rd12, 25600;
	// begin inline asm
	ld.global.nc.u64 %rd21, [%rd22];
	// end inline asm
	mov.b64 	%fd36, %rd21;
	add.s64 	%rd24, %rd12, 30720;
	// begin inline asm
	ld.global.nc.u64 %rd23, [%rd24];
	// end inline asm
	mov.b64 	%fd37, %rd23;
	add.s64 	%rd26, %rd12, 35840;
	// begin inline asm
	ld.global.nc.u64 %rd25, [%rd26];
	// end inline asm
	mov.b64 	%fd38, %rd25;
	add.f64 	%fd39, %fd31, %fd32;
	add.f64 	%fd40, %fd39, %fd33;
	add.f64 	%fd41, %fd40, %fd34;
	add.f64 	%fd42, %fd41, %fd35;
	add.f64 	%fd43, %fd42, %fd36;
	add.f64 	%fd44, %fd43, %fd37;
	add.f64 	%fd262, %fd44, %fd38;
	setp.lt.u32 	%p3, %r36, 10240;
	mov.b32 	%r232, 5120;
	@%p3 bra 	$L__BB5_25;
	add.s32 	%r15, %r36, -5120;
	mov.b32 	%r232, 5120;
$L__BB5_23:
	mul.wide.s32 	%rd44, %r232, 8;
	add.s64 	%rd29, %rd12, %rd44;
	// begin inline asm
	ld.global.nc.u64 %rd28, [%rd29];
	// end inline asm
	mov.b64 	%fd45, %rd28;
	add.s64 	%rd31, %rd29, 5120;
	// begin inline asm
	ld.global.nc.u64 %rd30, [%rd31];
	// end inline asm
	mov.b64 	%fd46, %rd30;
	add.s64 	%rd33, %rd29, 10240;
	// begin inline asm
	ld.global.nc.u64 %rd32, [%rd33];
	// end inline asm
	mov.b64 	%fd47, %rd32;
	add.s64 	%rd35, %rd29, 15360;
	// begin inline asm
	ld.global.nc.u64 %rd34, [%rd35];
	// end inline asm
	mov.b64 	%fd48, %rd34;
	add.s64 	%rd37, %rd29, 20480;
	// begin inline asm
	ld.global.nc.u64 %rd36, [%rd37];
	// end inline asm
	mov.b64 	%fd49, %rd36;
	add.s64 	%rd39, %rd29, 25600;
	// begin inline asm
	ld.global.nc.u64 %rd38, [%rd39];
	// end inline asm
	mov.b64 	%fd50, %rd38;
	add.s64 	%rd41, %rd29, 30720;
	// begin inline asm
	ld.global.nc.u64 %rd40, [%rd41];
	// end inline asm
	mov.b64 	%fd51, %rd40;
	add.s64 	%rd43, %rd29, 35840;
	// begin inline asm
	ld.global.nc.u64 %rd42, [%rd43];
	// end inline asm
	mov.b64 	%fd52, %rd42;
	add.f64 	%fd53, %fd262, %fd45;
	add.f64 	%fd54, %fd53, %fd46;
	add.f64 	%fd55, %fd54, %fd47;
	add.f64 	%fd56, %fd55, %fd48;
	add.f64 	%fd57, %fd56, %fd49;
	add.f64 	%fd58, %fd57, %fd50;
	add.f64 	%fd59, %fd58, %fd51;
	add.f64 	%fd262, %fd59, %fd52;
	sub.s32 	%r39, %r36, %r232;
	setp.lt.s32 	%p4, %r39, 5120;
	@%p4 bra 	$L__BB5_33;
	add.s32 	%r232, %r232, 5120;
	setp.le.s32 	%p5, %r232, %r15;
	@%p5 bra 	$L__BB5_23;
$L__BB5_25:
	setp.le.s32 	%p6, %r36, %r232;
	@%p6 bra 	$L__BB5_33;
	sub.s32 	%r19, %r36, %r232;
	setp.ge.s32 	%p7, %r14, %r19;
	@%p7 bra 	$L__BB5_33;
	not.b32 	%r40, %r14;
	add.s32 	%r41, %r36, %r40;
	sub.s32 	%r20, %r41, %r232;
	mul.hi.u32 	%r42, %r20, -858993459;
	shr.u32 	%r43, %r42, 9;
	add.s32 	%r21, %r43, 1;
	and.b32  	%r44, %r43, 3;
	setp.eq.s32 	%p8, %r44, 3;
	mov.u32 	%r236, %r14;
	@%p8 bra 	$L__BB5_30;
	add.s32 	%r234, %r14, %r232;
	and.b32  	%r45, %r21, 3;
	neg.s32 	%r233, %r45;
	mov.u32 	%r236, %r14;
$L__BB5_29:
	.pragma "nounroll";
	mul.wide.u32 	%rd47, %r234, 8;
	add.s64 	%rd46, %rd9, %rd47;
	// begin inline asm
	ld.global.nc.u64 %rd45, [%rd46];
	// end inline asm
	mov.b64 	%fd61, %rd45;
	add.f64 	%fd262, %fd262, %fd61;
	add.s32 	%r236, %r236, 640;
	add.s32 	%r234, %r234, 640;
	add.s32 	%r233, %r233, 1;
	setp.ne.s32 	%p9, %r233, 0;
	@%p9 bra 	$L__BB5_29;
$L__BB5_30:
	setp.lt.u32 	%p10, %r20, 1920;
	@%p10 bra 	$L__BB5_33;
	cvt.u64.u32 	%rd48, %r236;
	cvt.u64.u32 	%rd49, %r232;
	add.s64 	%rd50, %rd48, %rd49;
	shl.b64 	%rd51, %rd50, 3;
	add.s64 	%rd52, %rd51, %rd9;
	add.s64 	%rd108, %rd52, 10240;
	add.s32 	%r237, %r236, %r232;
$L__BB5_32:
	mul.wide.u32 	%rd61, %r237, 8;
	add.s64 	%rd54, %rd9, %rd61;
	// begin inline asm
	ld.global.nc.u64 %rd53, [%rd54];
	// end inline asm
	mov.b64 	%fd62, %rd53;
	add.f64 	%fd63, %fd262, %fd62;
	add.s64 	%rd56, %rd108, -5120;
	// begin inline asm
	ld.global.nc.u64 %rd55, [%rd56];
	// end inline asm
	mov.b64 	%fd64, %rd55;
	add.f64 	%fd65, %fd63, %fd64;
	// begin inline asm
	ld.global.nc.u64 %rd57, [%rd108];
	// end inline asm
	mov.b64 	%fd66, %rd57;
	add.f64 	%fd67, %fd65, %fd66;
	add.s64 	%rd60, %rd108, 5120;
	// begin inline asm
	ld.global.nc.u64 %rd59, [%rd60];
	// end inline asm
	mov.b64 	%fd68, %rd59;
	add.f64 	%fd262, %fd67, %fd68;
	add.s32 	%r236, %r236, 2560;
	add.s64 	%rd108, %rd108, 20480;
	add.s32 	%r237, %r237, 2560;
	setp.lt.s32 	%p11, %r236, %r19;
	@%p11 bra 	$L__BB5_32;
$L__BB5_33:
	// begin inline asm
	mov.u32 %r46, %laneid;
	// end inline asm
	mov.b64 	%rd62, %fd262;
	mov.b64 	{%r48, %r53}, %rd62;
	mov.b32 	%r54, 1;
	mov.b32 	%r95, 31;
	mov.b32 	%r96, -1;
	// begin inline asm
	shfl.sync.down.b32 %r47, %r48, %r54, %r95, %r96;
	// end inline asm
	// begin inline asm
	shfl.sync.down.b32 %r52, %r53, %r54, %r95, %r96;
	// end inline asm
	mov.b64 	%rd63, {%r47, %r52};
	mov.b64 	%fd69, %rd63;
	setp.gt.s32 	%p12, %r46, 30;
	add.f64 	%fd70, %fd262, %fd69;
	selp.f64 	%fd71, %fd262, %fd70, %p12;
	mov.b64 	%rd64, %fd71;
	mov.b64 	{%r58, %r63}, %rd64;
	mov.b32 	%r64, 2;
	// begin inline asm
	shfl.sync.down.b32 %r57, %r58, %r64, %r95, %r96;
	// end inline asm
	// begin inline asm
	shfl.sync.down.b32 %r62, %r63, %r64, %r95, %r96;
	// end inline asm
	mov.b64 	%rd65, {%r57, %r62};
	mov.b64 	%fd72, %rd65;
	setp.gt.s32 	%p13, %r46, 29;
	add.f64 	%fd73, %fd71, %fd72;
	selp.f64 	%fd74, %fd71, %fd73, %p13;
	mov.b64 	%rd66, %fd74;
	mov.b64 	{%r68, %r73}, %rd66;
	mov.b32 	%r74, 4;
	// begin inline asm
	shfl.sync.down.b32 %r67, %r68, %r74, %r95, %r96;
	// end inline asm
	// begin inline asm
	shfl.sync.down.b32 %r72, %r73, %r74, %r95, %r96;
	// end inline asm
	mov.b64 	%rd67, {%r67, %r72};
	mov.b64 	%fd75, %rd67;
	setp.gt.s32 	%p14, %r46, 27;
	add.f64 	%fd76, %fd74, %fd75;
	selp.f64 	%fd77, %fd74, %fd76, %p14;
	mov.b64 	%rd68, %fd77;
	mov.b64 	{%r78, %r83}, %rd68;
	mov.b32 	%r84, 8;
	// begin inline asm
	shfl.sync.down.b32 %r77, %r78, %r84, %r95, %r96;
	// end inline asm
	// begin inline asm
	shfl.sync.down.b32 %r82, %r83, %r84, %r95, %r96;
	// end inline asm
	mov.b64 	%rd69, {%r77, %r82};
	mov.b64 	%fd78, %rd69;
	setp.gt.s32 	%p15, %r46, 23;
	add.f64 	%fd79, %fd77, %fd78;
	selp.f64 	%fd80, %fd77, %fd79, %p15;
	mov.b64 	%rd70, %fd80;
	mov.b64 	{%r88, %r93}, %rd70;
	mov.b32 	%r94, 16;
	// begin inline asm
	shfl.sync.down.b32 %r87, %r88, %r94, %r95, %r96;
	// end inline asm
	// begin inline asm
	shfl.sync.down.b32 %r92, %r93, %r94, %r95, %r96;
	// end inline asm
	mov.b64 	%rd71, {%r87, %r92};
	mov.b64 	%fd81, %rd71;
	setp.gt.s32 	%p16, %r46, 15;
	add.f64 	%fd26, %fd80, %fd81;
	selp.f64 	%fd263, %fd80, %fd26, %p16;
	setp.ne.s32 	%p17, %r46, 0;
	@%p17 bra 	$L__BB5_35;
	shr.u32 	%r97, %r14, 2;
	and.b32  	%r98, %r97, 248;
	mov.u32 	%r99, _ZZN3cub18CUB_300001_SM_10006detail6reduce28DeviceReduceSingleTileKernelINS2_10policy_hubIdjN4cuda3std3__44plusIdEEE10Policy1000EPdSC_iS9_ddNS7_10__identityEEEvT0_T1_T2_T3_T4_T6_E12temp_storage;
	add.s32 	%r100, %r99, %r98;
	st.shared.f64 	[%r100+24], %fd26;
$L__BB5_35:
	bar.sync 	0;
	setp.ne.s32 	%p18, %r14, 0;
	@%p18 bra 	$L__BB5_37;
	ld.shared.f64 	%fd82, [_ZZN3cub18CUB_300001_SM_10006detail6reduce28DeviceReduceSingleTileKernelINS2_10policy_hubIdjN4cuda3std3__44plusIdEEE10Policy1000EPdSC_iS9_ddNS7_10__identityEEEvT0_T1_T2_T3_T4_T6_E12temp_storage+32];
	add.f64 	%fd83, %fd263, %fd82;
	ld.shared.f64 	%fd84, [_ZZN3cub18CUB_300001_SM_10006detail6reduce28DeviceReduceSingleTileKernelINS2_10policy_hubIdjN4cuda3std3__44plusIdEEE10Policy1000EPdSC_iS9_ddNS7_10__identityEEEvT0_T1_T2_T3_T4_T6_E12temp_storage+40];
	add.f64 	%fd85, %fd83, %fd84;
	ld.shared.f64 	%fd86, [_ZZN3cub18CUB_300001_SM_10006detail6reduce28DeviceReduceSingleTileKernelINS2_10policy_hubIdjN4cuda3std3__44plusIdEEE10Policy1000EPdSC_iS9_ddNS7_10__identityEEEvT0_T1_T2_T3_T4_T6_E12temp_storage+48];
	add.f64 	%fd87, %fd85, %fd86;
	ld.shared.f64 	%fd88, [_ZZN3cub18CUB_300001_SM_10006detail6reduce28DeviceReduceSingleTileKernelINS2_10policy_hubIdjN4cuda3std3__44plusIdEEE10Policy1000EPdSC_iS9_ddNS7_10__identityEEEvT0_T1_T2_T3_T4_T6_E12temp_storage+56];
	add.f64 	%fd89, %fd87, %fd88;
	ld.shared.f64 	%fd90, [_ZZN3cub18CUB_300001_SM_10006detail6reduce28DeviceReduceSingleTileKernelINS2_10policy_hubIdjN4cuda3std3__44plusIdEEE10Policy1000EPdSC_iS9_ddNS7_10__identityEEEvT0_T1_T2_T3_T4_T6_E12temp_storage+64];
	add.f64 	%fd91, %fd89, %fd90;
	ld.shared.f64 	%fd92, [_ZZN3cub18CUB_300001_SM_10006detail6reduce28DeviceReduceSingleTileKernelINS2_10policy_hubIdjN4cuda3std3__44plusIdEEE10Policy1000EPdSC_iS9_ddNS7_10__identityEEEvT0_T1_T2_T3_T4_T6_E12temp_storage+72];
	add.f64 	%fd93, %fd91, %fd92;
	ld.shared.f64 	%fd94, [_ZZN3cub18CUB_300001_SM_10006detail6reduce28DeviceReduceSingleTileKernelINS2_10policy_hubIdjN4cuda3std3__44plusIdEEE10Policy1000EPdSC_iS9_ddNS7_10__identityEEEvT0_T1_T2_T3_T4_T6_E12temp_storage+80];
	add.f64 	%fd95, %fd93, %fd94;
	ld.shared.f64 	%fd96, [_ZZN3cub18CUB_300001_SM_10006detail6reduce28DeviceReduceSingleTileKernelINS2_10policy_hubIdjN4cuda3std3__44plusIdEEE10Policy1000EPdSC_iS9_ddNS7_10__identityEEEvT0_T1_T2_T3_T4_T6_E12temp_storage+88];
	add.f64 	%fd97, %fd95, %fd96;
	ld.shared.f64 	%fd98, [_ZZN3cub18CUB_300001_SM_10006detail6reduce28DeviceReduceSingleTileKernelINS2_10policy_hubIdjN4cuda3std3__44plusIdEEE10Policy1000EPdSC_iS9_ddNS7_10__identityEEEvT0_T1_T2_T3_T4_T6_E12temp_storage+96];
	add.f64 	%fd99, %fd97, %fd98;
	ld.shared.f64 	%fd100, [_ZZN3cub18CUB_300001_SM_10006detail6reduce28DeviceReduceSingleTileKernelINS2_10policy_hubIdjN4cuda3std3__44plusIdEEE10Policy1000EPdSC_iS9_ddNS7_10__identityEEEvT0_T1_T2_T3_T4_T6_E12temp_storage+104];
	add.f64 	%fd101, %fd99, %fd100;
	ld.shared.f64 	%fd102, [_ZZN3cub18CUB_300001_SM_10006detail6reduce28DeviceReduceSingleTileKernelINS2_10policy_hubIdjN4cuda3std3__44plusIdEEE10Policy1000EPdSC_iS9_ddNS7_10__identityEEEvT0_T1_T2_T3_T4_T6_E12temp_storage+112];
	add.f64 	%fd103, %fd101, %fd102;
	ld.shared.f64 	%fd104, [_ZZN3cub18CUB_300001_SM_10006detail6reduce28DeviceReduceSingleTileKernelINS2_10policy_hubIdjN4cuda3std3__44plusIdEEE10Policy1000EPdSC_iS9_ddNS7_10__identityEEEvT0_T1_T2_T3_T4_T6_E12temp_storage+120];
	add.f64 	%fd105, %fd103, %fd104;
	ld.shared.f64 	%fd106, [_ZZN3cub18CUB_300001_SM_10006detail6reduce28DeviceReduceSingleTileKernelINS2_10policy_hubIdjN4cuda3std3__44plusIdEEE10Policy1000EPdSC_iS9_ddNS7_10__identityEEEvT0_T1_T2_T3_T4_T6_E12temp_storage+128];
	add.f64 	%fd107, %fd105, %fd106;
	ld.shared.f64 	%fd108, [_ZZN3cub18CUB_300001_SM_10006detail6reduce28DeviceReduceSingleTileKernelINS2_10policy_hubIdjN4cuda3std3__44plusIdEEE10Policy1000EPdSC_iS9_ddNS7_10__identityEEEvT0_T1_T2_T3_T4_T6_E12temp_storage+136];
	add.f64 	%fd109, %fd107, %fd108;
	ld.shared.f64 	%fd110, [_ZZN3cub18CUB_300001_SM_10006detail6reduce28DeviceReduceSingleTileKernelINS2_10policy_hubIdjN4cuda3std3__44plusIdEEE10Policy1000EPdSC_iS9_ddNS7_10__identityEEEvT0_T1_T2_T3_T4_T6_E12temp_storage+144];
	add.f64 	%fd111, %fd109, %fd110;
	ld.shared.f64 	%fd112, [_ZZN3cub18CUB_300001_SM_10006detail6reduce28DeviceReduceSingleTileKernelINS2_10policy_hubIdjN4cuda3std3__44plusIdEEE10Policy1000EPdSC_iS9_ddNS7_10__identityEEEvT0_T1_T2_T3_T4_T6_E12temp_storage+152];
	add.f64 	%fd113, %fd111, %fd112;
	ld.shared.f64 	%fd114, [_ZZN3cub18CUB_300001_SM_10006detail6reduce28DeviceReduceSingleTileKernelINS2_10policy_hubIdjN4cuda3std3__44plusIdEEE10Policy1000EPdSC_iS9_ddNS7_10__identityEEEvT0_T1_T2_T3_T4_T6_E12temp_storage+160];
	add.f64 	%fd115, %fd113, %fd114;
	ld.shared.f64 	%fd116, [_ZZN3cub18CUB_300001_SM_10006detail6reduce28DeviceReduceSingleTileKernelINS2_10policy_hubIdjN4cuda3std3__44plusIdEEE10Policy1000EPdSC_iS9_ddNS7_10__identityEEEvT0_T1_T2_T3_T4_T6_E12temp_storage+168];
	add.f64 	%fd117, %fd115, %fd116;
	ld.shared.f64 	%fd118, [_ZZN3cub18CUB_300001_SM_10006detail6reduce28DeviceReduceSingleTileKernelINS2_10policy_hubIdjN4cuda3std3__44plusIdEEE10Policy1000EPdSC_iS9_ddNS7_10__identityEEEvT0_T1_T2_T3_T4_T6_E12temp_storage+176];
	add.f64 	%fd263, %fd117, %fd118;
$L__BB5_37:
	mov.u32 	%r224, %tid.x;
	setp.ne.s32 	%p60, %r224, 0;
	@%p60 bra 	$L__BB5_39;
	add.f64 	%fd249, %fd30, %fd263;
	st.global.f64 	[%rd1], %fd249;
$L__BB5_39:
	ret;

}
	// .globl	_ZN3cub18CUB_300001_SM_10006detail6reduce28DeviceReduceSingleTileKernelINS2_10policy_hubIdyN4cuda3std3__44plusIdEEE10Policy1000EN6thrust24THRUST_300001_SM_1000_NS6detail15normal_iteratorINSD_10device_ptrIdEEEEPdyS9_ddNS7_10__identityEEEvT0_T1_T2_T3_T4_T6_
.visible .entry _ZN3cub18CUB_300001_SM_10006detail6reduce28DeviceReduceSingleTileKernelINS2_10policy_hubIdyN4cuda3std3__44plusIdEEE10Policy1000EN6thrust24THRUST_300001_SM_1000_NS6detail15normal_iteratorINSD_10device_ptrIdEEEEPdyS9_ddNS7_10__identityEEEvT0_T1_T2_T3_T4_T6_(
	.param .align 8 .b8 _ZN3cub18CUB_300001_SM_10006detail6reduce28DeviceReduceSingleTileKernelINS2_10policy_hubIdyN4cuda3std3__44plusIdEEE10Policy1000EN6thrust24THRUST_300001_SM_1000_NS6detail15normal_iteratorINSD_10device_ptrIdEEEEPdyS9_ddNS7_10__identityEEEvT0_T1_T2_T3_T4_T6__param_0[8],
	.param .u64 .ptr .align 1 _ZN3cub18CUB_300001_SM_10006detail6reduce28DeviceReduceSingleTileKernelINS2_10policy_hubIdyN4cuda3std3__44plusIdEEE10Policy1000EN6thrust24THRUST_300001_SM_1000_NS6detail15normal_iteratorINSD_10device_ptrIdEEEEPdyS9_ddNS7_10__identityEEEvT0_T1_T2_T3_T4_T6__param_1,
	.param .u64 _ZN3cub18CUB_300001_SM_10006detail6reduce28DeviceReduceSingleTileKernelINS2_10policy_hubIdyN4cuda3std3__44plusIdEEE10Policy1000EN6thrust24THRUST_300001_SM_1000_NS6detail15normal_iteratorINSD_10device_ptrIdEEEEPdyS9_ddNS7_10__identityEEEvT0_T1_T2_T3_T4_T6__param_2,
	.param .align 1 .b8 _ZN3cub18CUB_300001_SM_10006detail6reduce28DeviceReduceSingleTileKernelINS2_10policy_hubIdyN4cuda3std3__44plusIdEEE10Policy1000EN6thrust24THRUST_300001_SM_1000_NS6detail15normal_iteratorINSD_10device_ptrIdEEEEPdyS9_ddNS7_10__identityEEEvT0_T1_T2_T3_T4_T6__param_3[1],
	.param .f64 _ZN3cub18CUB_300001_SM_10006detail6reduce28DeviceReduceSingleTileKernelINS2_10policy_hubIdyN4cuda3std3__44plusIdEEE10Policy1000EN6thrust24THRUST_300001_SM_1000_NS6detail15normal_iteratorINSD_10device_ptrIdEEEEPdyS9_ddNS7_10__identityEEEvT0_T1_T2_T3_T4_T6__param_4,
	.param .align 1 .b8 _ZN3cub18CUB_300001_SM_10006detail6reduce28DeviceReduceSingleTileKernelINS2_10policy_hubIdyN4cuda3std3__44plusIdEEE10Policy1000EN6thrust24THRUST_300001_SM_1000_NS6detail15normal_iteratorINSD_10device_ptrIdEEEEPdyS9_ddNS7_10__identityEEEvT0_T1_T2_T3_T4_T6__param_5[1]
)
.maxntid 512
.minnctapersm 1
{
	.reg .pred 	%p<67>;
	.reg .b32 	%r<246>;
	.reg .b64 	%rd<86>;
	.reg .b64 	%fd<348>;
	// demoted variable
	.shared .align 8 .b8 _ZZN3cub18CUB_300001_SM_10006detail6reduce28DeviceReduceSingleTileKernelINS2_10policy_hubIdyN4cuda3std3__44plusIdEEE10Policy1000EN6thrust24THRUST_300001_SM_1000_NS6detail15normal_iteratorINSD_10device_ptrIdEEEEPdyS9_ddNS7_10__identityEEEvT0_T1_T2_T3_T4_T6_E12temp_storage[152];
	ld.param.u64 	%rd18, [_ZN3cub18CUB_300001_SM_10006detail6reduce28DeviceReduceSingleTileKernelINS2_10policy_hubIdyN4cuda3std3__44plusIdEEE10Policy1000EN6thrust24THRUST_300001_SM_1000_NS6detail15normal_iteratorINSD_10device_ptrIdEEEEPdyS9_ddNS7_10__identityEEEvT0_T1_T2_T3_T4_T6__param_0];
	ld.param.u64 	%rd20, [_ZN3cub18CUB_300001_SM_10006detail6reduce28DeviceReduceSingleTileKernelINS2_10policy_hubIdyN4cuda3std3__44plusIdEEE10Policy1000EN6thrust24THRUST_300001_SM_1000_NS6detail15normal_iteratorINSD_10device_ptrIdEEEEPdyS9_ddNS7_10__identityEEEvT0_T1_T2_T3_T4_T6__param_1];
	ld.param.u64 	%rd19, [_ZN3cub18CUB_300001_SM_10006detail6reduce28DeviceReduceSingleTileKernelINS2_10policy_hubIdyN4cuda3std3__44plusIdEEE10Policy1000EN6thrust24THRUST_300001_SM_1000_NS6detail15normal_iteratorINSD_10device_ptrIdEEEEPdyS9_ddNS7_10__identityEEEvT0_T1_T2_T3_T4_T6__param_2];
	ld.param.f64 	%fd42, [_ZN3cub18CUB_300001_SM_10006detail6reduce28DeviceReduceSingleTileKernelINS2_10policy_hubIdyN4cuda3std3__44plusIdEEE10Policy1000EN6thrust24THRUST_300001_SM_1000_NS6detail15normal_iteratorINSD_10device_ptrIdEEEEPdyS9_ddNS7_10__identityEEEvT0_T1_T2_T3_T4_T6__param_4];
	cvta.to.global.u64 	%rd1, %rd20;
	setp.ne.s64 	%p1, %rd19, 0;
	@%p1 bra 	$L__BB6_3;
	mov.u32 	%r231, %tid.x;
	setp.ne.s32 	%p66, %r231, 0;
	@%p66 bra 	$L__BB6_51;
	st.global.f64 	[%rd1], %fd42;
	bra.uni 	$L__BB6_51;
$L__BB6_3:
	cvta.to.global.u64 	%rd2, %rd18;
	setp.gt.u64 	%p2, %rd19, 3583;
	@%p2 bra 	$L__BB6_28;
	cvt.u32.u64 	%r1, %rd19;
	mov.u32 	%r2, %tid.x;
	setp.ge.u32 	%p24, %r2, %r1;
	mov.f64 	%fd335, 0d0000000000000000;
	mov.u32 	%r235, %r2;
	@%p24 bra 	$L__BB6_6;
	mul.wide.u32 	%rd51, %r2, 8;
	add.s64 	%rd52, %rd2, %rd51;
	ld.global.f64 	%fd335, [%rd52];
	add.s32 	%r235, %r2, 512;
$L__BB6_6:
	setp.ge.u32 	%p25, %r235, %r1;
	@%p25 bra 	$L__BB6_19;
	not.b32 	%r108, %r235;
	add.s32 	%r109, %r108, %r1;
	shr.u32 	%r110, %r109, 9;
	add.s32 	%r5, %r110, 1;
	and.b32  	%r6, %r5, 15;
	setp.lt.u32 	%p26, %r109, 7680;
	@%p26 bra 	$L__BB6_10;
	and.b32  	%r111, %r5, 16777200;
	neg.s32 	%r233, %r111;
	mul.wide.u32 	%rd53, %r235, 8;
	add.s64 	%rd54, %rd53, %rd2;
	add.s64 	%rd81, %rd54, 32768;
$L__BB6_9:
	.pragma "nounroll";
	ld.global.f64 	%fd169, [%rd81+-32768];
	add.f64 	%fd170, %fd335, %fd169;
	ld.global.f64 	%fd171, [%rd81+-28672];
	add.f64 	%fd172, %fd170, %fd171;
	ld.global.f64 	%fd173, [%rd81+-24576];
	add.f64 	%fd174, %fd172, %fd173;
	ld.global.f64 	%fd175, [%rd81+-20480];
	add.f64 	%fd176, %fd174, %fd175;
	ld.global.f64 	%fd177, [%rd81+-16384];
	add.f64 	%fd178, %fd176, %fd177;
	ld.global.f64 	%fd179, [%rd81+-12288];
	add.f64 	%fd180, %fd178, %fd179;
	ld.global.f64 	%fd181, [%rd81+-8192];
	add.f64 	%fd182, %fd180, %fd181;
	ld.global.f64 	%fd183, [%rd81+-4096];
	add.f64 	%fd184, %fd182, %fd183;
	ld.global.f64 	%fd185, [%rd81];
	add.f64 	%fd186, %fd184, %fd185;
	ld.global.f64 	%fd187, [%rd81+4096];
	add.f64 	%fd188, %fd186, %fd187;
	ld.global.f64 	%fd189, [%rd81+8192];
	add.f64 	%fd190, %fd188, %fd189;
	ld.global.f64 	%fd191, [%rd81+12288];
	add.f64 	%fd192, %fd190, %fd191;
	ld.global.f64 	%fd193, [%rd81+16384];
	add.f64 	%fd194, %fd192, %fd193;
	ld.global.f64 	%fd195, [%rd81+20480];
	add.f64 	%fd196, %fd194, %fd195;
	ld.global.f64 	%fd197, [%rd81+24576];
	add.f64 	%fd198, %fd196, %fd197;
	ld.global.f64 	%fd199, [%rd81+28672];
	add.f64 	%fd335, %fd198, %fd199;
	add.s32 	%r235, %r235, 8192;
	add.s32 	%r233, %r233, 16;
	add.s64 	%rd81, %rd81, 65536;
	setp.ne.s32 	%p27, %r233, 0;
	@%p27 bra 	$L__BB6_9;
$L__BB6_10:
	setp.eq.s32 	%p28, %r6, 0;
	@%p28 bra 	$L__BB6_19;
	and.b32  	%r13, %r5, 7;
	setp.lt.u32 	%p29, %r6, 8;
	@%p29 bra 	$L__BB6_13;
	mul.wide.s32 	%rd55, %r235, 8;
	add.s64 	%rd56, %rd2, %rd55;
	ld.global.f64 	%fd201, [%rd56];
	add.f64 	%fd202, %fd335, %fd201;
	ld.global.f64 	%fd203, [%rd56+4096];
	add.f64 	%fd204, %fd202, %fd203;
	ld.global.f64 	%fd205, [%rd56+8192];
	add.f64 	%fd206, %fd204, %fd205;
	ld.global.f64 	%fd207, [%rd56+12288];
	add.f64 	%fd208, %fd206, %fd207;
	ld.global.f64 	%fd209, [%rd56+16384];
	add.f64 	%fd210, %fd208, %fd209;
	ld.global.f64 	%fd211, [%rd56+20480];
	add.f64 	%fd212, %fd210, %fd211;
	ld.global.f64 	%fd213, [%rd56+24576];
	add.f64 	%fd214, %fd212, %fd213;
	ld.global.f64 	%fd215, [%rd56+28672];
	add.f64 	%fd335, %fd214, %fd215;
	add.s32 	%r235, %r235, 4096;
$L__BB6_13:
	setp.eq.s32 	%p30, %r13, 0;
	@%p30 bra 	$L__BB6_19;
	and.b32  	%r16, %r5, 3;
	setp.lt.u32 	%p31, %r13, 4;
	@%p31 bra 	$L__BB6_16;
	mul.wide.s32 	%rd57, %r235, 8;
	add.s64 	%rd58, %rd2, %rd57;
	ld.global.f64 	%fd217, [%rd58];
	add.f64 	%fd218, %fd335, %fd217;
	ld.global.f64 	%fd219, [%rd58+4096];
	add.f64 	%fd220, %fd218, %fd219;
	ld.global.f64 	%fd221, [%rd58+8192];
	add.f64 	%fd222, %fd220, %fd221;
	ld.global.f64 	%fd223, [%rd58+12288];
	add.f64 	%fd335, %fd222, %fd223;
	add.s32 	%r235, %r235, 2048;
$L__BB6_16:
	setp.eq.s32 	%p32, %r16, 0;
	@%p32 bra 	$L__BB6_19;
	neg.s32 	%r238, %r16;
$L__BB6_18:
	.pragma "nounroll";
	mul.wide.s32 	%rd59, %r235, 8;
	add.s64 	%rd60, %rd2, %rd59;
	ld.global.f64 	%fd224, [%rd60];
	add.f64 	%fd335, %fd335, %fd224;
	add.s32 	%r235, %r235, 512;
	add.s32 	%r238, %r238, 1;
	setp.ne.s32 	%p33, %r238, 0;
	@%p33 bra 	$L__BB6_18;
$L__BB6_19:
	setp.lt.u64 	%p34, %rd19, 512;
	@%p34 bra 	$L__BB6_24;
	// begin inline asm
	mov.u32 %r175, %laneid;
	// end inline asm
	mov.b64 	%rd71, %fd335;
	mov.b64 	{%r177, %r182}, %rd71;
	mov.b32 	%r183, 1;
	mov.b32 	%r224, 31;
	mov.b32 	%r225, -1;
	// begin inline asm
	shfl.sync.down.b32 %r176, %r177, %r183, %r224, %r225;
	// end inline asm
	// begin inline asm
	shfl.sync.down.b32 %r181, %r182, %r183, %r224, %r225;
	// end inline asm
	mov.b64 	%rd72, {%r176, %r181};
	mov.b64 	%fd283, %rd72;
	setp.gt.s32 	%p58, %r175, 30;
	add.f64 	%fd284, %fd335, %fd283;
	selp.f64 	%fd285, %fd335, %fd284, %p58;
	mov.b64 	%rd73, %fd285;
	mov.b64 	{%r187, %r192}, %rd73;
	mov.b32 	%r193, 2;
	// begin inline asm
	shfl.sync.down.b32 %r186, %r187, %r193, %r224, %r225;
	// end inline asm
	// begin inline asm
	shfl.sync.down.b32 %r191, %r192, %r193, %r224, %r225;
	// end inline asm
	mov.b64 	%rd74, {%r186, %r191};
	mov.b64 	%fd286, %rd74;
	setp.gt.s32 	%p59, %r175, 29;
	add.f64 	%fd287, %fd285, %fd286;
	selp.f64 	%fd288, %fd285, %fd287, %p59;
	mov.b64 	%rd75, %fd288;
	mov.b64 	{%r197, %r202}, %rd75;
	mov.b32 	%r203, 4;
	// begin inline asm
	shfl.sync.down.b32 %r196, %r197, %r203, %r224, %r225;
	// end inline asm
	// begin inline asm
	shfl.sync.down.b32 %r201, %r202, %r203, %r224, %r225;
	// end inline asm
	mov.b64 	%rd76, {%r196, %r201};
	mov.b64 	%fd289, %rd76;
	setp.gt.s32 	%p60, %r175, 27;
	add.f64 	%fd290, %fd288, %fd289;
	selp.f64 	%fd291, %fd288, %fd290, %p60;
	mov.b64 	%rd77, %fd291;
	mov.b64 	{%r207, %r212}, %rd77;
	mov.b32 	%r213, 8;
	// begin inline asm
	shfl.sync.down.b32 %r206, %r207, %r213, %r224, %r225;
	// end inline asm
	// begin inline asm
	shfl.sync.down.b32 %r211, %r212, %r213, %r224, %r225;
	// end inline asm
	mov.b64 	%rd78, {%r206, %r211};
	mov.b64 	%fd292, %rd78;
	setp.gt.s32 	%p61, %r175, 23;
	add.f64 	%fd293, %fd291, %fd292;
	selp.f64 	%fd294, %fd291, %fd293, %p61;
	mov.b64 	%rd79, %fd294;
	mov.b64 	{%r217, %r222}, %rd79;
	mov.b32 	%r223, 16;
	// begin inline asm
	shfl.sync.down.b32 %r216, %r217, %r223, %r224, %r225;
	// end inline asm
	// begin inline asm
	shfl.sync.down.b32 %r221, %r222, %r223, %r224, %r225;
	// end inline asm
	mov.b64 	%rd80, {%r216, %r221};
	mov.b64 	%fd295, %rd80;
	setp.gt.s32 	%p62, %r175, 15;
	add.f64 	%fd16, %fd294, %fd295;
	selp.f64 	%fd347, %fd294, %fd16, %p62;
	setp.ne.s32 	%p63, %r175, 0;
	@%p63 bra 	$L__BB6_22;
	shr.u32 	%r226, %r2, 2;
	and.b32  	%r227, %r226, 248;
	mov.u32 	%r228, _ZZN3cub18CUB_300001_SM_10006detail6reduce28DeviceReduceSingleTileKernelINS2_10policy_hubIdyN4cuda3std3__44plusIdEEE10Policy1000EN6thrust24THRUST_300001_SM_1000_NS6detail15normal_iteratorINSD_10device_ptrIdEEEEPdyS9_ddNS7_10__identityEEEvT0_T1_T2_T3_T4_T6_E12temp_storage;
	add.s32 	%r229, %r228, %r227;
	st.shared.f64 	[%r229+16], %fd16;
$L__BB6_22:
	bar.sync 	0;
	setp.ne.s32 	%p64, %r2, 0;
	@%p64 bra 	$L__BB6_49;
	ld.shared.f64 	%fd296, [_ZZN3cub18CUB_300001_SM_10006detail6reduce28DeviceReduceSingleTileKernelINS2_10policy_hubIdyN4cuda3std3__44plusIdEEE10Policy1000EN6thrust24THRUST_300001_SM_1000_NS6detail15normal_iteratorINSD_10device_ptrIdEEEEPdyS9_ddNS7_10__identityEEEvT0_T1_T2_T3_T4_T6_E12temp_storage+24];
	add.f64 	%fd297, %fd347, %fd296;
	ld.shared.f64 	%fd298, [_ZZN3cub18CUB_300001_SM_10006detail6reduce28DeviceReduceSingleTileKernelINS2_10policy_hubIdyN4cuda3std3__44plusIdEEE10Policy1000EN6thrust24THRUST_300001_SM_1000_NS6detail15normal_iteratorINSD_10device_ptrIdEEEEPdyS9_ddNS7_10__identityEEEvT0_T1_T2_T3_T4_T6_E12temp_storage+32];
	add.f64 	%fd299, %fd297, %fd298;
	ld.shared.f64 	%fd300, [_ZZN3cub18CUB_300001_SM_10006detail6reduce28DeviceReduceSingleTileKernelINS2_10policy_hubIdyN4cuda3std3__44plusIdEEE10Policy1000EN6thrust24THRUST_300001_SM_1000_NS6detail15normal_iteratorINSD_10device_ptrIdEEEEPdyS9_ddNS7_10__identityEEEvT0_T1_T2_T3_T4_T6_E12temp_storage+40];
	add.f64 	%fd301, %fd299, %fd300;
	ld.shared.f64 	%fd302, [_ZZN3cub18CUB_300001_SM_10006detail6reduce28DeviceReduceSingleTileKernelINS2_10policy_hubIdyN4cuda3std3__44plusIdEEE10Policy1000EN6thrust24THRUST_300001_SM_1000_NS6detail15normal_iteratorINSD_10device_ptrIdEEEEPdyS9_ddNS7_10__identityEEEvT0_T1_T2_T3_T4_T6_E12temp_storage+48];
	add.f64 	%fd303, %fd301, %fd302;
	ld.shared.f64 	%fd304, [_ZZN3cub18CUB_300001_SM_10006detail6reduce28DeviceReduceSingleTileKernelINS2_10policy_hubIdyN4cuda3std3__44plusIdEEE10Policy1000EN6thrust24THRUST_300001_SM_1000_NS6detail15normal_iteratorINSD_10device_ptrIdEEEEPdyS9_ddNS7_10__identityEEEvT0_T1_T2_T3_T4_T6_E12temp_storage+56];
	add.f64 	%fd305, %fd303, %fd304;
	ld.shared.f64 	%fd306, [_ZZN3cub18CUB_300001_SM_10006detail6reduce28DeviceReduceSingleTileKernelINS2_10policy_hubIdyN4cuda3std3__44plusIdEEE10Policy1000EN6thrust24THRUST_300001_SM_1000_NS6detail15normal_iteratorINSD_10device_ptrIdEEEEPdyS9_ddNS7_10__identityEEEvT0_T1_T2_T3_T4_T6_E12temp_storage+64];
	add.f64 	%fd307, %fd305, %fd306;
	ld.shared.f64 	%fd308, [_ZZN3cub18CUB_300001_SM_10006detail6reduce28DeviceReduceSingleTileKernelINS2_10policy_hubIdyN4cuda3std3__44plusIdEEE10Policy1000EN6thrust24THRUST_300001_SM_1000_NS6detail15normal_iteratorINSD_10device_ptrIdEEEEPdyS9_ddNS7_10__identityEEEvT0_T1_T2_T3_T4_T6_E12temp_storage+72];
	add.f64 	%fd309, %fd307, %fd308;
	ld.shared.f64 	%fd310, [_ZZN3cub18CUB_300001_SM_10006detail6reduce28DeviceReduceSingleTileKernelINS2_10policy_hubIdyN4cuda3std3__44plusIdEEE10Policy1000EN6thrust24THRUST_300001_SM_1000_NS6detail15normal_iteratorINSD_10device_ptrIdEEEEPdyS9_ddNS7_10__identityEEEvT0_T1_T2_T3_T4_T6_E12temp_storage+80];
	add.f64 	%fd311, %fd309, %fd310;
	ld.shared.f64 	%fd312, [_ZZN3cub18CUB_300001_SM_10006detail6reduce28DeviceReduceSingleTileKernelINS2_10policy_hubIdyN4cuda3std3__44plusIdEEE10Policy1000EN6thrust24THRUST_300001_SM_1000_NS6detail15normal_iteratorINSD_10device_ptrIdEEEEPdyS9_ddNS7_10__identityEEEvT0_T1_T2_T3_T4_T6_E12temp_storage+88];
	add.f64 	%fd313, %fd311, %fd312;
	ld.shared.f64 	%fd314, [_ZZN3cub18CUB_300001_SM_10006detail6reduce28DeviceReduceSingleTileKernelINS2_10policy_hubIdyN4cuda3std3__44plusIdEEE10Policy1000EN6thrust24THRUST_300001_SM_1000_NS6detail15normal_iteratorINSD_10device_ptrIdEEEEPdyS9_ddNS7_10__identityEEEvT0_T1_T2_T3_T4_T6_E12temp_storage+96];
	add.f64 	%fd315, %fd313, %fd314;
	ld.shared.f64 	%fd316, [_ZZN3cub18CUB_300001_SM_10006detail6reduce28DeviceReduceSingleTileKernelINS2_10policy_hubIdyN4cuda3std3__44plusIdEEE10Policy1000EN6thrust24THRUST_300001_SM_1000_NS6detail15normal_iteratorINSD_10device_ptrIdEEEEPdyS9_ddNS7_10__identityEEEvT0_T1_T2_T3_T4_T6_E12temp_storage+104];
	add.f64 	%fd317, %fd315, %fd316;
	ld.shared.f64 	%fd318, [_ZZN3cub18CUB_300001_SM_10006detail6reduce28DeviceReduceSingleTileKernelINS2_10policy_hubIdyN4cuda3std3__44plusIdEEE10Policy1000EN6thrust24THRUST_300001_SM_1000_NS6detail15normal_iteratorINSD_10device_ptrIdEEEEPdyS9_ddNS7_10__identityEEEvT0_T1_T2_T3_T4_T6_E12temp_storage+112];
	add.f64 	%fd319, %fd317, %fd318;
	ld.shared.f64 	%fd320, [_ZZN3cub18CUB_300001_SM_10006detail6reduce28DeviceReduceSingleTileKernelINS2_10policy_hubIdyN4cuda3std3__44plusIdEEE10Policy1000EN6thrust24THRUST_300001_SM_1000_NS6detail15normal_iteratorINSD_10device_ptrIdEEEEPdyS9_ddNS7_10__identityEEEvT0_T1_T2_T3_T4_T6_E12temp_storage+120];
	add.f64 	%fd321, %fd319, %fd320;
	ld.shared.f64 	%fd322, [_ZZN3cub18CUB_300001_SM_10006detail6reduce28DeviceReduceSingleTileKernelINS2_10policy_hubIdyN4cuda3std3__44plusIdEEE10Policy1000EN6thrust24THRUST_300001_SM_1000_NS6detail15normal_iteratorINSD_10device_ptrIdEEEEPdyS9_ddNS7_10__identityEEEvT0_T1_T2_T3_T4_T6_E12temp_storage+128];
	add.f64 	%fd323, %fd321, %fd322;
	ld.shared.f64 	%fd324, [_ZZN3cub18CUB_300001_SM_10006detail6reduce28DeviceReduceSingleTileKernelINS2_10policy_hubIdyN4cuda3std3__44plusIdEEE10Policy1000EN6thrust24THRUST_300001_SM_1000_NS6detail15normal_iteratorINSD_10device_ptrIdEEEEPdyS9_ddNS7_10__identityEEEvT0_T1_T2_T3_T4_T6_E12temp_storage+136];
	add.f64 	%fd347, %fd323, %fd324;
	bra.uni 	$L__BB6_49;
$L__BB6_24:
	// begin inline asm
	mov.u32 %r112, %laneid;
	// end inline asm
	and.b32  	%r163, %r2, 992;
	add.s32 	%r164, %r163, 32;
	setp.gt.u32 	%p35, %r164, %r1;
	not.b32 	%r165, %r163;
	add.s32 	%r166, %r1, %r165;
	selp.b32 	%r161, %r166, 31, %p35;
	mov.b64 	%rd61, %fd335;
	mov.b64 	{%r114, %r119}, %rd61;
	mov.b32 	%r120, 1;
	mov.b32 	%r162, -1;
	// begin inline asm
	shfl.sync.down.b32 %r113, %r114, %r120, %r161, %r162;
	// end inline asm
	// begin inline asm
	shfl.sync.down.b32 %r118, %r119, %r120, %r161, %r162;
	// end inline asm
	mov.b64 	%rd62, {%r113, %r118};
	mov.b64 	%fd225, %rd62;
	setp.lt.s32 	%p36, %r112, %r161;
	add.f64 	%fd226, %fd335, %fd225;
	selp.f64 	%fd227, %fd226, %fd335, %p36;
	mov.b64 	%rd63, %fd227;
	mov.b64 	{%r124, %r129}, %rd63;
	mov.b32 	%r130, 2;
	// begin inline asm
	shfl.sync.down.b32 %r123, %r124, %r130, %r161, %r162;
	// end inline asm
	// begin inline asm
	shfl.sync.down.b32 %r128, %r129, %r130, %r161, %r162;
	// end inline asm
	mov.b64 	%rd64, {%r123, %r128};
	mov.b64 	%fd228, %rd64;
	add.s32 	%r167, %r112, 2;
	setp.gt.s32 	%p37, %r167, %r161;
	add.f64 	%fd229, %fd227, %fd228;
	selp.f64 	%fd230, %fd227, %fd229, %p37;
	mov.b64 	%rd65, %fd230;
	mov.b64 	{%r134, %r139}, %rd65;
	mov.b32 	%r140, 4;
	// begin inline asm
	shfl.sync.down.b32 %r133, %r134, %r140, %r161, %r162;
	// end inline asm
	// begin inline asm
	shfl.sync.down.b32 %r138, %r139, %r140, %r161, %r162;
	// end inline asm
	mov.b64 	%rd66, {%r133, %r138};
	mov.b64 	%fd231, %rd66;
	add.s32 	%r168, %r112, 4;
	setp.gt.s32 	%p38, %r168, %r161;
	add.f64 	%fd232, %fd230, %fd231;
	selp.f64 	%fd233, %fd230, %fd232, %p38;
	mov.b64 	%rd67, %fd233;
	mov.b64 	{%r144, %r149}, %rd67;
	mov.b32 	%r150, 8;
	// begin inline asm
	shfl.sync.down.b32 %r143, %r144, %r150, %r161, %r162;
	// end inline asm
	// begin inline asm
	shfl.sync.down.b32 %r148, %r149, %r150, %r161, %r162;
	// end inline asm
	mov.b64 	%rd68, {%r143, %r148};
	mov.b64 	%fd234, %rd68;
	add.s32 	%r169, %r112, 8;
	setp.gt.s32 	%p39, %r169, %r161;
	add.f64 	%fd235, %fd233, %fd234;
	selp.f64 	%fd236, %fd233, %fd235, %p39;
	mov.b64 	%rd69, %fd236;
	mov.b64 	{%r154, %r159}, %rd69;
	mov.b32 	%r160, 16;
	// begin inline asm
	shfl.sync.down.b32 %r153, %r154, %r160, %r161, %r162;
	// end inline asm
	// begin inline asm
	shfl.sync.down.b32 %r158, %r159, %r160, %r161, %r162;
	// end inline asm
	mov.b64 	%rd70, {%r153, %r158};
	mov.b64 	%fd237, %rd70;
	add.s32 	%r170, %r112, 16;
	setp.gt.s32 	%p40, %r170, %r161;
	add.f64 	%fd238, %fd236, %fd237;
	selp.f64 	%fd347, %fd236, %fd238, %p40;
	setp.ne.s32 	%p41, %r112, 0;
	@%p41 bra 	$L__BB6_26;
	shr.u32 	%r171, %r2, 2;
	and.b32  	%r172, %r171, 248;
	mov.u32 	%r173, _ZZN3cub18CUB_300001_SM_10006detail6reduce28DeviceReduceSingleTileKernelINS2_10policy_hubIdyN4cuda3std3__44plusIdEEE10Policy1000EN6thrust24THRUST_300001_SM_1000_NS6detail15normal_iteratorINSD_10device_ptrIdEEEEPdyS9_ddNS7_10__identityEEEvT0_T1_T2_T3_T4_T6_E12temp_storage;
	add.s32 	%r174, %r173, %r172;
	st.shared.f64 	[%r174+16], %fd347;
$L__BB6_26:
	bar.sync 	0;
	setp.ne.s32 	%p42, %r2, 0;
	@%p42 bra 	$L__BB6_49;
	setp.gt.u64 	%p43, %rd19, 32;
	ld.shared.f64 	%fd239, [_ZZN3cub18CUB_300001_SM_10006detail6reduce28DeviceReduceSingleTileKernelINS2_10policy_hubIdyN4cuda3std3__44plusIdEEE10Policy1000EN6thrust24THRUST_300001_SM_1000_NS6detail15normal_iteratorINSD_10device_ptrIdEEEEPdyS9_ddNS7_10__identityEEEvT0_T1_T2_T3_T4_T6_E12temp_storage+24];
	add.f64 	%fd240, %fd347, %fd239;
	selp.f64 	%fd241, %fd240, %fd347, %p43;
	setp.gt.u64 	%p44, %rd19, 64;
	ld.shared.f64 	%fd242, [_ZZN3cub18CUB_300001_SM_10006detail6reduce28DeviceReduceSingleTileKernelINS2_10policy_hubIdyN4cuda3std3__44plusIdEEE10Policy1000EN6thrust24THRUST_300001_SM_1000_NS6detail15normal_iteratorINSD_10device_ptrIdEEEEPdyS9_ddNS7_10__identityEEEvT0_T1_T2_T3_T4_T6_E12temp_storage+32];
	add.f64 	%fd243, %fd242, %fd241;
	selp.f64 	%fd244, %fd243, %fd241, %p44;
	setp.gt.u64 	%p45, %rd19, 96;
	ld.shared.f64 	%fd245, [_ZZN3cub18CUB_300001_SM_10006detail6reduce28DeviceReduceSingleTileKernelINS2_10policy_hubIdyN4cuda3std3__44plusIdEEE10Policy1000EN6thrust24THRUST_300001_SM_1000_NS6detail15normal_iteratorINSD_10device_ptrIdEEEEPdyS9_ddNS7_10__identityEEEvT0_T1_T2_T3_T4_T6_E12temp_storage+40];
	add.f64 	%fd246, %fd245, %fd244;
	selp.f64 	%fd247, %fd246, %fd244, %p45;
	setp.gt.u64 	%p46, %rd19, 128;
	ld.shared.f64 	%fd248, [_ZZN3cub18CUB_300001_SM_10006detail6reduce28DeviceReduceSingleTileKernelINS2_10policy_hubIdyN4cuda3std3__44plusIdEEE10Policy1000EN6thrust24THRUST_300001_SM_1000_NS6detail15normal_iteratorINSD_10device_ptrIdEEEEPdyS9_ddNS7_10__identityEEEvT0_T1_T2_T3_T4_T6_E12temp_storage+48];
	add.f64 	%fd249, %fd248, %fd247;
	selp.f64 	%fd250, %fd249, %fd247, %p46;
	setp.gt.u64 	%p47, %rd19, 160;
	ld.shared.f64 	%fd251, [_ZZN3cub18CUB_300001_SM_10006detail6reduce28DeviceReduceSingleTileKernelINS2_10policy_hubIdyN4cuda3std3__44plusIdEEE10Policy1000EN6thrust24THRUST_300001_SM_1000_NS6detail15normal_iteratorINSD_10device_ptrIdEEEEPdyS9_ddNS7_10__identityEEEvT0_T1_T2_T3_T4_T6_E12temp_storage+56];
	add.f64 	%fd252, %fd251, %fd250;
	selp.f64 	%fd253, %fd252, %fd250, %p47;
	setp.gt.u64 	%p48, %rd19, 192;
	ld.shared.f64 	%fd254, [_ZZN3cub18CUB_300001_SM_10006detail6reduce28DeviceReduceSingleTileKernelINS2_10policy_hubIdyN4cuda3std3__44plusIdEEE10Policy1000EN6thrust24THRUST_300001_SM_1000_NS6detail15normal_iteratorINSD_10device_ptrIdEEEEPdyS9_ddNS7_10__identityEEEvT0_T1_T2_T3_T4_T6_E12temp_storage+64];
	add.f64 	%fd255, %fd254, %fd253;
	selp.f64 	%fd256, %fd255, %fd253, %p48;
	setp.gt.u64 	%p49, %rd19, 224;
	ld.shared.f64 	%fd257, [_ZZN3cub18CUB_300001_SM_10006detail6reduce28DeviceReduceSingleTileKernelINS2_10policy_hubIdyN4cuda3std3__44plusIdEEE10Policy1000EN6thrust24THRUST_300001_SM_1000_NS6detail15normal_iteratorINSD_10device_ptrIdEEEEPdyS9_ddNS7_10__identityEEEvT0_T1_T2_T3_T4_T6_E12temp_storage+72];
	add.f64 	%fd258, %fd257, %fd256;
	selp.f64 	%fd259, %fd258, %fd256, %p49;
	setp.gt.u64 	%p50, %rd19, 256;
	ld.shared.f64 	%fd260, [_ZZN3cub18CUB_300001_SM_10006detail6reduce28DeviceReduceSingleTileKernelINS2_10policy_hubIdyN4cuda3std3__44plusIdEEE10Policy1000EN6thrust24THRUST_300001_SM_1000_NS6detail15normal_iteratorINSD_10device_ptrIdEEEEPdyS9_ddNS7_10__identityEEEvT0_T1_T2_T3_T4_T6_E12temp_storage+80];
	add.f64 	%fd261, %fd260, %fd259;
	selp.f64 	%fd262, %fd261, %fd259, %p50;
	setp.gt.u64 	%p51, %rd19, 288;
	ld.shared.f64 	%fd263, [_ZZN3cub18CUB_300001_SM_10006detail6reduce28DeviceReduceSingleTileKernelINS2_10policy_hubIdyN4cuda3std3__44plusIdEEE10Policy1000EN6thrust24THRUST_300001_SM_1000_NS6detail15normal_iteratorINSD_10device_ptrIdEEEEPdyS9_ddNS7_10__identityEEEvT0_T1_T2_T3_T4_T6_E12temp_storage+88];
	add.f64 	%fd264, %fd263, %fd262;
	selp.f64 	%fd265, %fd264, %fd262, %p51;
	setp.gt.u64 	%p52, %rd19, 320;
	ld.shared.f64 	%fd266, [_ZZN3cub18CUB_300001_SM_10006detail6reduce28DeviceReduceSingleTileKernelINS2_10policy_hubIdyN4cuda3std3__44plusIdEEE10Policy1000EN6thrust24THRUST_300001_SM_1000_NS6detail15normal_iteratorINSD_10device_ptrIdEEEEPdyS9_ddNS7_10__identityEEEvT0_T1_T2_T3_T4_T6_E12temp_storage+96];
	add.f64 	%fd267, %fd266, %fd265;
	selp.f64 	%fd268, %fd267, %fd265, %p52;
	setp.gt.u64 	%p53, %rd19, 352;
	ld.shared.f64 	%fd269, [_ZZN3cub18CUB_300001_SM_10006detail6reduce28DeviceReduceSingleTileKernelINS2_10policy_hubIdyN4cuda3std3__44plusIdEEE10Policy1000EN6thrust24THRUST_300001_SM_1000_NS6detail15normal_iteratorINSD_10device_ptrIdEEEEPdyS9_ddNS7_10__identityEEEvT0_T1_T2_T3_T4_T6_E12temp_storage+104];
	add.f64 	%fd270, %fd269, %fd268;
	selp.f64 	%fd271, %fd270, %fd268, %p53;
	setp.gt.u64 	%p54, %rd19, 384;
	ld.shared.f64 	%fd272, [_ZZN3cub18CUB_300001_SM_10006detail6reduce28DeviceReduceSingleTileKernelINS2_10policy_hubIdyN4cuda3std3__44plusIdEEE10Policy1000EN6thrust24THRUST_300001_SM_1000_NS6detail15normal_iteratorINSD_10device_ptrIdEEEEPdyS9_ddNS7_10__identityEEEvT0_T1_T2_T3_T4_T6_E12temp_storage+112];
	add.f64 	%fd273, %fd272, %fd271;
	selp.f64 	%fd274, %fd273, %fd271, %p54;
	setp.gt.u64 	%p55, %rd19, 416;
	ld.shared.f64 	%fd275, [_ZZN3cub18CUB_300001_SM_10006detail6reduce28DeviceReduceSingleTileKernelINS2_10policy_hubIdyN4cuda3std3__44plusIdEEE10Policy1000EN6thrust24THRUST_300001_SM_1000_NS6detail15normal_iteratorINSD_10device_ptrIdEEEEPdyS9_ddNS7_10__identityEEEvT0_T1_T2_T3_T4_T6_E12temp_storage+120];
	add.f64 	%fd276, %fd275, %fd274;
	selp.f64 	%fd277, %fd276, %fd274, %p55;
	setp.gt.u64 	%p56, %rd19, 448;
	ld.shared.f64 	%fd278, [_ZZN3cub18CUB_300001_SM_10006detail6reduce28DeviceReduceSingleTileKernelINS2_10policy_hubIdyN4cuda3std3__44plusIdEEE10Policy1000EN6thrust24THRUST_300001_SM_1000_NS6detail15normal_iteratorINSD_10device_ptrIdEEEEPdyS9_ddNS7_10__identityEEEvT0_T1_T2_T3_T4_T6_E12temp_storage+128];
	add.f64 	%fd279, %fd278, %fd277;
	selp.f64 	%fd280, %fd279, %fd277, %p56;
	setp.gt.u64 	%p57, %rd19, 480;
	ld.shared.f64 	%fd281, [_ZZN3cub18CUB_300001_SM_10006detail6reduce28DeviceReduceSingleTileKernelINS2_10policy_hubIdyN4cuda3std3__44plusIdEEE10Policy1000EN6thrust24THRUST_300001_SM_1000_NS6detail15normal_iteratorINSD_10device_ptrIdEEEEPdyS9_ddNS7_10__identityEEEvT0_T1_T2_T3_T4_T6_E12temp_storage+136];
	add.f64 	%fd282, %fd281, %fd280;
	selp.f64 	%fd347, %fd282, %fd280, %p57;
	bra.uni 	$L__BB6_49;
$L__BB6_28:
	mov.u32 	%r24, %tid.x;
	cvt.u64.u32 	%rd6, %r24;
	mul.wide.u32 	%rd22, %r24, 8;
	add.s64 	%rd7, %rd2, %rd22;
	ld.global.f64 	%fd43, [%rd7];
	ld.global.f64 	%fd44, [%rd7+4096];
	ld.global.f64 	%fd45, [%rd7+8192];
	ld.global.f64 	%fd46, [%rd7+12288];
	ld.global.f64 	%fd47, [%rd7+16384];
	ld.global.f64 	%fd48, [%rd7+20480];
	ld.global.f64 	%fd49, [%rd7+24576];
	add.f64 	%fd50, %fd43, %fd44;
	add.f64 	%fd51, %fd50, %fd45;
	add.f64 	%fd52, %fd51, %fd46;
	add.f64 	%fd53, %fd52, %fd47;
	add.f64 	%fd54, %fd53, %fd48;
	add.f64 	%fd346, %fd54, %fd49;
	add.s64 	%rd8, %rd19, -3584;
	setp.lt.u64 	%p3, %rd8, 3584;
	mov.b64 	%rd83, 3584;
	@%p3 bra 	$L__BB6_32;
	mov.b64 	%rd83, 3584;
$L__BB6_30:
	shl.b64 	%rd24, %rd83, 3;
	add.s64 	%rd25, %rd7, %rd24;
	ld.global.f64 	%fd55, [%rd25];
	ld.global.f64 	%fd56, [%rd25+4096];
	ld.global.f64 	%fd57, [%rd25+8192];
	ld.global.f64 	%fd58, [%rd25+12288];
	ld.global.f64 	%fd59, [%rd25+16384];
	ld.global.f64 	%fd60, [%rd25+20480];
	ld.global.f64 	%fd61, [%rd25+24576];
	add.f64 	%fd62, %fd346, %fd55;
	add.f64 	%fd63, %fd62, %fd56;
	add.f64 	%fd64, %fd63, %fd57;
	add.f64 	%fd65, %fd64, %fd58;
	add.f64 	%fd66, %fd65, %fd59;
	add.f64 	%fd67, %fd66, %fd60;
	add.f64 	%fd346, %fd67, %fd61;
	sub.s64 	%rd26, %rd19, %rd83;
	setp.lt.u64 	%p4, %rd26, 3584;
	@%p4 bra 	$L__BB6_45;
	add.s64 	%rd83, %rd83, 3584;
	setp.le.u64 	%p5, %rd83, %rd8;
	@%p5 bra 	$L__BB6_30;
$L__BB6_32:
	setp.le.u64 	%p6, %rd19, %rd83;
	cvt.u32.u64 	%r42, %rd83;
	cvt.u32.u64 	%r43, %rd19;
	sub.s32 	%r44, %r43, %r42;
	setp.ge.s32 	%p7, %r24, %r44;
	or.pred  	%p8, %p6, %p7;
	@%p8 bra 	$L__BB6_45;
	not.b32 	%r47, %r24;
	add.s32 	%r48, %r47, %r43;
	sub.s32 	%r50, %r48, %r42;
	shr.u32 	%r51, %r50, 9;
	add.s32 	%r25, %r51, 1;
	and.b32  	%r26, %r25, 15;
	setp.lt.u32 	%p9, %r50, 7680;
	mov.u32 	%r242, %r24;
	@%p9 bra 	$L__BB6_36;
	and.b32  	%r52, %r25, 16777200;
	neg.s32 	%r240, %r52;
	add.s64 	%rd27, %rd83, %rd6;
	shl.b64 	%rd28, %rd27, 3;
	add.s64 	%rd29, %rd28, %rd2;
	add.s64 	%rd84, %rd29, 32768;
	mov.u32 	%r242, %r24;
$L__BB6_35:
	.pragma "nounroll";
	ld.global.f64 	%fd69, [%rd84+-32768];
	add.f64 	%fd70, %fd346, %fd69;
	ld.global.f64 	%fd71, [%rd84+-28672];
	add.f64 	%fd72, %fd70, %fd71;
	ld.global.f64 	%fd73, [%rd84+-24576];
	add.f64 	%fd74, %fd72, %fd73;
	ld.global.f64 	%fd75, [%rd84+-20480];
	add.f64 	%fd76, %fd74, %fd75;
	ld.global.f64 	%fd77, [%rd84+-16384];
	add.f64 	%fd78, %fd76, %fd77;
	ld.global.f64 	%fd79, [%rd84+-12288];
	add.f64 	%fd80, %fd78, %fd79;
	ld.global.f64 	%fd81, [%rd84+-8192];
	add.f64 	%fd82, %fd80, %fd81;
	ld.global.f64 	%fd83, [%rd84+-4096];
	add.f64 	%fd84, %fd82, %fd83;
	ld.global.f64 	%fd85, [%rd84];
	add.f64 	%fd86, %fd84, %fd85;
	ld.global.f64 	%fd87, [%rd84+4096];
	add.f64 	%fd88, %fd86, %fd87;
	ld.global.f64 	%fd89, [%rd84+8192];
	add.f64 	%fd90, %fd88, %fd89;
	ld.global.f64 	%fd91, [%rd84+12288];
	add.f64 	%fd92, %fd90, %fd91;
	ld.global.f64 	%fd93, [%rd84+16384];
	add.f64 	%fd94, %fd92, %fd93;
	ld.global.f64 	%fd95, [%rd84+20480];
	add.f64 	%fd96, %fd94, %fd95;
	ld.global.f64 	%fd97, [%rd84+24576];
	add.f64 	%fd98, %fd96, %fd97;
	ld.global.f64 	%fd99, [%rd84+28672];
	add.f64 	%fd346, %fd98, %fd99;
	add.s32 	%r242, %r242, 8192;
	add.s32 	%r240, %r240, 16;
	add.s64 	%rd84, %rd84, 65536;
	setp.ne.s32 	%p10, %r240, 0;
	@%p10 bra 	$L__BB6_35;
$L__BB6_36:
	setp.eq.s32 	%p11, %r26, 0;
	@%p11 bra 	$L__BB6_45;
	and.b32  	%r33, %r25, 7;
	setp.lt.u32 	%p12, %r26, 8;
	@%p12 bra 	$L__BB6_39;
	cvt.u64.u32 	%rd30, %r242;
	add.s64 	%rd31, %rd83, %rd30;
	shl.b64 	%rd32, %rd31, 3;
	add.s64 	%rd33, %rd2, %rd32;
	ld.global.f64 	%fd101, [%rd33];
	add.f64 	%fd102, %fd346, %fd101;
	ld.global.f64 	%fd103, [%rd33+4096];
	add.f64 	%fd104, %fd102, %fd103;
	ld.global.f64 	%fd105, [%rd33+8192];
	add.f64 	%fd106, %fd104, %fd105;
	ld.global.f64 	%fd107, [%rd33+12288];
	add.f64 	%fd108, %fd106, %fd107;
	ld.global.f64 	%fd109, [%rd33+16384];
	add.f64 	%fd110, %fd108, %fd109;
	ld.global.f64 	%fd111, [%rd33+20480];
	add.f64 	%fd112, %fd110, %fd111;
	ld.global.f64 	%fd113, [%rd33+24576];
	add.f64 	%fd114, %fd112, %fd113;
	ld.global.f64 	%fd115, [%rd33+28672];
	add.f64 	%fd346, %fd114, %fd115;
	add.s32 	%r242, %r242, 4096;
$L__BB6_39:
	setp.eq.s32 	%p13, %r33, 0;
	@%p13 bra 	$L__BB6_45;
	and.b32  	%r36, %r25, 3;
	setp.lt.u32 	%p14, %r33, 4;
	@%p14 bra 	$L__BB6_42;
	cvt.u64.u32 	%rd34, %r242;
	add.s64 	%rd35, %rd83, %rd34;
	shl.b64 	%rd36, %rd35, 3;
	add.s64 	%rd37, %rd2, %rd36;
	ld.global.f64 	%fd117, [%rd37];
	add.f64 	%fd118, %fd346, %fd117;
	ld.global.f64 	%fd119, [%rd37+4096];
	add.f64 	%fd120, %fd118, %fd119;
	ld.global.f64 	%fd121, [%rd37+8192];
	add.f64 	%fd122, %fd120, %fd121;
	ld.global.f64 	%fd123, [%rd37+12288];
	add.f64 	%fd346, %fd122, %fd123;
	add.s32 	%r242, %r242, 2048;
$L__BB6_42:
	setp.eq.s32 	%p15, %r36, 0;
	@%p15 bra 	$L__BB6_45;
	cvt.u64.u32 	%rd38, %r242;
	add.s64 	%rd39, %rd83, %rd38;
	shl.b64 	%rd40, %rd39, 3;
	add.s64 	%rd85, %rd2, %rd40;
	neg.s32 	%r245, %r36;
$L__BB6_44:
	.pragma "nounroll";
	ld.global.f64 	%fd124, [%rd85];
	add.f64 	%fd346, %fd346, %fd124;
	add.s64 	%rd85, %rd85, 4096;
	add.s32 	%r245, %r245, 1;
	setp.ne.s32 	%p16, %r245, 0;
	@%p16 bra 	$L__BB6_44;
$L__BB6_45:
	// begin inline asm
	mov.u32 %r53, %laneid;
	// end inline asm
	mov.b64 	%rd41, %fd346;
	mov.b64 	{%r55, %r60}, %rd41;
	mov.b32 	%r61, 1;
	mov.b32 	%r102, 31;
	mov.b32 	%r103, -1;
	// begin inline asm
	shfl.sync.down.b32 %r54, %r55, %r61, %r102, %r103;
	// end inline asm
	// begin inline asm
	shfl.sync.down.b32 %r59, %r60, %r61, %r102, %r103;
	// end inline asm
	mov.b64 	%rd42, {%r54, %r59};
	mov.b64 	%fd125, %rd42;
	setp.gt.s32 	%p17, %r53, 30;
	add.f64 	%fd126, %fd346, %fd125;
	selp.f64 	%fd127, %fd346, %fd126, %p17;
	mov.b64 	%rd43, %fd127;
	mov.b64 	{%r65, %r70}, %rd43;
	mov.b32 	%r71, 2;
	// begin inline asm
	shfl.sync.down.b32 %r64, %r65, %r71, %r102, %r103;
	// end inline asm
	// begin inline asm
	shfl.sync.down.b32 %r69, %r70, %r71, %r102, %r103;
	// end inline asm
	mov.b64 	%rd44, {%r64, %r69};
	mov.b64 	%fd128, %rd44;
	setp.gt.s32 	%p18, %r53, 29;
	add.f64 	%fd129, %fd127, %fd128;
	selp.f64 	%fd130, %fd127, %fd129, %p18;
	mov.b64 	%rd45, %fd130;
	mov.b64 	{%r75, %r80}, %rd45;
	mov.b32 	%r81, 4;
	// begin inline asm
	shfl.sync.down.b32 %r74, %r75, %r81, %r102, %r103;
	// end inline asm
	// begin inline asm
	shfl.sync.down.b32 %r79, %r80, %r81, %r102, %r103;
	// end inline asm
	mov.b64 	%rd46, {%r74, %r79};
	mov.b64 	%fd131, %rd46;
	setp.gt.s32 	%p19, %r53, 27;
	add.f64 	%fd132, %fd130, %fd131;
	selp.f64 	%fd133, %fd130, %fd132, %p19;
	mov.b64 	%rd47, %fd133;
	mov.b64 	{%r85, %r90}, %rd47;
	mov.b32 	%r91, 8;
	// begin inline asm
	shfl.sync.down.b32 %r84, %r85, %r91, %r102, %r103;
	// end inline asm
	// begin inline asm
	shfl.sync.down.b32 %r89, %r90, %r91, %r102, %r103;
	// end inline asm
	mov.b64 	%rd48, {%r84, %r89};
	mov.b64 	%fd134, %rd48;
	setp.gt.s32 	%p20, %r53, 23;
	add.f64 	%fd135, %fd133, %fd134;
	selp.f64 	%fd136, %fd133, %fd135, %p20;
	mov.b64 	%rd49, %fd136;
	mov.b64 	{%r95, %r100}, %rd49;
	mov.b32 	%r101, 16;
	// begin inline asm
	shfl.sync.down.b32 %r94, %r95, %r101, %r102, %r103;
	// end inline asm
	// begin inline asm
	shfl.sync.down.b32 %r99, %r100, %r101, %r102, %r103;
	// end inline asm
	mov.b64 	%rd50, {%r94, %r99};
	mov.b64 	%fd137, %rd50;
	setp.gt.s32 	%p21, %r53, 15;
	add.f64 	%fd38, %fd136, %fd137;
	selp.f64 	%fd347, %fd136, %fd38, %p21;
	setp.ne.s32 	%p22, %r53, 0;
	@%p22 bra 	$L__BB6_47;
	shr.u32 	%r104, %r24, 2;
	and.b32  	%r105, %r104, 248;
	mov.u32 	%r106, _ZZN3cub18CUB_300001_SM_10006detail6reduce28DeviceReduceSingleTileKernelINS2_10policy_hubIdyN4cuda3std3__44plusIdEEE10Policy1000EN6thrust24THRUST_300001_SM_1000_NS6detail15normal_iteratorINSD_10device_ptrIdEEEEPdyS9_ddNS7_10__identityEEEvT0_T1_T2_T3_T4_T6_E12temp_storage;
	add.s32 	%r107, %r106, %r105;
	st.shared.f64 	[%r107+16], %fd38;
$L__BB6_47:
	bar.sync 	0;
	setp.ne.s32 	%p23, %r24, 0;
	@%p23 bra 	$L__BB6_49;
	ld.shared.f64 	%fd138, [_ZZN3cub18CUB_300001_SM_10006detail6reduce28DeviceReduceSingleTileKernelINS2_10policy_hubIdyN4cuda3std3__44plusIdEEE10Policy1000EN6thrust24THRUST_300001_SM_1000_NS6detail15normal_iteratorINSD_10device_ptrIdEEEEPdyS9_ddNS7_10__identityEEEvT0_T1_T2_T3_T4_T6_E12temp_storage+24];
	add.f64 	%fd139, %fd347, %fd138;
	ld.shared.f64 	%fd140, [_ZZN3cub18CUB_300001_SM_10006detail6reduce28DeviceReduceSingleTileKernelINS2_10policy_hubIdyN4cuda3std3__44plusIdEEE10Policy1000EN6thrust24THRUST_300001_SM_1000_NS6detail15normal_iteratorINSD_10device_ptrIdEEEEPdyS9_ddNS7_10__identityEEEvT0_T1_T2_T3_T4_T6_E12temp_storage+32];
	add.f64 	%fd141, %fd139, %fd140;
	ld.shared.f64 	%fd142, [_ZZN3cub18CUB_300001_SM_10006detail6reduce28DeviceReduceSingleTileKernelINS2_10policy_hubIdyN4cuda3std3__44plusIdEEE10Policy1000EN6thrust24THRUST_300001_SM_1000_NS6detail15normal_iteratorINSD_10device_ptrIdEEEEPdyS9_ddNS7_10__identityEEEvT0_T1_T2_T3_T4_T6_E12temp_storage+40];
	add.f64 	%fd143, %fd141, %fd142;
	ld.shared.f64 	%fd144, [_ZZN3cub18CUB_300001_SM_10006detail6reduce28DeviceReduceSingleTileKernelINS2_10policy_hubIdyN4cuda3std3__44plusIdEEE10Policy1000EN6thrust24THRUST_300001_SM_1000_NS6detail15normal_iteratorINSD_10device_ptrIdEEEEPdyS9_ddNS7_10__identityEEEvT0_T1_T2_T3_T4_T6_E12temp_storage+48];
	add.f64 	%fd145, %fd143, %fd144;
	ld.shared.f64 	%fd146, [_ZZN3cub18CUB_300001_SM_10006detail6reduce28DeviceReduceSingleTileKernelINS2_10policy_hubIdyN4cuda3std3__44plusIdEEE10Policy1000EN6thrust24THRUST_300001_SM_1000_NS6detail15normal_iteratorINSD_10device_ptrIdEEEEPdyS9_ddNS7_10__identityEEEvT0_T1_T2_T3_T4_T6_E12temp_storage+56];
	add.f64 	%fd147, %fd145, %fd146;
	ld.shared.f64 	%fd148, [_ZZN3cub18CUB_300001_SM_10006detail6reduce28DeviceReduceSingleTileKernelINS2_10policy_hubIdyN4cuda3std3__44plusIdEEE10Policy1000EN6thrust24THRUST_300001_SM_1000_NS6detail15normal_iteratorINSD_10device_ptrIdEEEEPdyS9_ddNS7_10__identityEEEvT0_T1_T2_T3_T4_T6_E12temp_storage+64];
	add.f64 	%fd149, %fd147, %fd148;
	ld.shared.f64 	%fd150, [_ZZN3cub18CUB_300001_SM_10006detail6reduce28DeviceReduceSingleTileKernelINS2_10policy_hubIdyN4cuda3std3__44plusIdEEE10Policy1000EN6thrust24THRUST_300001_SM_1000_NS6detail15normal_iteratorINSD_10device_ptrIdEEEEPdyS9_ddNS7_10__identityEEEvT0_T1_T2_T3_T4_T6_E12temp_storage+72];
	add.f64 	%fd151, %fd149, %fd150;
	ld.shared.f64 	%fd152, [_ZZN3cub18CUB_300001_SM_10006detail6reduce28DeviceReduceSingleTileKernelINS2_10policy_hubIdyN4cuda3std3__44plusIdEEE10Policy1000EN6thrust24THRUST_300001_SM_1000_NS6detail15normal_iteratorINSD_10device_ptrIdEEEEPdyS9_ddNS7_10__identityEEEvT0_T1_T2_T3_T4_T6_E12temp_storage+80];
	add.f64 	%fd153, %fd151, %fd152;
	ld.shared.f64 	%fd154, [_ZZN3cub18CUB_300001_SM_10006detail6reduce28DeviceReduceSingleTileKernelINS2_10policy_hubIdyN4cuda3std3__44plusIdEEE10Policy1000EN6thrust24THRUST_300001_SM_1000_NS6detail15normal_iteratorINSD_10device_ptrIdEEEEPdyS9_ddNS7_10__identityEEEvT0_T1_T2_T3_T4_T6_E12temp_storage+88];
	add.f64 	%fd155, %fd153, %fd154;
	ld.shared.f64 	%fd156, [_ZZN3cub18CUB_300001_SM_10006detail6reduce28DeviceReduceSingleTileKernelINS2_10policy_hubIdyN4cuda3std3__44plusIdEEE10Policy1000EN6thrust24THRUST_300001_SM_1000_NS6detail15normal_iteratorINSD_10device_ptrIdEEEEPdyS9_ddNS7_10__identityEEEvT0_T1_T2_T3_T4_T6_E12temp_storage+96];
	add.f64 	%fd157, %fd155, %fd156;
	ld.shared.f64 	%fd158, [_ZZN3cub18CUB_300001_SM_10006detail6reduce28DeviceReduceSingleTileKernelINS2_10policy_hubIdyN4cuda3std3__44plusIdEEE10Policy1000EN6thrust24THRUST_300001_SM_1000_NS6detail15normal_iteratorINSD_10device_ptrIdEEEEPdyS9_ddNS7_10__identityEEEvT0_T1_T2_T3_T4_T6_E12temp_storage+104];
	add.f64 	%fd159, %fd157, %fd158;
	ld.shared.f64 	%fd160, [_ZZN3cub18CUB_300001_SM_10006detail6reduce28DeviceReduceSingleTileKernelINS2_10policy_hubIdyN4cuda3std3__44plusIdEEE10Policy1000EN6thrust24THRUST_300001_SM_1000_NS6detail15normal_iteratorINSD_10device_ptrIdEEEEPdyS9_ddNS7_10__identityEEEvT0_T1_T2_T3_T4_T6_E12temp_storage+112];
	add.f64 	%fd161, %fd159, %fd160;
	ld.shared.f64 	%fd162, [_ZZN3cub18CUB_300001_SM_10006detail6reduce28DeviceReduceSingleTileKernelINS2_10policy_hubIdyN4cuda3std3__44plusIdEEE10Policy1000EN6thrust24THRUST_300001_SM_1000_NS6detail15normal_iteratorINSD_10device_ptrIdEEEEPdyS9_ddNS7_10__identityEEEvT0_T1_T2_T3_T4_T6_E12temp_storage+120];
	add.f64 	%fd163, %fd161, %fd162;
	ld.shared.f64 	%fd164, [_ZZN3cub18CUB_300001_SM_10006detail6reduce28DeviceReduceSingleTileKernelINS2_10policy_hubIdyN4cuda3std3__44plusIdEEE10Policy1000EN6thrust24THRUST_300001_SM_1000_NS6detail15normal_iteratorINSD_10device_ptrIdEEEEPdyS9_ddNS7_10__identityEEEvT0_T1_T2_T3_T4_T6_E12temp_storage+128];
	add.f64 	%fd165, %fd163, %fd164;
	ld.shared.f64 	%fd166, [_ZZN3cub18CUB_300001_SM_10006detail6reduce28DeviceReduceSingleTileKernelINS2_10policy_hubIdyN4cuda3std3__44plusIdEEE10Policy1000EN6thrust24THRUST_300001_SM_1000_NS6detail15normal_iteratorINSD_10device_ptrIdEEEEPdyS9_ddNS7_10__identityEEEvT0_T1_T2_T3_T4_T6_E12temp_storage+136];
	add.f64 	%fd347, %fd165, %fd166;
$L__BB6_49:
	mov.u32 	%r230, %tid.x;
	setp.ne.s32 	%p65, %r230, 0;
	@%p65 bra 	$L__BB6_51;
	add.f64 	%fd325, %fd42, %fd347;
	st.global.f64 	[%rd1], %fd325;
$L__BB6_51:
	ret;

}
	// .globl	_ZN3cub18CUB_300001_SM_10006detail6reduce18DeviceReduceKernelINS2_10policy_hubIdyN4cuda3std3__44plusIdEEE10Policy1000EN6thrust24THRUST_300001_SM_1000_NS6detail15normal_iteratorINSD_10device_ptrIdEEEEyS9_dNS7_10__identityEEEvT0_PT3_T1_NS0_13GridEvenShareISN_EET2_T4_
.visible .entry _ZN3cub18CUB_300001_SM_10006detail6reduce18DeviceReduceKernelINS2_10policy_hubIdyN4cuda3std3__44plusIdEEE10Policy1000EN6thrust24THRUST_300001_SM_1000_NS6detail15normal_iteratorINSD_10device_ptrIdEEEEyS9_dNS7_10__identityEEEvT0_PT3_T1_NS0_13GridEvenShareISN_EET2_T4_(
	.param .align 8 .b8 _ZN3cub18CUB_300001_SM_10006detail6reduce18DeviceReduceKernelINS2_10policy_hubIdyN4cuda3std3__44plusIdEEE10Policy1000EN6thrust24THRUST_300001_SM_1000_NS6detail15normal_iteratorINSD_10device_ptrIdEEEEyS9_dNS7_10__identityEEEvT0_PT3_T1_NS0_13GridEvenShareISN_EET2_T4__param_0[8],
	.param .u64 .ptr .align 1 _ZN3cub18CUB_300001_SM_10006detail6reduce18DeviceReduceKernelINS2_10policy_hubIdyN4cuda3std3__44plusIdEEE10Policy1000EN6thrust24THRUST_300001_SM_1000_NS6detail15normal_iteratorINSD_10device_ptrIdEEEEyS9_dNS7_10__identityEEEvT0_PT3_T1_NS0_13GridEvenShareISN_EET2_T4__param_1,
	.param .u64 _ZN3cub18CUB_300001_SM_10006detail6reduce18DeviceReduceKernelINS2_10policy_hubIdyN4cuda3std3__44plusIdEEE10Policy1000EN6thrust24THRUST_300001_SM_1000_NS6detail15normal_iteratorINSD_10device_ptrIdEEEEyS9_dNS7_10__identityEEEvT0_PT3_T1_NS0_13GridEvenShareISN_EET2_T4__param_2,
	.param .align 8 .b8 _ZN3cub18CUB_300001_SM_10006detail6reduce18DeviceReduceKernelINS2_10policy_hubIdyN4cuda3std3__44plusIdEEE10Policy1000EN6thrust24THRUST_300001_SM_1000_NS6detail15normal_iteratorINSD_10device_ptrIdEEEEyS9_dNS7_10__identityEEEvT0_PT3_T1_NS0_13GridEvenShareISN_EET2_T4__param_3[72],
	.param .align 1 .b8 _ZN3cub18CUB_300001_SM_10006detail6reduce18DeviceReduceKernelINS2_10policy_hubIdyN4cuda3std3__44plusIdEEE10Policy1000EN6thrust24THRUST_300001_SM_1000_NS6detail15normal_iteratorINSD_10device_ptrIdEEEEyS9_dNS7_10__identityEEEvT0_PT3_T1_NS0_13GridEvenShareISN_EET2_T4__param_4[1],
	.param .align 1 .b8 _ZN3cub18CUB_300001_SM_10006detail6reduce18DeviceReduceKernelINS2_10policy_hubIdyN4cuda3std3__44plusIdEEE10Policy1000EN6thrust24THRUST_300001_SM_1000_NS6detail15normal_iteratorINSD_10device_ptrIdEEEEyS9_dNS7_10__identityEEEvT0_PT3_T1_NS0_13GridEvenShareISN_EET2_T4__param_5[1]
)
.maxntid 512
{
	.reg .pred 	%p<65>;
	.reg .b16 	%rs<4>;
	.reg .b32 	%r<280>;
	.reg .b64 	%rd<107>;
	.reg .b64 	%fd<344>;
	// demoted variable
	.shared .align 8 .b8 _ZZN3cub18CUB_300001_SM_10006detail6reduce18DeviceReduceKernelINS2_10policy_hubIdyN4cuda3std3__44plusIdEEE10Policy1000EN6thrust24THRUST_300001_SM_1000_NS6detail15normal_iteratorINSD_10device_ptrIdEEEEyS9_dNS7_10__identityEEEvT0_PT3_T1_NS0_13GridEvenShareISN_EET2_T4_E12temp_storage[152];
	ld.param.u64 	%rd1, [_ZN3cub18CUB_300001_SM_10006detail6reduce18DeviceReduceKernelINS2_10policy_hubIdyN4cuda3std3__44plusIdEEE10Policy1000EN6thrust24THRUST_300001_SM_1000_NS6detail15normal_iteratorINSD_10device_ptrIdEEEEyS9_dNS7_10__identityEEEvT0_PT3_T1_NS0_13GridEvenShareISN_EET2_T4__param_3+32];
	ld.param.u32 	%r1, [_ZN3cub18CUB_300001_SM_10006detail6reduce18DeviceReduceKernelINS2_10policy_hubIdyN4cuda3std3__44plusIdEEE10Policy1000EN6thrust24THRUST_300001_SM_1000_NS6detail15normal_iteratorINSD_10device_ptrIdEEEEyS9_dNS7_10__identityEEEvT0_PT3_T1_NS0_13GridEvenShareISN_EET2_T4__param_3+40];
	ld.param.u64 	%rd26, [_ZN3cub18CUB_300001_SM_10006detail6reduce18DeviceReduceKernelINS2_10policy_hubIdyN4cuda3std3__44plusIdEEE10Policy1000EN6thrust24THRUST_300001_SM_1000_NS6detail15normal_iteratorINSD_10device_ptrIdEEEEyS9_dNS7_10__identityEEEvT0_PT3_T1_NS0_13GridEvenShareISN_EET2_T4__param_0];
	cvta.to.global.u64 	%rd2, %rd26;
	mov.u32 	%r2, %ctaid.x;
	mul.lo.s32 	%r50, %r1, 3584;
	cvt.s64.s32 	%rd3, %r50;
	mul.lo.s32 	%r51, %r2, 3584;
	cvt.u64.u32 	%rd4, %r51;
	sub.s64 	%rd5, %rd1, %rd4;
	setp.gt.u64 	%p1, %rd5, 3583;
	@%p1 bra 	$L__BB7_25;
	cvt.u32.u64 	%r136, %rd4;
	cvt.u32.u64 	%r3, %rd1;
	sub.s32 	%r4, %r3, %r136;
	mov.u32 	%r5, %tid.x;
	setp.ge.s32 	%p23, %r5, %r4;
	mov.f64 	%fd332, 0d0000000000000000;
	mov.u32 	%r267, %r5;
	@%p23 bra 	$L__BB7_3;
	add.s32 	%r138, %r136, %r5;
	mul.wide.u32 	%rd60, %r138, 8;
	add.s64 	%rd61, %rd2, %rd60;
	ld.global.f64 	%fd332, [%rd61];
	add.s32 	%r267, %r5, 512;
$L__BB7_3:
	setp.ge.s32 	%p24, %r267, %r4;
	@%p24 bra 	$L__BB7_16;
	not.b32 	%r140, %r267;
	add.s32 	%r141, %r140, %r3;
	sub.s32 	%r142, %r141, %r136;
	shr.u32 	%r143, %r142, 9;
	add.s32 	%r8, %r143, 1;
	and.b32  	%r9, %r8, 15;
	setp.lt.u32 	%p25, %r142, 7680;
	@%p25 bra 	$L__BB7_7;
	and.b32  	%r144, %r8, 16777200;
	neg.s32 	%r265, %r144;
	mul.wide.u32 	%rd62, %r2, 28672;
	mul.wide.u32 	%rd63, %r267, 8;
	add.s64 	%rd64, %rd62, %rd63;
	add.s64 	%rd65, %rd64, %rd2;
	add.s64 	%rd101, %rd65, 32768;
$L__BB7_6:
	.pragma "nounroll";
	ld.global.f64 	%fd167, [%rd101+-32768];
	add.f64 	%fd168, %fd332, %fd167;
	ld.global.f64 	%fd169, [%rd101+-28672];
	add.f64 	%fd170, %fd168, %fd169;
	ld.global.f64 	%fd171, [%rd101+-24576];
	add.f64 	%fd172, %fd170, %fd171;
	ld.global.f64 	%fd173, [%rd101+-20480];
	add.f64 	%fd174, %fd172, %fd173;
	ld.global.f64 	%fd175, [%rd101+-16384];
	add.f64 	%fd176, %fd174, %fd175;
	ld.global.f64 	%fd177, [%rd101+-12288];
	add.f64 	%fd178, %fd176, %fd177;
	ld.global.f64 	%fd179, [%rd101+-8192];
	add.f64 	%fd180, %fd178, %fd179;
	ld.global.f64 	%fd181, [%rd101+-4096];
	add.f64 	%fd182, %fd180, %fd181;
	ld.global.f64 	%fd183, [%rd101];
	add.f64 	%fd184, %fd182, %fd183;
	ld.global.f64 	%fd185, [%rd101+4096];
	add.f64 	%fd186, %fd184, %fd185;
	ld.global.f64 	%fd187, [%rd101+8192];
	add.f64 	%fd188, %fd186, %fd187;
	ld.global.f64 	%fd189, [%rd101+12288];
	add.f64 	%fd190, %fd188, %fd189;
	ld.global.f64 	%fd191, [%rd101+16384];
	add.f64 	%fd192, %fd190, %fd191;
	ld.global.f64 	%fd193, [%rd101+20480];
	add.f64 	%fd194, %fd192, %fd193;
	ld.global.f64 	%fd195, [%rd101+24576];
	add.f64 	%fd196, %fd194, %fd195;
	ld.global.f64 	%fd197, [%rd101+28672];
	add.f64 	%fd332, %fd196, %fd197;
	add.s32 	%r267, %r267, 8192;
	add.s32 	%r265, %r265, 16;
	add.s64 	%rd101, %rd101, 65536;
	setp.ne.s32 	%p26, %r265, 0;
	@%p26 bra 	$L__BB7_6;
$L__BB7_7:
	setp.eq.s32 	%p27, %r9, 0;
	@%p27 bra 	$L__BB7_16;
	and.b32  	%r16, %r8, 7;
	setp.lt.u32 	%p28, %r9, 8;
	@%p28 bra 	$L__BB7_10;
	cvt.s64.s32 	%rd66, %r267;
	add.s64 	%rd67, %rd66, %rd4;
	shl.b64 	%rd68, %rd67, 3;
	add.s64 	%rd69, %rd2, %rd68;
	ld.global.f64 	%fd199, [%rd69];
	add.f64 	%fd200, %fd332, %fd199;
	ld.global.f64 	%fd201, [%rd69+4096];
	add.f64 	%fd202, %fd200, %fd201;
	ld.global.f64 	%fd203, [%rd69+8192];
	add.f64 	%fd204, %fd202, %fd203;
	ld.global.f64 	%fd205, [%rd69+12288];
	add.f64 	%fd206, %fd204, %fd205;
	ld.global.f64 	%fd207, [%rd69+16384];
	add.f64 	%fd208, %fd206, %fd207;
	ld.global.f64 	%fd209, [%rd69+20480];
	add.f64 	%fd210, %fd208, %fd209;
	ld.global.f64 	%fd211, [%rd69+24576];
	add.f64 	%fd212, %fd210, %fd211;
	ld.global.f64 	%fd213, [%rd69+28672];
	add.f64 	%fd332, %fd212, %fd213;
	add.s32 	%r267, %r267, 4096;
$L__BB7_10:
	setp.eq.s32 	%p29, %r16, 0;
	@%p29 bra 	$L__BB7_16;
	and.b32  	%r19, %r8, 3;
	setp.lt.u32 	%p30, %r16, 4;
	@%p30 bra 	$L__BB7_13;
	cvt.s64.s32 	%rd70, %r267;
	add.s64 	%rd71, %rd70, %rd4;
	shl.b64 	%rd72, %rd71, 3;
	add.s64 	%rd73, %rd2, %rd72;
	ld.global.f64 	%fd215, [%rd73];
	add.f64 	%fd216, %fd332, %fd215;
	ld.global.f64 	%fd217, [%rd73+4096];
	add.f64 	%fd218, %fd216, %fd217;
	ld.global.f64 	%fd219, [%rd73+8192];
	add.f64 	%fd220, %fd218, %fd219;
	ld.global.f64 	%fd221, [%rd73+12288];
	add.f64 	%fd332, %fd220, %fd221;
	add.s32 	%r267, %r267, 2048;
$L__BB7_13:
	setp.eq.s32 	%p31, %r19, 0;
	@%p31 bra 	$L__BB7_16;
	mul.wide.u32 	%rd74, %r2, 28672;
	add.s64 	%rd9, %rd2, %rd74;
	neg.s32 	%r270, %r19;
$L__BB7_15:
	.pragma "nounroll";
	mul.wide.s32 	%rd75, %r267, 8;
	add.s64 	%rd76, %rd9, %rd75;
	ld.global.f64 	%fd222, [%rd76];
	add.f64 	%fd332, %fd332, %fd222;
	add.s32 	%r267, %r267, 512;
	add.s32 	%r270, %r270, 1;
	setp.ne.s32 	%p32, %r270, 0;
	@%p32 bra 	$L__BB7_15;
$L__BB7_16:
	setp.lt.s32 	%p33, %r4, 512;
	@%p33 bra 	$L__BB7_21;
	// begin inline asm
	mov.u32 %r208, %laneid;
	// end inline asm
	mov.b64 	%rd87, %fd332;
	mov.b64 	{%r210, %r215}, %rd87;
	mov.b32 	%r216, 1;
	mov.b32 	%r257, 31;
	mov.b32 	%r258, -1;
	// begin inline asm
	shfl.sync.down.b32 %r209, %r210, %r216, %r257, %r258;
	// end inline asm
	// begin inline asm
	shfl.sync.down.b32 %r214, %r215, %r216, %r257, %r258;
	// end inline asm
	mov.b64 	%rd88, {%r209, %r214};
	mov.b64 	%fd281, %rd88;
	setp.gt.s32 	%p57, %r208, 30;
	add.f64 	%fd282, %fd332, %fd281;
	selp.f64 	%fd283, %fd332, %fd282, %p57;
	mov.b64 	%rd89, %fd283;
	mov.b64 	{%r220, %r225}, %rd89;
	mov.b32 	%r226, 2;
	// begin inline asm
	shfl.sync.down.b32 %r219, %r220, %r226, %r257, %r258;
	// end inline asm
	// begin inline asm
	shfl.sync.down.b32 %r224, %r225, %r226, %r257, %r258;
	// end inline asm
	mov.b64 	%rd90, {%r219, %r224};
	mov.b64 	%fd284, %rd90;
	setp.gt.s32 	%p58, %r208, 29;
	add.f64 	%fd285, %fd283, %fd284;
	selp.f64 	%fd286, %fd283, %fd285, %p58;
	mov.b64 	%rd91, %fd286;
	mov.b64 	{%r230, %r235}, %rd91;
	mov.b32 	%r236, 4;
	// begin inline asm
	shfl.sync.down.b32 %r229, %r230, %r236, %r257, %r258;
	// end inline asm
	// begin inline asm
	shfl.sync.down.b32 %r234, %r235, %r236, %r257, %r258;
	// end inline asm
	mov.b64 	%rd92, {%r229, %r234};
	mov.b64 	%fd287, %rd92;
	setp.gt.s32 	%p59, %r208, 27;
	add.f64 	%fd288, %fd286, %fd287;
	selp.f64 	%fd289, %fd286, %fd288, %p59;
	mov.b64 	%rd93, %fd289;
	mov.b64 	{%r240, %r245}, %rd93;
	mov.b32 	%r246, 8;
	// begin inline asm
	shfl.sync.down.b32 %r239, %r240, %r246, %r257, %r258;
	// end inline asm
	// begin inline asm
	shfl.sync.down.b32 %r244, %r245, %r246, %r257, %r258;
	// end inline asm
	mov.b64 	%rd94, {%r239, %r244};
	mov.b64 	%fd290, %rd94;
	setp.gt.s32 	%p60, %r208, 23;
	add.f64 	%fd291, %fd289, %fd290;
	selp.f64 	%fd292, %fd289, %fd291, %p60;
	mov.b64 	%rd95, %fd292;
	mov.b64 	{%r250, %r255}, %rd95;
	mov.b32 	%r256, 16;
	// begin inline asm
	shfl.sync.down.b32 %r249, %r250, %r256, %r257, %r258;
	// end inline asm
	// begin inline asm
	shfl.sync.down.b32 %r254, %r255, %r256, %r257, %r258;
	// end inline asm
	mov.b64 	%rd96, {%r249, %r254};
	mov.b64 	%fd293, %rd96;
	setp.gt.s32 	%p61, %r208, 15;
	add.f64 	%fd16, %fd292, %fd293;
	selp.f64 	%fd343, %fd292, %fd16, %p61;
	setp.ne.s32 	%p62, %r208, 0;
	@%p62 bra 	$L__BB7_19;
	shr.u32 	%r259, %r5, 2;
	and.b32  	%r260, %r259, 248;
	mov.u32 	%r261, _ZZN3cub18CUB_300001_SM_10006detail6reduce18DeviceReduceKernelINS2_10policy_hubIdyN4cuda3std3__44plusIdEEE10Policy1000EN6thrust24THRUST_300001_SM_1000_NS6detail15normal_iteratorINSD_10device_ptrIdEEEEyS9_dNS7_10__identityEEEvT0_PT3_T1_NS0_13GridEvenShareISN_EET2_T4_E12temp_storage;
	add.s32 	%r262, %r261, %r260;
	st.shared.f64 	[%r262+16], %fd16;
$L__BB7_19:
	bar.sync 	0;
	setp.ne.s32 	%p63, %r5, 0;
	@%p63 bra 	$L__BB7_46;
	ld.shared.f64 	%fd294, [_ZZN3cub18CUB_300001_SM_10006detail6reduce18DeviceReduceKernelINS2_10policy_hubIdyN4cuda3std3__44plusIdEEE10Policy1000EN6thrust24THRUST_300001_SM_1000_NS6detail15normal_iteratorINSD_10device_ptrIdEEEEyS9_dNS7_10__identityEEEvT0_PT3_T1_NS0_13GridEvenShareISN_EET2_T4_E12temp_storage+24];
	add.f64 	%fd295, %fd343, %fd294;
	ld.shared.f64 	%fd296, [_ZZN3cub18CUB_300001_SM_10006detail6reduce18DeviceReduceKernelINS2_10policy_hubIdyN4cuda3std3__44plusIdEEE10Policy1000EN6thrust24THRUST_300001_SM_1000_NS6detail15normal_iteratorINSD_10device_ptrIdEEEEyS9_dNS7_10__identityEEEvT0_PT3_T1_NS0_13GridEvenShareISN_EET2_T4_E12temp_storage+32];
	add.f64 	%fd297, %fd295, %fd296;
	ld.shared.f64 	%fd298, [_ZZN3cub18CUB_300001_SM_10006detail6reduce18DeviceReduceKernelINS2_10policy_hubIdyN4cuda3std3__44plusIdEEE10Policy1000EN6thrust24THRUST_300001_SM_1000_NS6detail15normal_iteratorINSD_10device_ptrIdEEEEyS9_dNS7_10__identityEEEvT0_PT3_T1_NS0_13GridEvenShareISN_EET2_T4_E12temp_storage+40];
	add.f64 	%fd299, %fd297, %fd298;
	ld.shared.f64 	%fd300, [_ZZN3cub18CUB_300001_SM_10006detail6reduce18DeviceReduceKernelINS2_10policy_hubIdyN4cuda3std3__44plusIdEEE10Policy1000EN6thrust24THRUST_300001_SM_1000_NS6detail15normal_iteratorINSD_10device_ptrIdEEEEyS9_dNS7_10__identityEEEvT0_PT3_T1_NS0_13GridEvenShareISN_EET2_T4_E12temp_storage+48];
	add.f64 	%fd301, %fd299, %fd300;
	ld.shared.f64 	%fd302, [_ZZN3cub18CUB_300001_SM_10006detail6reduce18DeviceReduceKernelINS2_10policy_hubIdyN4cuda3std3__44plusIdEEE10Policy1000EN6thrust24THRUST_300001_SM_1000_NS6detail15normal_iteratorINSD_10device_ptrIdEEEEyS9_dNS7_10__identityEEEvT0_PT3_T1_NS0_13GridEvenShareISN_EET2_T4_E12temp_storage+56];
	add.f64 	%fd303, %fd301, %fd302;
	ld.shared.f64 	%fd304, [_ZZN3cub18CUB_300001_SM_10006detail6reduce18DeviceReduceKernelINS2_10policy_hubIdyN4cuda3std3__44plusIdEEE10Policy1000EN6thrust24THRUST_300001_SM_1000_NS6detail15normal_iteratorINSD_10device_ptrIdEEEEyS9_dNS7_10__identityEEEvT0_PT3_T1_NS0_13GridEvenShareISN_EET2_T4_E12temp_storage+64];
	add.f64 	%fd305, %fd303, %fd304;
	ld.shared.f64 	%fd306, [_ZZN3cub18CUB_300001_SM_10006detail6reduce18DeviceReduceKernelINS2_10policy_hubIdyN4cuda3std3__44plusIdEEE10Policy1000EN6thrust24THRUST_300001_SM_1000_NS6detail15normal_iteratorINSD_10device_ptrIdEEEEyS9_dNS7_10__identityEEEvT0_PT3_T1_NS0_13GridEvenShareISN_EET2_T4_E12temp_storage+72];
	add.f64 	%fd307, %fd305, %fd306;
	ld.shared.f64 	%fd308, [_ZZN3cub18CUB_300001_SM_10006detail6reduce18DeviceReduceKernelINS2_10policy_hubIdyN4cuda3std3__44plusIdEEE10Policy1000EN6thrust24THRUST_300001_SM_1000_NS6detail15normal_iteratorINSD_10device_ptrIdEEEEyS9_dNS7_10__identityEEEvT0_PT3_T1_NS0_13GridEvenShareISN_EET2_T4_E12temp_storage+80];
	add.f64 	%fd309, %fd307, %fd308;
	ld.shared.f64 	%fd310, [_ZZN3cub18CUB_300001_SM_10006detail6reduce18DeviceReduceKernelINS2_10policy_hubIdyN4cuda3std3__44plusIdEEE10Policy1000EN6thrust24THRUST_300001_SM_1000_NS6detail15normal_iteratorINSD_10device_ptrIdEEEEyS9_dNS7_10__identityEEEvT0_PT3_T1_NS0_13GridEvenShareISN_EET2_T4_E12temp_storage+88];
	add.f64 	%fd311, %fd309, %fd310;
	ld.shared.f64 	%fd312, [_ZZN3cub18CUB_300001_SM_10006detail6reduce18DeviceReduceKernelINS2_10policy_hubIdyN4cuda3std3__44plusIdEEE10Policy1000EN6thrust24THRUST_300001_SM_1000_NS6detail15normal_iteratorINSD_10device_ptrIdEEEEyS9_dNS7_10__identityEEEvT0_PT3_T1_NS0_13GridEvenShareISN_EET2_T4_E12temp_storage+96];
	add.f64 	%fd313, %fd311, %fd312;
	ld.shared.f64 	%fd314, [_ZZN3cub18CUB_300001_SM_10006detail6reduce18DeviceReduceKernelINS2_10policy_hubIdyN4cuda3std3__44plusIdEEE10Policy1000EN6thrust24THRUST_300001_SM_1000_NS6detail15normal_iteratorINSD_10device_ptrIdEEEEyS9_dNS7_10__identityEEEvT0_PT3_T1_NS0_13GridEvenShareISN_EET2_T4_E12temp_storage+104];
	add.f64 	%fd315, %fd313, %fd314;
	ld.shared.f64 	%fd316, [_ZZN3cub18CUB_300001_SM_10006detail6reduce18DeviceReduceKernelINS2_10policy_hubIdyN4cuda3std3__44plusIdEEE10Policy1000EN6thrust24THRUST_300001_SM_1000_NS6detail15normal_iteratorINSD_10device_ptrIdEEEEyS9_dNS7_10__identityEEEvT0_PT3_T1_NS0_13GridEvenShareISN_EET2_T4_E12temp_storage+112];
	add.f64 	%fd317, %fd315, %fd316;
	ld.shared.f64 	%fd318, [_ZZN3cub18CUB_300001_SM_10006detail6reduce18DeviceReduceKernelINS2_10policy_hubIdyN4cuda3std3__44plusIdEEE10Policy1000EN6thrust24THRUST_300001_SM_1000_NS6detail15normal_iteratorINSD_10device_ptrIdEEEEyS9_dNS7_10__identityEEEvT0_PT3_T1_NS0_13GridEvenShareISN_EET2_T4_E12temp_storage+120];
	add.f64 	%fd319, %fd317, %fd318;
	ld.shared.f64 	%fd320, [_ZZN3cub18CUB_300001_SM_10006detail6reduce18DeviceReduceKernelINS2_10policy_hubIdyN4cuda3std3__44plusIdEEE10Policy1000EN6thrust24THRUST_300001_SM_1000_NS6detail15normal_iteratorINSD_10device_ptrIdEEEEyS9_dNS7_10__identityEEEvT0_PT3_T1_NS0_13GridEvenShareISN_EET2_T4_E12temp_storage+128];
	add.f64 	%fd321, %fd319, %fd320;
	ld.shared.f64 	%fd322, [_ZZN3cub18CUB_300001_SM_10006detail6reduce18DeviceReduceKernelINS2_10policy_hubIdyN4cuda3std3__44plusIdEEE10Policy1000EN6thrust24THRUST_300001_SM_1000_NS6detail15normal_iteratorINSD_10device_ptrIdEEEEyS9_dNS7_10__identityEEEvT0_PT3_T1_NS0_13GridEvenShareISN_EET2_T4_E12temp_storage+136];
	add.f64 	%fd343, %fd321, %fd322;
	bra.uni 	$L__BB7_46;
$L__BB7_21:
	// begin inline asm
	mov.u32 %r145, %laneid;
	// end inline asm
	and.b32  	%r196, %r5, 992;
	add.s32 	%r197, %r196, 32;
	setp.gt.s32 	%p34, %r197, %r4;
	not.b32 	%r198, %r196;
	add.s32 	%r199, %r4, %r198;
	selp.b32 	%r194, %r199, 31, %p34;
	mov.b64 	%rd77, %fd332;
	mov.b64 	{%r147, %r152}, %rd77;
	mov.b32 	%r153, 1;
	mov.b32 	%r195, -1;
	// begin inline asm
	shfl.sync.down.b32 %r146, %r147, %r153, %r194, %r195;
	// end inline asm
	// begin inline asm
	shfl.sync.down.b32 %r151, %r152, %r153, %r194, %r195;
	// end inline asm
	mov.b64 	%rd78, {%r146, %r151};
	mov.b64 	%fd223, %rd78;
	setp.lt.s32 	%p35, %r145, %r194;
	add.f64 	%fd224, %fd332, %fd223;
	selp.f64 	%fd225, %fd224, %fd332, %p35;
	mov.b64 	%rd79, %fd225;
	mov.b64 	{%r157, %r162}, %rd79;
	mov.b32 	%r163, 2;
	// begin inline asm
	shfl.sync.down.b32 %r156, %r157, %r163, %r194, %r195;
	// end inline asm
	// begin inline asm
	shfl.sync.down.b32 %r161, %r162, %r163, %r194, %r195;
	// end inline asm
	mov.b64 	%rd80, {%r156, %r161};
	mov.b64 	%fd226, %rd80;
	add.s32 	%r200, %r145, 2;
	setp.gt.s32 	%p36, %r200, %r194;
	add.f64 	%fd227, %fd225, %fd226;
	selp.f64 	%fd228, %fd225, %fd227, %p36;
	mov.b64 	%rd81, %fd228;
	mov.b64 	{%r167, %r172}, %rd81;
	mov.b32 	%r173, 4;
	// begin inline asm
	shfl.sync.down.b32 %r166, %r167, %r173, %r194, %r195;
	// end inline asm
	// begin inline asm
	shfl.sync.down.b32 %r171, %r172, %r173, %r194, %r195;
	// end inline asm
	mov.b64 	%rd82, {%r166, %r171};
	mov.b64 	%fd229, %rd82;
	add.s32 	%r201, %r145, 4;
	setp.gt.s32 	%p37, %r201, %r194;
	add.f64 	%fd230, %fd228, %fd229;
	selp.f64 	%fd231, %fd228, %fd230, %p37;
	mov.b64 	%rd83, %fd231;
	mov.b64 	{%r177, %r182}, %rd83;
	mov.b32 	%r183, 8;
	// begin inline asm
	shfl.sync.down.b32 %r176, %r177, %r183, %r194, %r195;
	// end inline asm
	// begin inline asm
	shfl.sync.down.b32 %r181, %r182, %r183, %r194, %r195;
	// end inline asm
	mov.b64 	%rd84, {%r176, %r181};
	mov.b64 	%fd232, %rd84;
	add.s32 	%r202, %r145, 8;
	setp.gt.s32 	%p38, %r202, %r194;
	add.f64 	%fd233, %fd231, %fd232;
	selp.f64 	%fd234, %fd231, %fd233, %p38;
	mov.b64 	%rd85, %fd234;
	mov.b64 	{%r187, %r192}, %rd85;
	mov.b32 	%r193, 16;
	// begin inline asm
	shfl.sync.down.b32 %r186, %r187, %r193, %r194, %r195;
	// end inline asm
	// begin inline asm
	shfl.sync.down.b32 %r191, %r192, %r193, %r194, %r195;
	// end inline asm
	mov.b64 	%rd86, {%r186, %r191};
	mov.b64 	%fd235, %rd86;
	add.s32 	%r203, %r145, 16;
	setp.gt.s32 	%p39, %r203, %r194;
	add.f64 	%fd236, %fd234, %fd235;
	selp.f64 	%fd343, %fd234, %fd236, %p39;
	setp.ne.s32 	%p40, %r145, 0;
	@%p40 bra 	$L__BB7_23;
	shr.u32 	%r204, %r5, 2;
	and.b32  	%r205, %r204, 248;
	mov.u32 	%r206, _ZZN3cub18CUB_300001_SM_10006detail6reduce18DeviceReduceKernelINS2_10policy_hubIdyN4cuda3std3__44plusIdEEE10Policy1000EN6thrust24THRUST_300001_SM_1000_NS6detail15normal_iteratorINSD_10device_ptrIdEEEEyS9_dNS7_10__identityEEEvT0_PT3_T1_NS0_13GridEvenShareISN_EET2_T4_E12temp_storage;
	add.s32 	%r207, %r206, %r205;
	st.shared.f64 	[%r207+16], %fd343;
$L__BB7_23:
	bar.sync 	0;
	setp.ne.s32 	%p41, %r5, 0;
	@%p41 bra 	$L__BB7_46;
	setp.gt.s32 	%p42, %r4, 32;
	ld.shared.f64 	%fd237, [_ZZN3cub18CUB_300001_SM_10006detail6reduce18DeviceReduceKernelINS2_10policy_hubIdyN4cuda3std3__44plusIdEEE10Policy1000EN6thrust24THRUST_300001_SM_1000_NS6detail15normal_iteratorINSD_10device_ptrIdEEEEyS9_dNS7_10__identityEEEvT0_PT3_T1_NS0_13GridEvenShareISN_EET2_T4_E12temp_storage+24];
	add.f64 	%fd238, %fd343, %fd237;
	selp.f64 	%fd239, %fd238, %fd343, %p42;
	setp.gt.s32 	%p43, %r4, 64;
	ld.shared.f64 	%fd240, [_ZZN3cub18CUB_300001_SM_10006detail6reduce18DeviceReduceKernelINS2_10policy_hubIdyN4cuda3std3__44plusIdEEE10Policy1000EN6thrust24THRUST_300001_SM_1000_NS6detail15normal_iteratorINSD_10device_ptrIdEEEEyS9_dNS7_10__identityEEEvT0_PT3_T1_NS0_13GridEvenShareISN_EET2_T4_E12temp_storage+32];
	add.f64 	%fd241, %fd240, %fd239;
	selp.f64 	%fd242, %fd241, %fd239, %p43;
	setp.gt.s32 	%p44, %r4, 96;
	ld.shared.f64 	%fd243, [_ZZN3cub18CUB_300001_SM_10006detail6reduce18DeviceReduceKernelINS2_10policy_hubIdyN4cuda3std3__44plusIdEEE10Policy1000EN6thrust24THRUST_300001_SM_1000_NS6detail15normal_iteratorINSD_10device_ptrIdEEEEyS9_dNS7_10__identityEEEvT0_PT3_T1_NS0_13GridEvenShareISN_EET2_T4_E12temp_storage+40];
	add.f64 	%fd244, %fd243, %fd242;
	selp.f64 	%fd245, %fd244, %fd242, %p44;
	setp.gt.s32 	%p45, %r4, 128;
	ld.shared.f64 	%fd246, [_ZZN3cub18CUB_300001_SM_10006detail6reduce18DeviceReduceKernelINS2_10policy_hubIdyN4cuda3std3__44plusIdEEE10Policy1000EN6thrust24THRUST_300001_SM_1000_NS6detail15normal_iteratorINSD_10device_ptrIdEEEEyS9_dNS7_10__identityEEEvT0_PT3_T1_NS0_13GridEvenShareISN_EET2_T4_E12temp_storage+48];
	add.f64 	%fd247, %fd246, %fd245;
	selp.f64 	%fd248, %fd247, %fd245, %p45;
	setp.gt.s32 	%p46, %r4, 160;
	ld.shared.f64 	%fd249, [_ZZN3cub18CUB_300001_SM_10006detail6reduce18DeviceReduceKernelINS2_10policy_hubIdyN4cuda3std3__44plusIdEEE10Policy1000EN6thrust24THRUST_300001_SM_1000_NS6detail15normal_iteratorINSD_10device_ptrIdEEEEyS9_dNS7_10__identityEEEvT0_PT3_T1_NS0_13GridEvenShareISN_EET2_T4_E12temp_storage+56];
	add.f64 	%fd250, %fd249, %fd248;
	selp.f64 	%fd251, %fd250, %fd248, %p46;
	setp.gt.s32 	%p47, %r4, 192;
	ld.shared.f64 	%fd252, [_ZZN3cub18CUB_300001_SM_10006detail6reduce18DeviceReduceKernelINS2_10policy_hubIdyN4cuda3std3__44plusIdEEE10Policy1000EN6thrust24THRUST_300001_SM_1000_NS6detail15normal_iteratorINSD_10device_ptrIdEEEEyS9_dNS7_10__identityEEEvT0_PT3_T1_NS0_13GridEvenShareISN_EET2_T4_E12temp_storage+64];
	add.f64 	%fd253, %fd252, %fd251;
	selp.f64 	%fd254, %fd253, %fd251, %p47;
	setp.gt.s32 	%p48, %r4, 224;
	ld.shared.f64 	%fd255, [_ZZN3cub18CUB_300001_SM_10006detail6reduce18DeviceReduceKernelINS2_10policy_hubIdyN4cuda3std3__44plusIdEEE10Policy1000EN6thrust24THRUST_300001_SM_1000_NS6detail15normal_iteratorINSD_10device_ptrIdEEEEyS9_dNS7_10__identityEEEvT0_PT3_T1_NS0_13GridEvenShareISN_EET2_T4_E12temp_storage+72];
	add.f64 	%fd256, %fd255, %fd254;
	selp.f64 	%fd257, %fd256, %fd254, %p48;
	setp.gt.s32 	%p49, %r4, 256;
	ld.shared.f64 	%fd258, [_ZZN3cub18CUB_300001_SM_10006detail6reduce18DeviceReduceKernelINS2_10policy_hubIdyN4cuda3std3__44plusIdEEE10Policy1000EN6thrust24THRUST_300001_SM_1000_NS6detail15normal_iteratorINSD_10device_ptrIdEEEEyS9_dNS7_10__identityEEEvT0_PT3_T1_NS0_13GridEvenShareISN_EET2_T4_E12temp_storage+80];
	add.f64 	%fd259, %fd258, %fd257;
	selp.f64 	%fd260, %fd259, %fd257, %p49;
	setp.gt.s32 	%p50, %r4, 288;
	ld.shared.f64 	%fd261, [_ZZN3cub18CUB_300001_SM_10006detail6reduce18DeviceReduceKernelINS2_10policy_hubIdyN4cuda3std3__44plusIdEEE10Policy1000EN6thrust24THRUST_300001_SM_1000_NS6detail15normal_iteratorINSD_10device_ptrIdEEEEyS9_dNS7_10__identityEEEvT0_PT3_T1_NS0_13GridEvenShareISN_EET2_T4_E12temp_storage+88];
	add.f64 	%fd262, %fd261, %fd260;
	selp.f64 	%fd263, %fd262, %fd260, %p50;
	setp.gt.s32 	%p51, %r4, 320;
	ld.shared.f64 	%fd264, [_ZZN3cub18CUB_300001_SM_10006detail6reduce18DeviceReduceKernelINS2_10policy_hubIdyN4cuda3std3__44plusIdEEE10Policy1000EN6thrust24THRUST_300001_SM_1000_NS6detail15normal_iteratorINSD_10device_ptrIdEEEEyS9_dNS7_10__identityEEEvT0_PT3_T1_NS0_13GridEvenShareISN_EET2_T4_E12temp_storage+96];
	add.f64 	%fd265, %fd264, %fd263;
	selp.f64 	%fd266, %fd265, %fd263, %p51;
	setp.gt.s32 	%p52, %r4, 352;
	ld.shared.f64 	%fd267, [_ZZN3cub18CUB_300001_SM_10006detail6reduce18DeviceReduceKernelINS2_10policy_hubIdyN4cuda3std3__44plusIdEEE10Policy1000EN6thrust24THRUST_300001_SM_1000_NS6detail15normal_iteratorINSD_10device_ptrIdEEEEyS9_dNS7_10__identityEEEvT0_PT3_T1_NS0_13GridEvenShareISN_EET2_T4_E12temp_storage+104];
	add.f64 	%fd268, %fd267, %fd266;
	selp.f64 	%fd269, %fd268, %fd266, %p52;
	setp.gt.s32 	%p53, %r4, 384;
	ld.shared.f64 	%fd270, [_ZZN3cub18CUB_300001_SM_10006detail6reduce18DeviceReduceKernelINS2_10policy_hubIdyN4cuda3std3__44plusIdEEE10Policy1000EN6thrust24THRUST_300001_SM_1000_NS6detail15normal_iteratorINSD_10device_ptrIdEEEEyS9_dNS7_10__identityEEEvT0_PT3_T1_NS0_13GridEvenShareISN_EET2_T4_E12temp_storage+112];
	add.f64 	%fd271, %fd270, %fd269;
	selp.f64 	%fd272, %fd271, %fd269, %p53;
	setp.gt.s32 	%p54, %r4, 416;
	ld.shared.f64 	%fd273, [_ZZN3cub18CUB_300001_SM_10006detail6reduce18DeviceReduceKernelINS2_10policy_hubIdyN4cuda3std3__44plusIdEEE10Policy1000EN6thrust24THRUST_300001_SM_1000_NS6detail15normal_iteratorINSD_10device_ptrIdEEEEyS9_dNS7_10__identityEEEvT0_PT3_T1_NS0_13GridEvenShareISN_EET2_T4_E12temp_storage+120];
	add.f64 	%fd274, %fd273, %fd272;
	selp.f64 	%fd275, %fd274, %fd272, %p54;
	setp.gt.s32 	%p55, %r4, 448;
	ld.shared.f64 	%fd276, [_ZZN3cub18CUB_300001_SM_10006detail6reduce18DeviceReduceKernelINS2_10policy_hubIdyN4cuda3std3__44plusIdEEE10Policy1000EN6thrust24THRUST_300001_SM_1000_NS6detail15normal_iteratorINSD_10device_ptrIdEEEEyS9_dNS7_10__identityEEEvT0_PT3_T1_NS0_13GridEvenShareISN_EET2_T4_E12temp_storage+128];
	add.f64 	%fd277, %fd276, %fd275;
	selp.f64 	%fd278, %fd277, %fd275, %p55;
	setp.gt.s32 	%p56, %r4, 480;
	ld.shared.f64 	%fd279, [_ZZN3cub18CUB_300001_SM_10006detail6reduce18DeviceReduceKernelINS2_10policy_hubIdyN4cuda3std3__44plusIdEEE10Policy1000EN6thrust24THRUST_300001_SM_1000_NS6detail15normal_iteratorINSD_10device_ptrIdEEEEyS9_dNS7_10__identityEEEvT0_PT3_T1_NS0_13GridEvenShareISN_EET2_T4_E12temp_storage+136];
	add.f64 	%fd280, %fd279, %fd278;
	selp.f64 	%fd343, %fd280, %fd278, %p56;
	bra.uni 	$L__BB7_46;
$L__BB7_25:
	cvt.u32.u64 	%r52, %rd4;
	mov.u32 	%r27, %tid.x;
	add.s32 	%r53, %r52, %r27;
	mul.wide.u32 	%rd27, %r53, 8;
	add.s64 	%rd28, %rd2, %rd27;
	ld.global.f64 	%fd41, [%rd28];
	ld.global.f64 	%fd42, [%rd28+4096];
	ld.global.f64 	%fd43, [%rd28+8192];
	ld.global.f64 	%fd44, [%rd28+12288];
	ld.global.f64 	%fd45, [%rd28+16384];
	ld.global.f64 	%fd46, [%rd28+20480];
	ld.global.f64 	%fd47, [%rd28+24576];
	add.f64 	%fd48, %fd41, %fd42;
	add.f64 	%fd49, %fd48, %fd43;
	add.f64 	%fd50, %fd49, %fd44;
	add.f64 	%fd51, %fd50, %fd45;
	add.f64 	%fd52, %fd51, %fd46;
	add.f64 	%fd342, %fd52, %fd47;
	setp.lt.u64 	%p2, %rd5, %rd3;
	@%p2 bra 	$L__BB7_42;
	cvt.u32.u64 	%r55, %rd3;
	cvt.u64.u32 	%rd10, %r27;
	add.s64 	%rd103, %rd4, %rd3;
	cvt.u32.u64 	%r28, %rd1;
	not.b32 	%r57, %r27;
	add.s32 	%r58, %r57, %r28;
	sub.s32 	%r59, %r58, %r55;
	sub.s32 	%r272, %r59, %r52;
	add.s64 	%rd29, %rd103, %rd10;
	shl.b64 	%rd30, %rd29, 3;
	add.s64 	%rd31, %rd30, %rd2;
	add.s64 	%rd102, %rd31, 32768;
	mov.b32 	%r273, 0;
	mov.u64 	%rd104, %rd4;
$L__BB7_27:
	cvt.s64.s32 	%rd16, %r50;
	add.s64 	%rd104, %rd104, %rd16;
	add.s64 	%rd32, %rd1, -3584;
	setp.gt.u64 	%p3, %rd104, %rd32;
	@%p3 bra 	$L__BB7_29;
	mul.lo.s32 	%r61, %r1, 3584;
	cvt.s64.s32 	%rd33, %r61;
	add.s64 	%rd34, %rd104, %rd10;
	shl.b64 	%rd35, %rd34, 3;
	add.s64 	%rd36, %rd2, %rd35;
	ld.global.f64 	%fd53, [%rd36];
	ld.global.f64 	%fd54, [%rd36+4096];
	ld.global.f64 	%fd55, [%rd36+8192];
	ld.global.f64 	%fd56, [%rd36+12288];
	ld.global.f64 	%fd57, [%rd36+16384];
	ld.global.f64 	%fd58, [%rd36+20480];
	ld.global.f64 	%fd59, [%rd36+24576];
	add.f64 	%fd60, %fd342, %fd53;
	add.f64 	%fd61, %fd60, %fd54;
	add.f64 	%fd62, %fd61, %fd55;
	add.f64 	%fd63, %fd62, %fd56;
	add.f64 	%fd64, %fd63, %fd57;
	add.f64 	%fd65, %fd64, %fd58;
	add.f64 	%fd342, %fd65, %fd59;
	sub.s64 	%rd37, %rd1, %rd104;
	setp.lt.u64 	%p4, %rd37, %rd33;
	add.s32 	%r273, %r273, 1;
	add.s64 	%rd103, %rd103, %rd33;
	sub.s32 	%r272, %r272, %r61;
	mul.wide.s32 	%rd38, %r61, 8;
	add.s64 	%rd102, %rd102, %rd38;
	@%p4 bra 	$L__BB7_42;
	bra.uni 	$L__BB7_27;
$L__BB7_29:
	setp.le.u64 	%p5, %rd1, %rd104;
	cvt.u32.u64 	%r62, %rd104;
	cvt.u32.u64 	%r63, %rd1;
	sub.s32 	%r64, %r63, %r62;
	setp.ge.s32 	%p6, %r27, %r64;
	or.pred  	%p7, %p5, %p6;
	@%p7 bra 	$L__BB7_42;
	cvt.u32.u64 	%r66, %rd16;
	cvt.u32.u64 	%r67, %rd4;
	not.b32 	%r68, %r27;
	add.s32 	%r69, %r68, %r28;
	add.s32 	%r70, %r66, %r67;
	sub.s32 	%r71, %r69, %r70;
	mul.lo.s32 	%r72, %r1, %r273;
	mad.lo.s32 	%r73, %r72, -3584, %r71;
	shr.u32 	%r74, %r73, 9;
	add.s32 	%r34, %r74, 1;
	and.b32  	%r35, %r34, 15;
	setp.lt.u32 	%p8, %r73, 7680;
	mov.u32 	%r276, %r27;
	@%p8 bra 	$L__BB7_33;
	shr.u32 	%r75, %r272, 9;
	add.s32 	%r76, %r75, 1;
	and.b32  	%r77, %r76, 16777200;
	neg.s32 	%r274, %r77;
	mov.u32 	%r276, %r27;
$L__BB7_32:
	.pragma "nounroll";
	ld.global.f64 	%fd67, [%rd102+-32768];
	add.f64 	%fd68, %fd342, %fd67;
	ld.global.f64 	%fd69, [%rd102+-28672];
	add.f64 	%fd70, %fd68, %fd69;
	ld.global.f64 	%fd71, [%rd102+-24576];
	add.f64 	%fd72, %fd70, %fd71;
	ld.global.f64 	%fd73, [%rd102+-20480];
	add.f64 	%fd74, %fd72, %fd73;
	ld.global.f64 	%fd75, [%rd102+-16384];
	add.f64 	%fd76, %fd74, %fd75;
	ld.global.f64 	%fd77, [%rd102+-12288];
	add.f64 	%fd78, %fd76, %fd77;
	ld.global.f64 	%fd79, [%rd102+-8192];
	add.f64 	%fd80, %fd78, %fd79;
	ld.global.f64 	%fd81, [%rd102+-4096];
	add.f64 	%fd82, %fd80, %fd81;
	ld.global.f64 	%fd83, [%rd102];
	add.f64 	%fd84, %fd82, %fd83;
	ld.global.f64 	%fd85, [%rd102+4096];
	add.f64 	%fd86, %fd84, %fd85;
	ld.global.f64 	%fd87, [%rd102+8192];
	add.f64 	%fd88, %fd86, %fd87;
	ld.global.f64 	%fd89, [%rd102+12288];
	add.f64 	%fd90, %fd88, %fd89;
	ld.global.f64 	%fd91, [%rd102+16384];
	add.f64 	%fd92, %fd90, %fd91;
	ld.global.f64 	%fd93, [%rd102+20480];
	add.f64 	%fd94, %fd92, %fd93;
	ld.global.f64 	%fd95, [%rd102+24576];
	add.f64 	%fd96, %fd94, %fd95;
	ld.global.f64 	%fd97, [%rd102+28672];
	add.f64 	%fd342, %fd96, %fd97;
	add.s32 	%r276, %r276, 8192;
	add.s32 	%r274, %r274, 16;
	add.s64 	%rd102, %rd102, 65536;
	setp.ne.s32 	%p9, %r274, 0;
	@%p9 bra 	$L__BB7_32;
$L__BB7_33:
	setp.eq.s32 	%p10, %r35, 0;
	@%p10 bra 	$L__BB7_42;
	and.b32  	%r42, %r34, 7;
	setp.lt.u32 	%p11, %r35, 8;
	@%p11 bra 	$L__BB7_36;
	cvt.u64.u32 	%rd39, %r276;
	add.s64 	%rd40, %rd104, %rd39;
	shl.b64 	%rd41, %rd40, 3;
	add.s64 	%rd42, %rd2, %rd41;
	ld.global.f64 	%fd99, [%rd42];
	add.f64 	%fd100, %fd342, %fd99;
	ld.global.f64 	%fd101, [%rd42+4096];
	add.f64 	%fd102, %fd100, %fd101;
	ld.global.f64 	%fd103, [%rd42+8192];
	add.f64 	%fd104, %fd102, %fd103;
	ld.global.f64 	%fd105, [%rd42+12288];
	add.f64 	%fd106, %fd104, %fd105;
	ld.global.f64 	%fd107, [%rd42+16384];
	add.f64 	%fd108, %fd106, %fd107;
	ld.global.f64 	%fd109, [%rd42+20480];
	add.f64 	%fd110, %fd108, %fd109;
	ld.global.f64 	%fd111, [%rd42+24576];
	add.f64 	%fd112, %fd110, %fd111;
	ld.global.f64 	%fd113, [%rd42+28672];
	add.f64 	%fd342, %fd112, %fd113;
	add.s32 	%r276, %r276, 4096;
$L__BB7_36:
	setp.eq.s32 	%p12, %r42, 0;
	@%p12 bra 	$L__BB7_42;
	setp.lt.u32 	%p13, %r42, 4;
	@%p13 bra 	$L__BB7_39;
	cvt.u64.u32 	%rd43, %r276;
	add.s64 	%rd44, %rd104, %rd43;
	shl.b64 	%rd45, %rd44, 3;
	add.s64 	%rd46, %rd2, %rd45;
	ld.global.f64 	%fd115, [%rd46];
	add.f64 	%fd116, %fd342, %fd115;
	ld.global.f64 	%fd117, [%rd46+4096];
	add.f64 	%fd118, %fd116, %fd117;
	ld.global.f64 	%fd119, [%rd46+8192];
	add.f64 	%fd120, %fd118, %fd119;
	ld.global.f64 	%fd121, [%rd46+12288];
	add.f64 	%fd342, %fd120, %fd121;
	add.s32 	%r276, %r276, 2048;
$L__BB7_39:
	and.b32  	%r78, %r34, 3;
	setp.eq.s32 	%p14, %r78, 0;
	@%p14 bra 	$L__BB7_42;
	cvt.u64.u32 	%rd47, %r276;
	add.s64 	%rd48, %rd47, %rd103;
	shl.b64 	%rd49, %rd48, 3;
	add.s64 	%rd106, %rd2, %rd49;
	cvt.u16.u32 	%rs1, %r272;
	shr.u16 	%rs2, %rs1, 9;
	add.s16 	%rs3, %rs2, 1;
	cvt.u32.u16 	%r79, %rs3;
	and.b32  	%r80, %r79, 3;
	neg.s32 	%r279, %r80;
$L__BB7_41:
	.pragma "nounroll";
	ld.global.f64 	%fd122, [%rd106];
	add.f64 	%fd342, %fd342, %fd122;
	add.s64 	%rd106, %rd106, 4096;
	add.s32 	%r279, %r279, 1;
	setp.ne.s32 	%p15, %r279, 0;
	@%p15 bra 	$L__BB7_41;
$L__BB7_42:
	// begin inline asm
	mov.u32 %r81, %laneid;
	// end inline asm
	mov.b64 	%rd50, %fd342;
	mov.b64 	{%r83, %r88}, %rd50;
	mov.b32 	%r89, 1;
	mov.b32 	%r130, 31;
	mov.b32 	%r131, -1;
	// begin inline asm
	shfl.sync.down.b32 %r82, %r83, %r89, %r130, %r131;
	// end inline asm
	// begin inline asm
	shfl.sync.down.b32 %r87, %r88, %r89, %r130, %r131;
	// end inline asm
	mov.b64 	%rd51, {%r82, %r87};
	mov.b64 	%fd123, %rd51;
	setp.gt.s32 	%p16, %r81, 30;
	add.f64 	%fd124, %fd342, %fd123;
	selp.f64 	%fd125, %fd342, %fd124, %p16;
	mov.b64 	%rd52, %fd125;
	mov.b64 	{%r93, %r98}, %rd52;
	mov.b32 	%r99, 2;
	// begin inline asm
	shfl.sync.down.b32 %r92, %r93, %r99, %r130, %r131;
	// end inline asm
	// begin inline asm
	shfl.sync.down.b32 %r97, %r98, %r99, %r130, %r131;
	// end inline asm
	mov.b64 	%rd53, {%r92, %r97};
	mov.b64 	%fd126, %rd53;
	setp.gt.s32 	%p17, %r81, 29;
	add.f64 	%fd127, %fd125, %fd126;
	selp.f64 	%fd128, %fd125, %fd127, %p17;
	mov.b64 	%rd54, %fd128;
	mov.b64 	{%r103, %r108}, %rd54;
	mov.b32 	%r109, 4;
	// begin inline asm
	shfl.sync.down.b32 %r102, %r103, %r109, %r130, %r131;
	// end inline asm
	// begin inline asm
	shfl.sync.down.b32 %r107, %r108, %r109, %r130, %r131;
	// end inline asm
	mov.b64 	%rd55, {%r102, %r107};
	mov.b64 	%fd129, %rd55;
	setp.gt.s32 	%p18, %r81, 27;
	add.f64 	%fd130, %fd128, %fd129;
	selp.f64 	%fd131, %fd128, %fd130, %p18;
	mov.b64 	%rd56, %fd131;
	mov.b64 	{%r113, %r118}, %rd56;
	mov.b32 	%r119, 8;
	// begin inline asm
	shfl.sync.down.b32 %r112, %r113, %r119, %r130, %r131;
	// end inline asm
	// begin inline asm
	shfl.sync.down.b32 %r117, %r118, %r119, %r130, %r131;
	// end inline asm
	mov.b64 	%rd57, {%r112, %r117};
	mov.b64 	%fd132, %rd57;
	setp.gt.s32 	%p19, %r81, 23;
	add.f64 	%fd133, %fd131, %fd132;
	selp.f64 	%fd134, %fd131, %fd133, %p19;
	mov.b64 	%rd58, %fd134;
	mov.b64 	{%r123, %r128}, %rd58;
	mov.b32 	%r129, 16;
	// begin inline asm
	shfl.sync.down.b32 %r122, %r123, %r129, %r130, %r131;
	// end inline asm
	// begin inline asm
	shfl.sync.down.b32 %r127, %r128, %r129, %r130, %r131;
	// end inline asm
	mov.b64 	%rd59, {%r122, %r127};
	mov.b64 	%fd135, %rd59;
	setp.gt.s32 	%p20, %r81, 15;
	add.f64 	%fd37, %fd134, %fd135;
	selp.f64 	%fd343, %fd134, %fd37, %p20;
	setp.ne.s32 	%p21, %r81, 0;
	@%p21 bra 	$L__BB7_44;
	shr.u32 	%r132, %r27, 2;
	and.b32  	%r133, %r132, 248;
	mov.u32 	%r134, _ZZN3cub18CUB_300001_SM_10006detail6reduce18DeviceReduceKernelINS2_10policy_hubIdyN4cuda3std3__44plusIdEEE10Policy1000EN6thrust24THRUST_300001_SM_1000_NS6detail15normal_iteratorINSD_10device_ptrIdEEEEyS9_dNS7_10__identityEEEvT0_PT3_T1_NS0_13GridEvenShareISN_EET2_T4_E12temp_storage;
	add.s32 	%r135, %r134, %r133;
	st.shared.f64 	[%r135+16], %fd37;
$L__BB7_44:
	bar.sync 	0;
	setp.ne.s32 	%p22, %r27, 0;
	@%p22 bra 	$L__BB7_46;
	ld.shared.f64 	%fd136, [_ZZN3cub18CUB_300001_SM_10006detail6reduce18DeviceReduceKernelINS2_10policy_hubIdyN4cuda3std3__44plusIdEEE10Policy1000EN6thrust24THRUST_300001_SM_1000_NS6detail15normal_iteratorINSD_10device_ptrIdEEEEyS9_dNS7_10__identityEEEvT0_PT3_T1_NS0_13GridEvenShareISN_EET2_T4_E12temp_storage+24];
	add.f64 	%fd137, %fd343, %fd136;
	ld.shared.f64 	%fd138, [_ZZN3cub18CUB_300001_SM_10006detail6reduce18DeviceReduceKernelINS2_10policy_hubIdyN4cuda3std3__44plusIdEEE10Policy1000EN6thrust24THRUST_300001_SM_1000_NS6detail15normal_iteratorINSD_10device_ptrIdEEEEyS9_dNS7_10__identityEEEvT0_PT3_T1_NS0_13GridEvenShareISN_EET2_T4_E12temp_storage+32];
	add.f64 	%fd139, %fd137, %fd138;
	ld.shared.f64 	%fd140, [_ZZN3cub18CUB_300001_SM_10006detail6reduce18DeviceReduceKernelINS2_10policy_hubIdyN4cuda3std3__44plusIdEEE10Policy1000EN6thrust24THRUST_300001_SM_1000_NS6detail15normal_iteratorINSD_10device_ptrIdEEEEyS9_dNS7_10__identityEEEvT0_PT3_T1_NS0_13GridEvenShareISN_EET2_T4_E12temp_storage+40];
	add.f64 	%fd141, %fd139, %fd140;
	ld.shared.f64 	%fd142, [_ZZN3cub18CUB_300001_SM_10006detail6reduce18DeviceReduceKernelINS2_10policy_hubIdyN4cuda3std3__44plusIdEEE10Policy1000EN6thrust24THRUST_300001_SM_1000_NS6detail15normal_iteratorINSD_10device_ptrIdEEEEyS9_dNS7_10__identityEEEvT0_PT3_T1_NS0_13GridEvenShareISN_EET2_T4_E12temp_storage+48];
	add.f64 	%fd143, %fd141, %fd142;
	ld.shared.f64 	%fd144, [_ZZN3cub18CUB_300001_SM_10006detail6reduce18DeviceReduceKernelINS2_10policy_hubIdyN4cuda3std3__44plusIdEEE10Policy1000EN6thrust24THRUST_300001_SM_1000_NS6detail15normal_iteratorINSD_10device_ptrIdEEEEyS9_dNS7_10__identityEEEvT0_PT3_T1_NS0_13GridEvenShareISN_EET2_T4_E12temp_storage+56];
	add.f64 	%fd145, %fd143, %fd144;
	ld.shared.f64 	%fd146, [_ZZN3cub18CUB_300001_SM_10006detail6reduce18DeviceReduceKernelINS2_10policy_hubIdyN4cuda3std3__44plusIdEEE10Policy1000EN6thrust24THRUST_300001_SM_1000_NS6detail15normal_iteratorINSD_10device_ptrIdEEEEyS9_dNS7_10__identityEEEvT0_PT3_T1_NS0_13GridEvenShareISN_EET2_T4_E12temp_storage+64];
	add.f64 	%fd147, %fd145, %fd146;
	ld.shared.f64 	%fd148, [_ZZN3cub18CUB_300001_SM_10006detail6reduce18DeviceReduceKernelINS2_10policy_hubIdyN4cuda3std3__44plusIdEEE10Policy1000EN6thrust24THRUST_300001_SM_1000_NS6detail15normal_iteratorINSD_10device_ptrIdEEEEyS9_dNS7_10__identityEEEvT0_PT3_T1_NS0_13GridEvenShareISN_EET2_T4_E12temp_storage+72];
	add.f64 	%fd149, %fd147, %fd148;
	ld.shared.f64 	%fd150, [_ZZN3cub18CUB_300001_SM_10006detail6reduce18DeviceReduceKernelINS2_10policy_hubIdyN4cuda3std3__44plusIdEEE10Policy1000EN6thrust24THRUST_300001_SM_1000_NS6detail15normal_iteratorINSD_10device_ptrIdEEEEyS9_dNS7_10__identityEEEvT0_PT3_T1_NS0_13GridEvenShareISN_EET2_T4_E12temp_storage+80];
	add.f64 	%fd151, %fd149, %fd150;
	ld.shared.f64 	%fd152, [_ZZN3cub18CUB_300001_SM_10006detail6reduce18DeviceReduceKernelINS2_10policy_hubIdyN4cuda3std3__44plusIdEEE10Policy1000EN6thrust24THRUST_300001_SM_1000_NS6detail15normal_iteratorINSD_10device_ptrIdEEEEyS9_dNS7_10__identityEEEvT0_PT3_T1_NS0_13GridEvenShareISN_EET2_T4_E12temp_storage+88];
	add.f64 	%fd153, %fd151, %fd152;
	ld.shared.f64 	%fd154, [_ZZN3cub18CUB_300001_SM_10006detail6reduce18DeviceReduceKernelINS2_10policy_hubIdyN4cuda3std3__44plusIdEEE10Policy1000EN6thrust24THRUST_300001_SM_1000_NS6detail15normal_iteratorINSD_10device_ptrIdEEEEyS9_dNS7_10__identityEEEvT0_PT3_T1_NS0_13GridEvenShareISN_EET2_T4_E12temp_storage+96];
	add.f64 	%fd155, %fd153, %fd154;
	ld.shared.f64 	%fd156, [_ZZN3cub18CUB_300001_SM_10006detail6reduce18DeviceReduceKernelINS2_10policy_hubIdyN4cuda3std3__44plusIdEEE10Policy1000EN6thrust24THRUST_300001_SM_1000_NS6detail15normal_iteratorINSD_10device_ptrIdEEEEyS9_dNS7_10__identityEEEvT0_PT3_T1_NS0_13GridEvenShareISN_EET2_T4_E12temp_storage+104];
	add.f64 	%fd157, %fd155, %fd156;
	ld.shared.f64 	%fd158, [_ZZN3cub18CUB_300001_SM_10006detail6reduce18DeviceReduceKernelINS2_10policy_hubIdyN4cuda3std3__44plusIdEEE10Policy1000EN6thrust24THRUST_300001_SM_1000_NS6detail15normal_iteratorINSD_10device_ptrIdEEEEyS9_dNS7_10__identityEEEvT0_PT3_T1_NS0_13GridEvenShareISN_EET2_T4_E12temp_storage+112];
	add.f64 	%fd159, %fd157, %fd158;
	ld.shared.f64 	%fd160, [_ZZN3cub18CUB_300001_SM_10006detail6reduce18DeviceReduceKernelINS2_10policy_hubIdyN4cuda3std3__44plusIdEEE10Policy1000EN6thrust24THRUST_300001_SM_1000_NS6detail15normal_iteratorINSD_10device_ptrIdEEEEyS9_dNS7_10__identityEEEvT0_PT3_T1_NS0_13GridEvenShareISN_EET2_T4_E12temp_storage+120];
	add.f64 	%fd161, %fd159, %fd160;
	ld.shared.f64 	%fd162, [_ZZN3cub18CUB_300001_SM_10006detail6reduce18DeviceReduceKernelINS2_10policy_hubIdyN4cuda3std3__44plusIdEEE10Policy1000EN6thrust24THRUST_300001_SM_1000_NS6detail15normal_iteratorINSD_10device_ptrIdEEEEyS9_dNS7_10__identityEEEvT0_PT3_T1_NS0_13GridEvenShareISN_EET2_T4_E12temp_storage+128];
	add.f64 	%fd163, %fd161, %fd162;
	ld.shared.f64 	%fd164, [_ZZN3cub18CUB_300001_SM_10006detail6reduce18DeviceReduceKernelINS2_10policy_hubIdyN4cuda3std3__44plusIdEEE10Policy1000EN6thrust24THRUST_300001_SM_1000_NS6detail15normal_iteratorINSD_10device_ptrIdEEEEyS9_dNS7_10__identityEEEvT0_PT3_T1_NS0_13GridEvenShareISN_EET2_T4_E12temp_storage+136];
	add.f64 	%fd343, %fd163, %fd164;
$L__BB7_46:
	mov.u32 	%r263, %tid.x;
	setp.ne.s32 	%p64, %r263, 0;
	@%p64 bra 	$L__BB7_48;
	ld.param.u64 	%rd100, [_ZN3cub18CUB_300001_SM_10006detail6reduce18DeviceReduceKernelINS2_10policy_hubIdyN4cuda3std3__44plusIdEEE10Policy1000EN6thrust24THRUST_300001_SM_1000_NS6detail15normal_iteratorINSD_10device_ptrIdEEEEyS9_dNS7_10__identityEEEvT0_PT3_T1_NS0_13GridEvenShareISN_EET2_T4__param_1];
	cvta.to.global.u64 	%rd97, %rd100;
	mul.wide.u32 	%rd98, %r2, 8;
	add.s64 	%rd99, %rd97, %rd98;
	st.global.f64 	[%rd99], %fd343;
$L__BB7_48:
	ret;

}
	// .globl	_ZN3cub18CUB_300001_SM_10006detail6reduce28DeviceReduceSingleTileKernelINS2_10policy_hubIdyN4cuda3std3__44plusIdEEE10Policy1000EPdSC_iS9_ddNS7_10__identityEEEvT0_T1_T2_T3_T4_T6_
.visible .entry _ZN3cub18CUB_300001_SM_10006detail6reduce28DeviceReduceSingleTileKernelINS2_10policy_hubIdyN4cuda3std3__44plusIdEEE10Policy1000EPdSC_iS9_ddNS7_10__identityEEEvT0_T1_T2_T3_T4_T6_(
	.param .u64 .ptr .align 1 _ZN3cub18CUB_300001_SM_10006detail6reduce28DeviceReduceSingleTileKernelINS2_10policy_hubIdyN4cuda3std3__44plusIdEEE10Policy1000EPdSC_iS9_ddNS7_10__identityEEEvT0_T1_T2_T3_T4_T6__param_0,
	.param .u64 .ptr .align 1 _ZN3cub18CUB_300001_SM_10006detail6reduce28DeviceReduceSingleTileKernelINS2_10policy_hubIdyN4cuda3std3__44plusIdEEE10Policy1000EPdSC_iS9_ddNS7_10__identityEEEvT0_T1_T2_T3_T4_T6__param_1,
	.param .u32 _ZN3cub18CUB_300001_SM_10006detail6reduce28DeviceReduceSingleTileKernelINS2_10policy_hubIdyN4cuda3std3__44plusIdEEE10Policy1000EPdSC_iS9_ddNS7_10__identityEEEvT0_T1_T2_T3_T4_T6__param_2,
	.param .align 1 .b8 _ZN3cub18CUB_300001_SM_10006detail6reduce28DeviceReduceSingleTileKernelINS2_10policy_hubIdyN4cuda3std3__44plusIdEEE10Policy1000EPdSC_iS9_ddNS7_10__identityEEEvT0_T1_T2_T3_T4_T6__param_3[1],
	.param .f64 _ZN3cub18CUB_300001_SM_10006detail6reduce28DeviceReduceSingleTileKernelINS2_10policy_hubIdyN4cuda3std3__44plusIdEEE10Policy1000EPdSC_iS9_ddNS7_10__identityEEEvT0_T1_T2_T3_T4_T6__param_4,
	.param .align 1 .b8 _ZN3cub18CUB_300001_SM_10006detail6reduce28DeviceReduceSingleTileKernelINS2_10policy_hubIdyN4cuda3std3__44plusIdEEE10Policy1000EPdSC_iS9_ddNS7_10__identityEEEvT0_T1_T2_T3_T4_T6__param_5[1]
)
.maxntid 512
.minnctapersm 1
{
	.reg .pred 	%p<58>;
	.reg .b32 	%r<238>;
	.reg .b64 	%rd<104>;
	.reg .b64 	%fd<232>;
	// demoted variable
	.shared .align 8 .b8 _ZZN3cub18CUB_300001_SM_10006detail6reduce28DeviceReduceSingleTileKernelINS2_10policy_hubIdyN4cuda3std3__44plusIdEEE10Policy1000EPdSC_iS9_ddNS7_10__identityEEEvT0_T1_T2_T3_T4_T6_E12temp_storage[152];
	ld.param.u64 	%rd8, [_ZN3cub18CUB_300001_SM_10006detail6reduce28DeviceReduceSingleTileKernelINS2_10policy_hubIdyN4cuda3std3__44plusIdEEE10Policy1000EPdSC_iS9_ddNS7_10__identityEEEvT0_T1_T2_T3_T4_T6__param_0];
	ld.param.u64 	%rd9, [_ZN3cub18CUB_300001_SM_10006detail6reduce28DeviceReduceSingleTileKernelINS2_10policy_hubIdyN4cuda3std3__44plusIdEEE10Policy1000EPdSC_iS9_ddNS7_10__identityEEEvT0_T1_T2_T3_T4_T6__param_1];
	ld.param.u32 	%r34, [_ZN3cub18CUB_300001_SM_10006detail6reduce28DeviceReduceSingleTileKernelINS2_10policy_hubIdyN4cuda3std3__44plusIdEEE10Policy1000EPdSC_iS9_ddNS7_10__identityEEEvT0_T1_T2_T3_T4_T6__param_2];
	ld.param.f64 	%fd30, [_ZN3cub18CUB_300001_SM_10006detail6reduce28DeviceReduceSingleTileKernelINS2_10policy_hubIdyN4cuda3std3__44plusIdEEE10Policy1000EPdSC_iS9_ddNS7_10__identityEEEvT0_T1_T2_T3_T4_T6__param_4];
	cvta.to.global.u64 	%rd1, %rd9;
	setp.ne.s32 	%p1, %r34, 0;
	@%p1 bra 	$L__BB8_3;
	mov.u32 	%r224, %tid.x;
	setp.ne.s32 	%p57, %r224, 0;
	@%p57 bra 	$L__BB8_39;
	st.global.f64 	[%rd1], %fd30;
	bra.uni 	$L__BB8_39;
$L__BB8_3:
	setp.gt.s32 	%p2, %r34, 3583;
	@%p2 bra 	$L__BB8_21;
	mov.u32 	%r1, %tid.x;
	setp.ge.s32 	%p19, %r1, %r34;
	mov.f64 	%fd223, 0d0000000000000000;
	mov.u32 	%r228, %r1;
	@%p19 bra 	$L__BB8_6;
	mul.wide.u32 	%rd69, %r1, 8;
	add.s64 	%rd68, %rd8, %rd69;
	// begin inline asm
	ld.global.nc.u64 %rd67, [%rd68];
	// end inline asm
	mov.b64 	%fd223, %rd67;
	add.s32 	%r228, %r1, 512;
$L__BB8_6:
	setp.ge.s32 	%p20, %r228, %r34;
	@%p20 bra 	$L__BB8_12;
	not.b32 	%r100, %r228;
	add.s32 	%r4, %r34, %r100;
	and.b32  	%r101, %r4, 1536;
	setp.eq.s32 	%p21, %r101, 1536;
	@%p21 bra 	$L__BB8_10;
	mul.wide.u32 	%rd70, %r228, 8;
	add.s64 	%rd102, %rd8, %rd70;
	shr.u32 	%r102, %r4, 9;
	add.s32 	%r103, %r102, 1;
	and.b32  	%r104, %r103, 3;
	neg.s32 	%r226, %r104;
$L__BB8_9:
	.pragma "nounroll";
	// begin inline asm
	ld.global.nc.u64 %rd71, [%rd102];
	// end inline asm
	mov.b64 	%fd109, %rd71;
	add.f64 	%fd223, %fd223, %fd109;
	add.s32 	%r228, %r228, 512;
	add.s64 	%rd102, %rd102, 4096;
	add.s32 	%r226, %r226, 1;
	setp.ne.s32 	%p22, %r226, 0;
	@%p22 bra 	$L__BB8_9;
$L__BB8_10:
	setp.lt.u32 	%p23, %r4, 1536;
	@%p23 bra 	$L__BB8_12;
$L__BB8_11:
	mul.wide.s32 	%rd81, %r228, 8;
	add.s64 	%rd74, %rd8, %rd81;
	// begin inline asm
	ld.global.nc.u64 %rd73, [%rd74];
	// end inline asm
	mov.b64 	%fd110, %rd73;
	add.f64 	%fd111, %fd223, %fd110;
	add.s64 	%rd76, %rd74, 4096;
	// begin inline asm
	ld.global.nc.u64 %rd75, [%rd76];
	// end inline asm
	mov.b64 	%fd112, %rd75;
	add.f64 	%fd113, %fd111, %fd112;
	add.s64 	%rd78, %rd74, 8192;
	// begin inline asm
	ld.global.nc.u64 %rd77, [%rd78];
	// end inline asm
	mov.b64 	%fd114, %rd77;
	add.f64 	%fd115, %fd113, %fd114;
	add.s64 	%rd80, %rd74, 12288;
	// begin inline asm
	ld.global.nc.u64 %rd79, [%rd80];
	// end inline asm
	mov.b64 	%fd116, %rd79;
	add.f64 	%fd223, %fd115, %fd116;
	add.s32 	%r228, %r228, 2048;
	setp.lt.s32 	%p24, %r228, %r34;
	@%p24 bra 	$L__BB8_11;
$L__BB8_12:
	setp.lt.s32 	%p25, %r34, 512;
	@%p25 bra 	$L__BB8_17;
	// begin inline asm
	mov.u32 %r168, %laneid;
	// end inline asm
	mov.b64 	%rd92, %fd223;
	mov.b64 	{%r170, %r175}, %rd92;
	mov.b32 	%r176, 1;
	mov.b32 	%r217, 31;
	mov.b32 	%r218, -1;
	// begin inline asm
	shfl.sync.down.b32 %r169, %r170, %r176, %r217, %r218;
	// end inline asm
	// begin inline asm
	shfl.sync.down.b32 %r174, %r175, %r176, %r217, %r218;
	// end inline asm
	mov.b64 	%rd93, {%r169, %r174};
	mov.b64 	%fd175, %rd93;
	setp.gt.s32 	%p49, %r168, 30;
	add.f64 	%fd176, %fd223, %fd175;
	selp.f64 	%fd177, %fd223, %fd176, %p49;
	mov.b64 	%rd94, %fd177;
	mov.b64 	{%r180, %r185}, %rd94;
	mov.b32 	%r186, 2;
	// begin inline asm
	shfl.sync.down.b32 %r179, %r180, %r186, %r217, %r218;
	// end inline asm
	// begin inline asm
	shfl.sync.down.b32 %r184, %r185, %r186, %r217, %r218;
	// end inline asm
	mov.b64 	%rd95, {%r179, %r184};
	mov.b64 	%fd178, %rd95;
	setp.gt.s32 	%p50, %r168, 29;
	add.f64 	%fd179, %fd177, %fd178;
	selp.f64 	%fd180, %fd177, %fd179, %p50;
	mov.b64 	%rd96, %fd180;
	mov.b64 	{%r190, %r195}, %rd96;
	mov.b32 	%r196, 4;
	// begin inline asm
	shfl.sync.down.b32 %r189, %r190, %r196, %r217, %r218;
	// end inline asm
	// begin inline asm
	shfl.sync.down.b32 %r194, %r195, %r196, %r217, %r218;
	// end inline asm
	mov.b64 	%rd97, {%r189, %r194};
	mov.b64 	%fd181, %rd97;
	setp.gt.s32 	%p51, %r168, 27;
	add.f64 	%fd182, %fd180, %fd181;
	selp.f64 	%fd183, %fd180, %fd182, %p51;
	mov.b64 	%rd98, %fd183;
	mov.b64 	{%r200, %r205}, %rd98;
	mov.b32 	%r206, 8;
	// begin inline asm
	shfl.sync.down.b32 %r199, %r200, %r206, %r217, %r218;
	// end inline asm
	// begin inline asm
	shfl.sync.down.b32 %r204, %r205, %r206, %r217, %r218;
	// end inline asm
	mov.b64 	%rd99, {%r199, %r204};
	mov.b64 	%fd184, %rd99;
	setp.gt.s32 	%p52, %r168, 23;
	add.f64 	%fd185, %fd183, %fd184;
	selp.f64 	%fd186, %fd183, %fd185, %p52;
	mov.b64 	%rd100, %fd186;
	mov.b64 	{%r210, %r215}, %rd100;
	mov.b32 	%r216, 16;
	// begin inline asm
	shfl.sync.down.b32 %r209, %r210, %r216, %r217, %r218;
	// end inline asm
	// begin inline asm
	shfl.sync.down.b32 %r214, %r215, %r216, %r217, %r218;
	// end inline asm
	mov.b64 	%rd101, {%r209, %r214};
	mov.b64 	%fd187, %rd101;
	setp.gt.s32 	%p53, %r168, 15;
	add.f64 	%fd10, %fd186, %fd187;
	selp.f64 	%fd231, %fd186, %fd10, %p53;
	setp.ne.s32 	%p54, %r168, 0;
	@%p54 bra 	$L__BB8_15;
	shr.u32 	%r219, %r1, 2;
	and.b32  	%r220, %r219, 248;
	mov.u32 	%r221, _ZZN3cub18CUB_300001_SM_10006detail6reduce28DeviceReduceSingleTileKernelINS2_10policy_hubIdyN4cuda3std3__44plusIdEEE10Policy1000EPdSC_iS9_ddNS7_10__identityEEEvT0_T1_T2_T3_T4_T6_E12temp_storage;
	add.s32 	%r222, %r221, %r220;
	st.shared.f64 	[%r222+16], %fd10;
$L__BB8_15:
	bar.sync 	0;
	setp.ne.s32 	%p55, %r1, 0;
	@%p55 bra 	$L__BB8_37;
	ld.shared.f64 	%fd188, [_ZZN3cub18CUB_300001_SM_10006detail6reduce28DeviceReduceSingleTileKernelINS2_10policy_hubIdyN4cuda3std3__44plusIdEEE10Policy1000EPdSC_iS9_ddNS7_10__identityEEEvT0_T1_T2_T3_T4_T6_E12temp_storage+24];
	add.f64 	%fd189, %fd231, %fd188;
	ld.shared.f64 	%fd190, [_ZZN3cub18CUB_300001_SM_10006detail6reduce28DeviceReduceSingleTileKernelINS2_10policy_hubIdyN4cuda3std3__44plusIdEEE10Policy1000EPdSC_iS9_ddNS7_10__identityEEEvT0_T1_T2_T3_T4_T6_E12temp_storage+32];
	add.f64 	%fd191, %fd189, %fd190;
	ld.shared.f64 	%fd192, [_ZZN3cub18CUB_300001_SM_10006detail6reduce28DeviceReduceSingleTileKernelINS2_10policy_hubIdyN4cuda3std3__44plusIdEEE10Policy1000EPdSC_iS9_ddNS7_10__identityEEEvT0_T1_T2_T3_T4_T6_E12temp_storage+40];
	add.f64 	%fd193, %fd191, %fd192;
	ld.shared.f64 	%fd194, [_ZZN3cub18CUB_300001_SM_10006detail6reduce28DeviceReduceSingleTileKernelINS2_10policy_hubIdyN4cuda3std3__44plusIdEEE10Policy1000EPdSC_iS9_ddNS7_10__identityEEEvT0_T1_T2_T3_T4_T6_E12temp_storage+48];
	add.f64 	%fd195, %fd193, %fd194;
	ld.shared.f64 	%fd196, [_ZZN3cub18CUB_300001_SM_10006detail6reduce28DeviceReduceSingleTileKernelINS2_10policy_hubIdyN4cuda3std3__44plusIdEEE10Policy1000EPdSC_iS9_ddNS7_10__identityEEEvT0_T1_T2_T3_T4_T6_E12temp_storage+56];
	add.f64 	%fd197, %fd195, %fd196;
	ld.shared.f64 	%fd198, [_ZZN3cub18CUB_300001_SM_10006detail6reduce28DeviceReduceSingleTileKernelINS2_10policy_hubIdyN4cuda3std3__44plusIdEEE10Policy1000EPdSC_iS9_ddNS7_10__identityEEEvT0_T1_T2_T3_T4_T6_E12temp_storage+64];
	add.f64 	%fd199, %fd197, %fd198;
	ld.shared.f64 	%fd200, [_ZZN3cub18CUB_300001_SM_10006detail6reduce28DeviceReduceSingleTileKernelINS2_10policy_hubIdyN4cuda3std3__44plusIdEEE10Policy1000EPdSC_iS9_ddNS7_10__identityEEEvT0_T1_T2_T3_T4_T6_E12temp_storage+72];
	add.f64 	%fd201, %fd199, %fd200;
	ld.shared.f64 	%fd202, [_ZZN3cub18CUB_300001_SM_10006detail6reduce28DeviceReduceSingleTileKernelINS2_10policy_hubIdyN4cuda3std3__44plusIdEEE10Policy1000EPdSC_iS9_ddNS7_10__identityEEEvT0_T1_T2_T3_T4_T6_E12temp_storage+80];
	add.f64 	%fd203, %fd201, %fd202;
	ld.shared.f64 	%fd204, [_ZZN3cub18CUB_300001_SM_10006detail6reduce28DeviceReduceSingleTileKernelINS2_10policy_hubIdyN4cuda3std3__44plusIdEEE10Policy1000EPdSC_iS9_ddNS7_10__identityEEEvT0_T1_T2_T3_T4_T6_E12temp_storage+88];
	add.f64 	%fd205, %fd203, %fd204;
	ld.shared.f64 	%fd206, [_ZZN3cub18CUB_300001_SM_10006detail6reduce28DeviceReduceSingleTileKernelINS2_10policy_hubIdyN4cuda3std3__44plusIdEEE10Policy1000EPdSC_iS9_ddNS7_10__identityEEEvT0_T1_T2_T3_T4_T6_E12temp_storage+96];
	add.f64 	%fd207, %fd205, %fd206;
	ld.shared.f64 	%fd208, [_ZZN3cub18CUB_300001_SM_10006detail6reduce28DeviceReduceSingleTileKernelINS2_10policy_hubIdyN4cuda3std3__44plusIdEEE10Policy1000EPdSC_iS9_ddNS7_10__identityEEEvT0_T1_T2_T3_T4_T6_E12temp_storage+104];
	add.f64 	%fd209, %fd207, %fd208;
	ld.shared.f64 	%fd210, [_ZZN3cub18CUB_300001_SM_10006detail6reduce28DeviceReduceSingleTileKernelINS2_10policy_hubIdyN4cuda3std3__44plusIdEEE10Policy1000EPdSC_iS9_ddNS7_10__identityEEEvT0_T1_T2_T3_T4_T6_E12temp_storage+112];
	add.f64 	%fd211, %fd209, %fd210;
	ld.shared.f64 	%fd212, [_ZZN3cub18CUB_300001_SM_10006detail6reduce28DeviceReduceSingleTileKernelINS2_10policy_hubIdyN4cuda3std3__44plusIdEEE10Policy1000EPdSC_iS9_ddNS7_10__identityEEEvT0_T1_T2_T3_T4_T6_E12temp_storage+120];
	add.f64 	%fd213, %fd211, %fd212;
	ld.shared.f64 	%fd214, [_ZZN3cub18CUB_300001_SM_10006detail6reduce28DeviceReduceSingleTileKernelINS2_10policy_hubIdyN4cuda3std3__44plusIdEEE10Policy1000EPdSC_iS9_ddNS7_10__identityEEEvT0_T1_T2_T3_T4_T6_E12temp_storage+128];
	add.f64 	%fd215, %fd213, %fd214;
	ld.shared.f64 	%fd216, [_ZZN3cub18CUB_300001_SM_10006detail6reduce28DeviceReduceSingleTileKernelINS2_10policy_hubIdyN4cuda3std3__44plusIdEEE10Policy1000EPdSC_iS9_ddNS7_10__identityEEEvT0_T1_T2_T3_T4_T6_E12temp_storage+136];
	add.f64 	%fd231, %fd215, %fd216;
	bra.uni 	$L__BB8_37;
$L__BB8_17:
	// begin inline asm
	mov.u32 %r105, %laneid;
	// end inline asm
	and.b32  	%r156, %r1, 992;
	add.s32 	%r157, %r156, 32;
	setp.gt.s32 	%p26, %r157, %r34;
	not.b32 	%r158, %r156;
	add.s32 	%r159, %r34, %r158;
	selp.b32 	%r154, %r159, 31, %p26;
	mov.b64 	%rd82, %fd223;
	mov.b64 	{%r107, %r112}, %rd82;
	mov.b32 	%r113, 1;
	mov.b32 	%r155, -1;
	// begin inline asm
	shfl.sync.down.b32 %r106, %r107, %r113, %r154, %r155;
	// end inline asm
	// begin inline asm
	shfl.sync.down.b32 %r111, %r112, %r113, %r154, %r155;
	// end inline asm
	mov.b64 	%rd83, {%r106, %r111};
	mov.b64 	%fd117, %rd83;
	setp.lt.s32 	%p27, %r105, %r154;
	add.f64 	%fd118, %fd223, %fd117;
	selp.f64 	%fd119, %fd118, %fd223, %p27;
	mov.b64 	%rd84, %fd119;
	mov.b64 	{%r117, %r122}, %rd84;
	mov.b32 	%r123, 2;
	// begin inline asm
	shfl.sync.down.b32 %r116, %r117, %r123, %r154, %r155;
	// end inline asm
	// begin inline asm
	shfl.sync.down.b32 %r121, %r122, %r123, %r154, %r155;
	// end inline asm
	mov.b64 	%rd85, {%r116, %r121};
	mov.b64 	%fd120, %rd85;
	add.s32 	%r160, %r105, 2;
	setp.gt.s32 	%p28, %r160, %r154;
	add.f64 	%fd121, %fd119, %fd120;
	selp.f64 	%fd122, %fd119, %fd121, %p28;
	mov.b64 	%rd86, %fd122;
	mov.b64 	{%r127, %r132}, %rd86;
	mov.b32 	%r133, 4;
	// begin inline asm
	shfl.sync.down.b32 %r126, %r127, %r133, %r154, %r155;
	// end inline asm
	// begin inline asm
	shfl.sync.down.b32 %r131, %r132, %r133, %r154, %r155;
	// end inline asm
	mov.b64 	%rd87, {%r126, %r131};
	mov.b64 	%fd123, %rd87;
	add.s32 	%r161, %r105, 4;
	setp.gt.s32 	%p29, %r161, %r154;
	add.f64 	%fd124, %fd122, %fd123;
	selp.f64 	%fd125, %fd122, %fd124, %p29;
	mov.b64 	%rd88, %fd125;
	mov.b64 	{%r137, %r142}, %rd88;
	mov.b32 	%r143, 8;
	// begin inline asm
	shfl.sync.down.b32 %r136, %r137, %r143, %r154, %r155;
	// end inline asm
	// begin inline asm
	shfl.sync.down.b32 %r141, %r142, %r143, %r154, %r155;
	// end inline asm
	mov.b64 	%rd89, {%r136, %r141};
	mov.b64 	%fd126, %rd89;
	add.s32 	%r162, %r105, 8;
	setp.gt.s32 	%p30, %r162, %r154;
	add.f64 	%fd127, %fd125, %fd126;
	selp.f64 	%fd128, %fd125, %fd127, %p30;
	mov.b64 	%rd90, %fd128;
	mov.b64 	{%r147, %r152}, %rd90;
	mov.b32 	%r153, 16;
	// begin inline asm
	shfl.sync.down.b32 %r146, %r147, %r153, %r154, %r155;
	// end inline asm
	// begin inline asm
	shfl.sync.down.b32 %r151, %r152, %r153, %r154, %r155;
	// end inline asm
	mov.b64 	%rd91, {%r146, %r151};
	mov.b64 	%fd129, %rd91;
	add.s32 	%r163, %r105, 16;
	setp.gt.s32 	%p31, %r163, %r154;
	add.f64 	%fd130, %fd128, %fd129;
	selp.f64 	%fd231, %fd128, %fd130, %p31;
	setp.ne.s32 	%p32, %r105, 0;
	@%p32 bra 	$L__BB8_19;
	shr.u32 	%r164, %r1, 2;
	and.b32  	%r165, %r164, 248;
	mov.u32 	%r166, _ZZN3cub18CUB_300001_SM_10006detail6reduce28DeviceReduceSingleTileKernelINS2_10policy_hubIdyN4cuda3std3__44plusIdEEE10Policy1000EPdSC_iS9_ddNS7_10__identityEEEvT0_T1_T2_T3_T4_T6_E12temp_storage;
	add.s32 	%r167, %r166, %r165;
	st.shared.f64 	[%r167+16], %fd231;
$L__BB8_19:
	bar.sync 	0;
	setp.ne.s32 	%p33, %r1, 0;
	@%p33 bra 	$L__BB8_37;
	setp.gt.s32 	%p34, %r34, 32;
	ld.shared.f64 	%fd131, [_ZZN3cub18CUB_300001_SM_10006detail6reduce28DeviceReduceSingleTileKernelINS2_10policy_hubIdyN4cuda3std3__44plusIdEEE10Policy1000EPdSC_iS9_ddNS7_10__identityEEEvT0_T1_T2_T3_T4_T6_E12temp_storage+24];
	add.f64 	%fd132, %fd231, %fd131;
	selp.f64 	%fd133, %fd132, %fd231, %p34;
	setp.gt.s32 	%p35, %r34, 64;
	ld.shared.f64 	%fd134, [_ZZN3cub18CUB_300001_SM_10006detail6reduce28DeviceReduceSingleTileKernelINS2_10policy_hubIdyN4cuda3std3__44plusIdEEE10Policy1000EPdSC_iS9_ddNS7_10__identityEEEvT0_T1_T2_T3_T4_T6_E12temp_storage+32];
	add.f64 	%fd135, %fd134, %fd133;
	selp.f64 	%fd136, %fd135, %fd133, %p35;
	setp.gt.s32 	%p36, %r34, 96;
	ld.shared.f64 	%fd137, [_ZZN3cub18CUB_300001_SM_10006detail6reduce28DeviceReduceSingleTileKernelINS2_10policy_hubIdyN4cuda3std3__44plusIdEEE10Policy1000EPdSC_iS9_ddNS7_10__identityEEEvT0_T1_T2_T3_T4_T6_E12temp_storage+40];
	add.f64 	%fd138, %fd137, %fd136;
	selp.f64 	%fd139, %fd138, %fd136, %p36;
	setp.gt.s32 	%p37, %r34, 128;
	ld.shared.f64 	%fd140, [_ZZN3cub18CUB_300001_SM_10006detail6reduce28DeviceReduceSingleTileKernelINS2_10policy_hubIdyN4cuda3std3__44plusIdEEE10Policy1000EPdSC_iS9_ddNS7_10__identityEEEvT0_T1_T2_T3_T4_T6_E12temp_storage+48];
	add.f64 	%fd141, %fd140, %fd139;
	selp.f64 	%fd142, %fd141, %fd139, %p37;
	setp.gt.s32 	%p38, %r34, 160;
	ld.shared.f64 	%fd143, [_ZZN3cub18CUB_300001_SM_10006detail6reduce28DeviceReduceSingleTileKernelINS2_10policy_hubIdyN4cuda3std3__44plusIdEEE10Policy1000EPdSC_iS9_ddNS7_10__identityEEEvT0_T1_T2_T3_T4_T6_E12temp_storage+56];
	add.f64 	%fd144, %fd143, %fd142;
	selp.f64 	%fd145, %fd144, %fd142, %p38;
	setp.gt.s32 	%p39, %r34, 192;
	ld.shared.f64 	%fd146, [_ZZN3cub18CUB_300001_SM_10006detail6reduce28DeviceReduceSingleTileKernelINS2_10policy_hubIdyN4cuda3std3__44plusIdEEE10Policy1000EPdSC_iS9_ddNS7_10__identityEEEvT0_T1_T2_T3_T4_T6_E12temp_storage+64];
	add.f64 	%fd147, %fd146, %fd145;
	selp.f64 	%fd148, %fd147, %fd145, %p39;
	setp.gt.s32 	%p40, %r34, 224;
	ld.shared.f64 	%fd149, [_ZZN3cub18CUB_300001_SM_10006detail6reduce28DeviceReduceSingleTileKernelINS2_10policy_hubIdyN4cuda3std3__44plusIdEEE10Policy1000EPdSC_iS9_ddNS7_10__identityEEEvT0_T1_T2_T3_T4_T6_E12temp_storage+72];
	add.f64 	%fd150, %fd149, %fd148;
	selp.f64 	%fd151, %fd150, %fd148, %p40;
	setp.gt.s32 	%p41, %r34, 256;
	ld.shared.f64 	%fd152, [_ZZN3cub18CUB_300001_SM_10006detail6reduce28DeviceReduceSingleTileKernelINS2_10policy_hubIdyN4cuda3std3__44plusIdEEE10Policy1000EPdSC_iS9_ddNS7_10__identityEEEvT0_T1_T2_T3_T4_T6_E12temp_storage+80];
	add.f64 	%fd153, %fd152, %fd151;
	selp.f64 	%fd154, %fd153, %fd151, %p41;
	setp.gt.s32 	%p42, %r34, 288;
	ld.shared.f64 	%fd155, [_ZZN3cub18CUB_300001_SM_10006detail6reduce28DeviceReduceSingleTileKernelINS2_10policy_hubIdyN4cuda3std3__44plusIdEEE10Policy1000EPdSC_iS9_ddNS7_10__identityEEEvT0_T1_T2_T3_T4_T6_E12temp_storage+88];
	add.f64 	%fd156, %fd155, %fd154;
	selp.f64 	%fd157, %fd156, %fd154, %p42;
	setp.gt.s32 	%p43, %r34, 320;
	ld.shared.f64 	%fd158, [_ZZN3cub18CUB_300001_SM_10006detail6reduce28DeviceReduceSingleTileKernelINS2_10policy_hubIdyN4cuda3std3__44plusIdEEE10Policy1000EPdSC_iS9_ddNS7_10__identityEEEvT0_T1_T2_T3_T4_T6_E12temp_storage+96];
	add.f64 	%fd159, %fd158, %fd157;
	selp.f64 	%fd160, %fd159, %fd157, %p43;
	setp.gt.s32 	%p44, %r34, 352;
	ld.shared.f64 	%fd161, [_ZZN3cub18CUB_300001_SM_10006detail6reduce28DeviceReduceSingleTileKernelINS2_10policy_hubIdyN4cuda3std3__44plusIdEEE10Policy1000EPdSC_iS9_ddNS7_10__identityEEEvT0_T1_T2_T3_T4_T6_E12temp_storage+104];
	add.f64 	%fd162, %fd161, %fd160;
	selp.f64 	%fd163, %fd162, %fd160, %p44;
	setp.gt.s32 	%p45, %r34, 384;
	ld.shared.f64 	%fd164, [_ZZN3cub18CUB_300001_SM_10006detail6reduce28DeviceReduceSingleTileKernelINS2_10policy_hubIdyN4cuda3std3__44plusIdEEE10Policy1000EPdSC_iS9_ddNS7_10__identityEEEvT0_T1_T2_T3_T4_T6_E12temp_storage+112];
	add.f64 	%fd165, %fd164, %fd163;
	selp.f64 	%fd166, %fd165, %fd163, %p45;
	setp.gt.s32 	%p46, %r34, 416;
	ld.shared.f64 	%fd167, [_ZZN3cub18CUB_300001_SM_10006detail6reduce28DeviceReduceSingleTileKernelINS2_10policy_hubIdyN4cuda3std3__44plusIdEEE10Policy1000EPdSC_iS9_ddNS7_10__identityEEEvT0_T1_T2_T3_T4_T6_E12temp_storage+120];
	add.f64 	%fd168, %fd167, %fd166;
	selp.f64 	%fd169, %fd168, %fd166, %p46;
	setp.gt.s32 	%p47, %r34, 448;
	ld.shared.f64 	%fd170, [_ZZN3cub18CUB_300001_SM_10006detail6reduce28DeviceReduceSingleTileKernelINS2_10policy_hubIdyN4cuda3std3__44plusIdEEE10Policy1000EPdSC_iS9_ddNS7_10__identityEEEvT0_T1_T2_T3_T4_T6_E12temp_storage+128];
	add.f64 	%fd171, %fd170, %fd169;
	selp.f64 	%fd172, %fd171, %fd169, %p47;
	setp.gt.s32 	%p48, %r34, 480;
	ld.shared.f64 	%fd173, [_ZZN3cub18CUB_300001_SM_10006detail6reduce28DeviceReduceSingleTileKernelINS2_10policy_hubIdyN4cuda3std3__44plusIdEEE10Policy1000EPdSC_iS9_ddNS7_10__identityEEEvT0_T1_T2_T3_T4_T6_E12temp_storage+136];
	add.f64 	%fd174, %fd173, %fd172;
	selp.f64 	%fd231, %fd174, %fd172, %p48;
	bra.uni 	$L__BB8_37;
$L__BB8_21:
	mov.u32 	%r13, %tid.x;
	mul.wide.u32 	%rd24, %r13, 8;
	add.s64 	%rd11, %rd8, %rd24;
	// begin inline asm
	ld.global.nc.u64 %rd10, [%rd11];
	// end inline asm
	mov.b64 	%fd31, %rd10;
	add.s64 	%rd13, %rd11, 4096;
	// begin inline asm
	ld.global.nc.u64 %rd12, [%rd13];
	// end inline asm
	mov.b64 	%fd32, %rd12;
	add.s64 	%rd15, %rd11, 8192;
	// begin inline asm
	ld.global.nc.u64 %rd14, [%rd15];
	// end inline asm
	mov.b64 	%fd33, %rd14;
	add.s64 	%rd17, %rd11, 12288;
	// begin inline asm
	ld.global.nc.u64 %rd16, [%rd17];
	// end inline asm
	mov.b64 	%fd34, %rd16;
	add.s64 	%rd19, %rd11, 16384;
	// begin inline asm
	ld.global.nc.u64 %rd18, [%rd19];
	// end inline asm
	mov.b64 	%fd35, %rd18;
	add.s64 	%rd21, %rd11, 20480;
	// begin inline asm
	ld.global.nc.u64 %rd20, [%rd21];
	// end inline asm
	mov.b64 	%fd36, %rd20;
	add.s64 	%rd23, %rd11, 24576;
	// begin inline asm
	ld.global.nc.u64 %rd22, [%rd23];
	// end inline asm
	mov.b64 	%fd37, %rd22;
	add.f64 	%fd38, %fd31, %fd32;
	add.f64 	%fd39, %fd38, %fd33;
	add.f64 	%fd40, %fd39, %fd34;
	add.f64 	%fd41, %fd40, %fd35;
	add.f64 	%fd42, %fd41, %fd36;
	add.f64 	%fd230, %fd42, %fd37;
	setp.lt.u32 	%p3, %r34, 7168;
	mov.b32 	%r231, 3584;
	@%p3 bra 	$L__BB8_25;
	add.s32 	%r14, %r34, -3584;
	mov.b32 	%r231, 3584;
$L__BB8_23:
	add.s32 	%r37, %r231, %r13;
	mul.wide.u32 	%rd39, %r37, 8;
	add.s64 	%rd26, %rd8, %rd39;
	// begin inline asm
	ld.global.nc.u64 %rd25, [%rd26];
	// end inline asm
	mov.b64 	%fd43, %rd25;
	add.s64 	%rd28, %rd26, 4096;
	// begin inline asm
	ld.global.nc.u64 %rd27, [%rd28];
	// end inline asm
	mov.b64 	%fd44, %rd27;
	add.s64 	%rd30, %rd26, 8192;
	// begin inline asm
	ld.global.nc.u64 %rd29, [%rd30];
	// end inline asm
	mov.b64 	%fd45, %rd29;
	add.s64 	%rd32, %rd26, 12288;
	// begin inline asm
	ld.global.nc.u64 %rd31, [%rd32];
	// end inline asm
	mov.b64 	%fd46, %rd31;
	add.s64 	%rd34, %rd26, 16384;
	// begin inline asm
	ld.global.nc.u64 %rd33, [%rd34];
	// end inline asm
	mov.b64 	%fd47, %rd33;
	add.s64 	%rd36, %rd26, 20480;
	// begin inline asm
	ld.global.nc.u64 %rd35, [%rd36];
	// end inline asm
	mov.b64 	%fd48, %rd35;
	add.s64 	%rd38, %rd26, 24576;
	// begin inline asm
	ld.global.nc.u64 %rd37, [%rd38];
	// end inline asm
	mov.b64 	%fd49, %rd37;
	add.f64 	%fd50, %fd230, %fd43;
	add.f64 	%fd51, %fd50, %fd44;
	add.f64 	%fd52, %fd51, %fd45;
	add.f64 	%fd53, %fd52, %fd46;
	add.f64 	%fd54, %fd53, %fd47;
	add.f64 	%fd55, %fd54, %fd48;
	add.f64 	%fd230, %fd55, %fd49;
	sub.s32 	%r38, %r34, %r231;
	setp.lt.s32 	%p4, %r38, 3584;
	@%p4 bra 	$L__BB8_33;
	add.s32 	%r231, %r231, 3584;
	setp.le.s32 	%p5, %r231, %r14;
	@%p5 bra 	$L__BB8_23;
$L__BB8_25:
	setp.le.s32 	%p6, %r34, %r231;
	@%p6 bra 	$L__BB8_33;
	sub.s32 	%r18, %r34, %r231;
	setp.ge.s32 	%p7, %r13, %r18;
	@%p7 bra 	$L__BB8_33;
	not.b32 	%r39, %r13;
	add.s32 	%r40, %r34, %r39;
	sub.s32 	%r19, %r40, %r231;
	and.b32  	%r41, %r19, 1536;
	setp.eq.s32 	%p8, %r41, 1536;
	mov.u32 	%r235, %r13;
	@%p8 bra 	$L__BB8_30;
	add.s32 	%r233, %r13, %r231;
	shr.u32 	%r42, %r19, 9;
	add.s32 	%r43, %r42, 1;
	and.b32  	%r44, %r43, 3;
	neg.s32 	%r232, %r44;
	mov.u32 	%r235, %r13;
$L__BB8_29:
	.pragma "nounroll";
	mul.wide.u32 	%rd42, %r233, 8;
	add.s64 	%rd41, %rd8, %rd42;
	// begin inline asm
	ld.global.nc.u64 %rd40, [%rd41];
	// end inline asm
	mov.b64 	%fd57, %rd40;
	add.f64 	%fd230, %fd230, %fd57;
	add.s32 	%r235, %r235, 512;
	add.s32 	%r233, %r233, 512;
	add.s32 	%r232, %r232, 1;
	setp.ne.s32 	%p9, %r232, 0;
	@%p9 bra 	$L__BB8_29;
$L__BB8_30:
	setp.lt.u32 	%p10, %r19, 1536;
	@%p10 bra 	$L__BB8_33;
	cvt.u64.u32 	%rd43, %r235;
	cvt.u64.u32 	%rd44, %r231;
	add.s64 	%rd45, %rd43, %rd44;
	shl.b64 	%rd46, %rd45, 3;
	add.s64 	%rd47, %rd46, %rd8;
	add.s64 	%rd103, %rd47, 8192;
	add.s32 	%r236, %r235, %r231;
$L__BB8_32:
	mul.wide.u32 	%rd56, %r236, 8;
	add.s64 	%rd49, %rd8, %rd56;
	// begin inline asm
	ld.global.nc.u64 %rd48, [%rd49];
	// end inline asm
	mov.b64 	%fd58, %rd48;
	add.f64 	%fd59, %fd230, %fd58;
	add.s64 	%rd51, %rd103, -4096;
	// begin inline asm
	ld.global.nc.u64 %rd50, [%rd51];
	// end inline asm
	mov.b64 	%fd60, %rd50;
	add.f64 	%fd61, %fd59, %fd60;
	// begin inline asm
	ld.global.nc.u64 %rd52, [%rd103];
	// end inline asm
	mov.b64 	%fd62, %rd52;
	add.f64 	%fd63, %fd61, %fd62;
	add.s64 	%rd55, %rd103, 4096;
	// begin inline asm
	ld.global.nc.u64 %rd54, [%rd55];
	// end inline asm
	mov.b64 	%fd64, %rd54;
	add.f64 	%fd230, %fd63, %fd64;
	add.s32 	%r235, %r235, 2048;
	add.s64 	%rd103, %rd103, 16384;
	add.s32 	%r236, %r236, 2048;
	setp.lt.s32 	%p11, %r235, %r18;
	@%p11 bra 	$L__BB8_32;
$L__BB8_33:
	// begin inline asm
	mov.u32 %r45, %laneid;
	// end inline asm
	mov.b64 	%rd57, %fd230;
	mov.b64 	{%r47, %r52}, %rd57;
	mov.b32 	%r53, 1;
	mov.b32 	%r94, 31;
	mov.b32 	%r95, -1;
	// begin inline asm
	shfl.sync.down.b32 %r46, %r47, %r53, %r94, %r95;
	// end inline asm
	// begin inline asm
	shfl.sync.down.b32 %r51, %r52, %r53, %r94, %r95;
	// end inline asm
	mov.b64 	%rd58, {%r46, %r51};
	mov.b64 	%fd65, %rd58;
	setp.gt.s32 	%p12, %r45, 30;
	add.f64 	%fd66, %fd230, %fd65;
	selp.f64 	%fd67, %fd230, %fd66, %p12;
	mov.b64 	%rd59, %fd67;
	mov.b64 	{%r57, %r62}, %rd59;
	mov.b32 	%r63, 2;
	// begin inline asm
	shfl.sync.down.b32 %r56, %r57, %r63, %r94, %r95;
	// end inline asm
	// begin inline asm
	shfl.sync.down.b32 %r61, %r62, %r63, %r94, %r95;
	// end inline asm
	mov.b64 	%rd60, {%r56, %r61};
	mov.b64 	%fd68, %rd60;
	setp.gt.s32 	%p13, %r45, 29;
	add.f64 	%fd69, %fd67, %fd68;
	selp.f64 	%fd70, %fd67, %fd69, %p13;
	mov.b64 	%rd61, %fd70;
	mov.b64 	{%r67, %r72}, %rd61;
	mov.b32 	%r73, 4;
	// begin inline asm
	shfl.sync.down.b32 %r66, %r67, %r73, %r94, %r95;
	// end inline asm
	// begin inline asm
	shfl.sync.down.b32 %r71, %r72, %r73, %r94, %r95;
	// end inline asm
	mov.b64 	%rd62, {%r66, %r71};
	mov.b64 	%fd71, %rd62;
	setp.gt.s32 	%p14, %r45, 27;
	add.f64 	%fd72, %fd70, %fd71;
	selp.f64 	%fd73, %fd70, %fd72, %p14;
	mov.b64 	%rd63, %fd73;
	mov.b64 	{%r77, %r82}, %rd63;
	mov.b32 	%r83, 8;
	// begin inline asm
	shfl.sync.down.b32 %r76, %r77, %r83, %r94, %r95;
	// end inline asm
	// begin inline asm
	shfl.sync.down.b32 %r81, %r82, %r83, %r94, %r95;
	// end inline asm
	mov.b64 	%rd64, {%r76, %r81};
	mov.b64 	%fd74, %rd64;
	setp.gt.s32 	%p15, %r45, 23;
	add.f64 	%fd75, %fd73, %fd74;
	selp.f64 	%fd76, %fd73, %fd75, %p15;
	mov.b64 	%rd65, %fd76;
	mov.b64 	{%r87, %r92}, %rd65;
	mov.b32 	%r93, 16;
	// begin inline asm
	shfl.sync.down.b32 %r86, %r87, %r93, %r94, %r95;
	// end inline asm
	// begin inline asm
	shfl.sync.down.b32 %r91, %r92, %r93, %r94, %r95;
	// end inline asm
	mov.b64 	%rd66, {%r86, %r91};
	mov.b64 	%fd77, %rd66;
	setp.gt.s32 	%p16, %r45, 15;
	add.f64 	%fd26, %fd76, %fd77;
	selp.f64 	%fd231, %fd76, %fd26, %p16;
	setp.ne.s32 	%p17, %r45, 0;
	@%p17 bra 	$L__BB8_35;
	shr.u32 	%r96, %r13, 2;
	and.b32  	%r97, %r96, 248;
	mov.u32 	%r98, _ZZN3cub18CUB_300001_SM_10006detail6reduce28DeviceReduceSingleTileKernelINS2_10policy_hubIdyN4cuda3std3__44plusIdEEE10Policy1000EPdSC_iS9_ddNS7_10__identityEEEvT0_T1_T2_T3_T4_T6_E12temp_storage;
	add.s32 	%r99, %r98, %r97;
	st.shared.f64 	[%r99+16], %fd26;
$L__BB8_35:
	bar.sync 	0;
	setp.ne.s32 	%p18, %r13, 0;
	@%p18 bra 	$L__BB8_37;
	ld.shared.f64 	%fd78, [_ZZN3cub18CUB_300001_SM_10006detail6reduce28DeviceReduceSingleTileKernelINS2_10policy_hubIdyN4cuda3std3__44plusIdEEE10Policy1000EPdSC_iS9_ddNS7_10__identityEEEvT0_T1_T2_T3_T4_T6_E12temp_storage+24];
	add.f64 	%fd79, %fd231, %fd78;
	ld.shared.f64 	%fd80, [_ZZN3cub18CUB_300001_SM_10006detail6reduce28DeviceReduceSingleTileKernelINS2_10policy_hubIdyN4cuda3std3__44plusIdEEE10Policy1000EPdSC_iS9_ddNS7_10__identityEEEvT0_T1_T2_T3_T4_T6_E12temp_storage+32];
	add.f64 	%fd81, %fd79, %fd80;
	ld.shared.f64 	%fd82, [_ZZN3cub18CUB_300001_SM_10006detail6reduce28DeviceReduceSingleTileKernelINS2_10policy_hubIdyN4cuda3std3__44plusIdEEE10Policy1000EPdSC_iS9_ddNS7_10__identityEEEvT0_T1_T2_T3_T4_T6_E12temp_storage+40];
	add.f64 	%fd83, %fd81, %fd82;
	ld.shared.f64 	%fd84, [_ZZN3cub18CUB_300001_SM_10006detail6reduce28DeviceReduceSingleTileKernelINS2_10policy_hubIdyN4cuda3std3__44plusIdEEE10Policy1000EPdSC_iS9_ddNS7_10__identityEEEvT0_T1_T2_T3_T4_T6_E12temp_storage+48];
	add.f64 	%fd85, %fd83, %fd84;
	ld.shared.f64 	%fd86, [_ZZN3cub18CUB_300001_SM_10006detail6reduce28DeviceReduceSingleTileKernelINS2_10policy_hubIdyN4cuda3std3__44plusIdEEE10Policy1000EPdSC_iS9_ddNS7_10__identityEEEvT0_T1_T2_T3_T4_T6_E12temp_storage+56];
	add.f64 	%fd87, %fd85, %fd86;
	ld.shared.f64 	%fd88, [_ZZN3cub18CUB_300001_SM_10006detail6reduce28DeviceReduceSingleTileKernelINS2_10policy_hubIdyN4cuda3std3__44plusIdEEE10Policy1000EPdSC_iS9_ddNS7_10__identityEEEvT0_T1_T2_T3_T4_T6_E12temp_storage+64];
	add.f64 	%fd89, %fd87, %fd88;
	ld.shared.f64 	%fd90, [_ZZN3cub18CUB_300001_SM_10006detail6reduce28DeviceReduceSingleTileKernelINS2_10policy_hubIdyN4cuda3std3__44plusIdEEE10Policy1000EPdSC_iS9_ddNS7_10__identityEEEvT0_T1_T2_T3_T4_T6_E12temp_storage+72];
	add.f64 	%fd91, %fd89, %fd90;
	ld.shared.f64 	%fd92, [_ZZN3cub18CUB_300001_SM_10006detail6reduce28DeviceReduceSingleTileKernelINS2_10policy_hubIdyN4cuda3std3__44plusIdEEE10Policy1000EPdSC_iS9_ddNS7_10__identityEEEvT0_T1_T2_T3_T4_T6_E12temp_storage+80];
	add.f64 	%fd93, %fd91, %fd92;
	ld.shared.f64 	%fd94, [_ZZN3cub18CUB_300001_SM_10006detail6reduce28DeviceReduceSingleTileKernelINS2_10policy_hubIdyN4cuda3std3__44plusIdEEE10Policy1000EPdSC_iS9_ddNS7_10__identityEEEvT0_T1_T2_T3_T4_T6_E12temp_storage+88];
	add.f64 	%fd95, %fd93, %fd94;
	ld.shared.f64 	%fd96, [_ZZN3cub18CUB_300001_SM_10006detail6reduce28DeviceReduceSingleTileKernelINS2_10policy_hubIdyN4cuda3std3__44plusIdEEE10Policy1000EPdSC_iS9_ddNS7_10__identityEEEvT0_T1_T2_T3_T4_T6_E12temp_storage+96];
	add.f64 	%fd97, %fd95, %fd96;
	ld.shared.f64 	%fd98, [_ZZN3cub18CUB_300001_SM_10006detail6reduce28DeviceReduceSingleTileKernelINS2_10policy_hubIdyN4cuda3std3__44plusIdEEE10Policy1000EPdSC_iS9_ddNS7_10__identityEEEvT0_T1_T2_T3_T4_T6_E12temp_storage+104];
	add.f64 	%fd99, %fd97, %fd98;
	ld.shared.f64 	%fd100, [_ZZN3cub18CUB_300001_SM_10006detail6reduce28DeviceReduceSingleTileKernelINS2_10policy_hubIdyN4cuda3std3__44plusIdEEE10Policy1000EPdSC_iS9_ddNS7_10__identityEEEvT0_T1_T2_T3_T4_T6_E12temp_storage+112];
	add.f64 	%fd101, %fd99, %fd100;
	ld.shared.f64 	%fd102, [_ZZN3cub18CUB_300001_SM_10006detail6reduce28DeviceReduceSingleTileKernelINS2_10policy_hubIdyN4cuda3std3__44plusIdEEE10Policy1000EPdSC_iS9_ddNS7_10__identityEEEvT0_T1_T2_T3_T4_T6_E12temp_storage+120];
	add.f64 	%fd103, %fd101, %fd102;
	ld.shared.f64 	%fd104, [_ZZN3cub18CUB_300001_SM_10006detail6reduce28DeviceReduceSingleTileKernelINS2_10policy_hubIdyN4cuda3std3__44plusIdEEE10Policy1000EPdSC_iS9_ddNS7_10__identityEEEvT0_T1_T2_T3_T4_T6_E12temp_storage+128];
	add.f64 	%fd105, %fd103, %fd104;
	ld.shared.f64 	%fd106, [_ZZN3cub18CUB_300001_SM_10006detail6reduce28DeviceReduceSingleTileKernelINS2_10policy_hubIdyN4cuda3std3__44plusIdEEE10Policy1000EPdSC_iS9_ddNS7_10__identityEEEvT0_T1_T2_T3_T4_T6_E12temp_storage+136];
	add.f64 	%fd231, %fd105, %fd106;
$L__BB8_37:
	mov.u32 	%r223, %tid.x;
	setp.ne.s32 	%p56, %r223, 0;
	@%p56 bra 	$L__BB8_39;
	add.f64 	%fd217, %fd30, %fd231;
	st.global.f64 	[%rd1], %fd217;
$L__BB8_39:
	ret;

}


// ===== COMPILED SASS (sm_100) =====

	.target	sm_100

	.elftype	@"ET_EXEC"


//--------------------- .note.nv.tkinfo           --------------------------
	.section	.note.nv.tkinfo,"",@"SHT_NOTE"
	.sectionflags	@"SHF_NOTE_NV_TKINFO"
	.tkinfo
        /*0018*/ 	.word	0x00000002
        /*0030*/ 	.string	""
        /*0030*/ 	.string	"ptxas"
        /*0030*/ 	.string	"Cuda compilation tools, release 13.0, V13.0.88"
        /*0030*/ 	.string	"Build cuda_13.0.r13.0/compiler.36424714_0"
        /*0030*/ 	.string	"-arch sm_100 -m 64 "



//--------------------- .note.nv.cuinfo           --------------------------
	.section	.note.nv.cuinfo,"",@"SHT_NOTE"
	.sectionflags	@"SHF_NOTE_NV_CUINFO"
        /*0018*/ 	.short	0x0002
        /*001a*/ 	.short	0x0064
        /*001c*/ 	.short	0x0082
	.zero		2


//--------------------- .nv.info                  --------------------------
	.section	.nv.info,"",@"SHT_CUDA_INFO"
	.align	4


	//----- nvinfo : EIATTR_REGCOUNT
	.align		4
        /*0000*/ 	.byte	0x04, 0x2f
        /*0002*/ 	.short	(.L_53 - .L_52)
	.align		4
.L_52:
        /*0004*/ 	.word	index@(_Z10pi_cuda_mcPddi)
        /*0008*/ 	.word	0x00000020


	//----- nvinfo : EIATTR_FRAME_SIZE
	.align		4
.L_53:
        /*000c*/ 	.byte	0x04, 0x11
        /*000e*/ 	.short	(.L_55 - .L_54)
	.align		4
.L_54:
        /*0010*/ 	.word	index@(_Z10pi_cuda_mcPddi)
        /*0014*/ 	.word	0x00000030


	//----- nvinfo : EIATTR_REGCOUNT
	.align		4
.L_55:
        /*0018*/ 	.byte	0x04, 0x2f
        /*001a*/ 	.short	(.L_57 - .L_56)
	.align		4
.L_56:
        /*001c*/ 	.word	index@(_ZN3cub18CUB_300001_SM_10006detail11EmptyKernelIvEEvv)
        /*0020*/ 	.word	0x00000004


	//----- nvinfo : EIATTR_FRAME_SIZE
	.align		4
.L_57:
        /*0024*/ 	.byte	0x04, 0x11
        /*0026*/ 	.short	(.L_59 - .L_58)
	.align		4
.L_58:
        /*0028*/ 	.word	index@(_ZN3cub18CUB_300001_SM_10006detail11EmptyKernelIvEEvv)
        /*002c*/ 	.word	0x00000000


	//----- nvinfo : EIATTR_REGCOUNT
	.align		4
.L_59:
        /*0030*/ 	.byte	0x04, 0x2f
        /*0032*/ 	.short	(.L_61 - .L_60)
	.align		4
.L_60:
        /*0034*/ 	.word	index@(_ZN3cub18CUB_300001_SM_10006detail8for_each13static_kernelINS2_12policy_hub_t12policy_500_tEmN6thrust24THRUST_300001_SM_1000_NS8cuda_cub20__uninitialized_fill7functorINS7_10device_ptrIdEEdEEEEvT0_T1_)
        /*0038*/ 	.word	0x00000009


	//----- nvinfo : EIATTR_FRAME_SIZE
	.align		4
.L_61:
        /*003c*/ 	.byte	0x04, 0x11
        /*003e*/ 	.short	(.L_63 - .L_62)
	.align		4
.L_62:
        /*0040*/ 	.word	index@(_ZN3cub18CUB_300001_SM_10006detail8for_each13static_kernelINS2_12policy_hub_t12policy_500_tEmN6thrust24THRUST_300001_SM_1000_NS8cuda_cub20__uninitialized_fill7functorINS7_10device_ptrIdEEdEEEEvT0_T1_)
        /*0044*/ 	.word	0x00000000


	//----- nvinfo : EIATTR_REGCOUNT
	.align		4
.L_63:
        /*0048*/ 	.byte	0x04, 0x2f
        /*004a*/ 	.short	(.L_65 - .L_64)
	.align		4
.L_64:
        /*004c*/ 	.word	index@(_ZN3cub18CUB_300001_SM_10006detail6reduce28DeviceReduceSingleTileKernelINS2_10policy_hubIdjN4cuda3std3__44plusIdEEE10Policy1000EN6thrust24THRUST_300001_SM_1000_NS6detail15normal_iteratorINSD_10device_ptrIdEEEEPdjS9_ddNS7_10__identityEEEvT0_T1_T2_T3_T4_T6_)
        /*0050*/ 	.word	0x0000002d


	//----- nvinfo : EIATTR_FRAME_SIZE
	.align		4
.L_65:
        /*0054*/ 	.byte	0x04, 0x11
        /*0056*/ 	.short	(.L_67 - .L_66)
	.align		4
.L_66:
        /*0058*/ 	.word	index@(_ZN3cub18CUB_300001_SM_10006detail6reduce28DeviceReduceSingleTileKernelINS2_10policy_hubIdjN4cuda3std3__44plusIdEEE10Policy1000EN6thrust24THRUST_300001_SM_1000_NS6detail15normal_iteratorINSD_10device_ptrIdEEEEPdjS9_ddNS7_10__identityEEEvT0_T1_T2_T3_T4_T6_)
        /*005c*/ 	.word	0x00000000


	//----- nvinfo : EIATTR_REGCOUNT
	.align		4
.L_67:
        /*0060*/ 	.byte	0x04, 0x2f
        /*0062*/ 	.short	(.L_69 - .L_68)
	.align		4
.L_68:
        /*0064*/ 	.word	index@(_ZN3cub18CUB_300001_SM_10006detail6reduce18DeviceReduceKernelINS2_10policy_hubIdjN4cuda3std3__44plusIdEEE10Policy1000EN6thrust24THRUST_300001_SM_1000_NS6detail15normal_iteratorINSD_10device_ptrIdEEEEjS9_dNS7_10__identityEEEvT0_PT3_T1_NS0_13GridEvenShareISN_EET2_T4_)
        /*0068*/ 	.word	0x00000020


	//----- nvinfo : EIATTR_FRAME_SIZE
	.align		4
.L_69:
        /*006c*/ 	.byte	0x04, 0x11
        /*006e*/ 	.short	(.L_71 - .L_70)
	.align		4
.L_70:
        /*0070*/ 	.word	index@(_ZN3cub18CUB_300001_SM_10006detail6reduce18DeviceReduceKernelINS2_10policy_hubIdjN4cuda3std3__44plusIdEEE10Policy1000EN6thrust24THRUST_300001_SM_1000_NS6detail15normal_iteratorINSD_10device_ptrIdEEEEjS9_dNS7_10__identityEEEvT0_PT3_T1_NS0_13GridEvenShareISN_EET2_T4_)
        /*0074*/ 	.word	0x00000000


	//----- nvinfo : EIATTR_REGCOUNT
	.align		4
.L_71:
        /*0078*/ 	.byte	0x04, 0x2f
        /*007a*/ 	.short	(.L_73 - .L_72)
	.align		4
.L_72:
        /*007c*/ 	.word	index@(_ZN3cub18CUB_300001_SM_10006detail6reduce28DeviceReduceSingleTileKernelINS2_10policy_hubIdjN4cuda3std3__44plusIdEEE10Policy1000EPdSC_iS9_ddNS7_10__identityEEEvT0_T1_T2_T3_T4_T6_)
        /*0080*/ 	.word	0x00000030


	//----- nvinfo : EIATTR_FRAME_SIZE
	.align		4
.L_73:
        /*0084*/ 	.byte	0x04, 0x11
        /*0086*/ 	.short	(.L_75 - .L_74)
	.align		4
.L_74:
        /*0088*/ 	.word	index@(_ZN3cub18CUB_300001_SM_10006detail6reduce28DeviceReduceSingleTileKernelINS2_10policy_hubIdjN4cuda3std3__44plusIdEEE10Policy1000EPdSC_iS9_ddNS7_10__identityEEEvT0_T1_T2_T3_T4_T6_)
        /*008c*/ 	.word	0x00000000


	//----- nvinfo : EIATTR_REGCOUNT
	.align		4
.L_75:
        /*0090*/ 	.byte	0x04, 0x2f
        /*0092*/ 	.short	(.L_77 - .L_76)
	.align		4
.L_76:
        /*0094*/ 	.word	index@(_ZN3cub18CUB_300001_SM_10006detail6reduce28DeviceReduceSingleTileKernelINS2_10policy_hubIdyN4cuda3std3__44plusIdEEE10Policy1000EN6thrust24THRUST_300001_SM_1000_NS6detail15normal_iteratorINSD_10device_ptrIdEEEEPdyS9_ddNS7_10__identityEEEvT0_T1_T2_T3_T4_T6_)
        /*0098*/ 	.word	0x0000002e


	//----- nvinfo : EIATTR_FRAME_SIZE
	.align		4
.L_77:
        /*009c*/ 	.byte	0x04, 0x11
        /*009e*/ 	.short	(.L_79 - .L_78)
	.align		4
.L_78:
        /*00a0*/ 	.word	index@(_ZN3cub18CUB_300001_SM_10006detail6reduce28DeviceReduceSingleTileKernelINS2_10policy_hubIdyN4cuda3std3__44plusIdEEE10Policy1000EN6thrust24THRUST_300001_SM_1000_NS6detail15normal_iteratorINSD_10device_ptrIdEEEEPdyS9_ddNS7_10__identityEEEvT0_T1_T2_T3_T4_T6_)
        /*00a4*/ 	.word	0x00000000


	//----- nvinfo : EIATTR_REGCOUNT
	.align		4
.L_79:
        /*00a8*/ 	.byte	0x04, 0x2f
        /*00aa*/ 	.short	(.L_81 - .L_80)
	.align		4
.L_80:
        /*00ac*/ 	.word	index@(_ZN3cub18CUB_300001_SM_10006detail6reduce18DeviceReduceKernelINS2_10policy_hubIdyN4cuda3std3__44plusIdEEE10Policy1000EN6thrust24THRUST_300001_SM_1000_NS6detail15normal_iteratorINSD_10device_ptrIdEEEEyS9_dNS7_10__identityEEEvT0_PT3_T1_NS0_13GridEvenShareISN_EET2_T4_)
        /*00b0*/ 	.word	0x0000001d


	//----- nvinfo : EIATTR_FRAME_SIZE
	.align		4
.L_81:
        /*00b4*/ 	.byte	0x04, 0x11
        /*00b6*/ 	.short	(.L_83 - .L_82)
	.align		4
.L_82:
        /*00b8*/ 	.word	index@(_ZN3cub18CUB_300001_SM_10006detail6reduce18DeviceReduceKernelINS2_10policy_hubIdyN4cuda3std3__44plusIdEEE10Policy1000EN6thrust24THRUST_300001_SM_1000_NS6detail15normal_iteratorINSD_10device_ptrIdEEEEyS9_dNS7_10__identityEEEvT0_PT3_T1_NS0_13GridEvenShareISN_EET2_T4_)
        /*00bc*/ 	.word	0x00000000


	//----- nvinfo : EIATTR_REGCOUNT
	.align		4
.L_83:
        /*00c0*/ 	.byte	0x04, 0x2f
        /*00c2*/ 	.short	(.L_85 - .L_84)
	.align		4
.L_84:
        /*00c4*/ 	.word	index@(_ZN3cub18CUB_300001_SM_10006detail6reduce28DeviceReduceSingleTileKernelINS2_10policy_hubIdyN4cuda3std3__44plusIdEEE10Policy1000EPdSC_iS9_ddNS7_10__identityEEEvT0_T1_T2_T3_T4_T6_)
        /*00c8*/ 	.word	0x00000030


	//----- nvinfo : EIATTR_FRAME_SIZE
	.align		4
.L_85:
        /*00cc*/ 	.byte	0x04, 0x11
        /*00ce*/ 	.short	(.L_87 - .L_86)
	.align		4
.L_86:
        /*00d0*/ 	.word	index@(_ZN3cub18CUB_300001_SM_10006detail6reduce28DeviceReduceSingleTileKernelINS2_10policy_hubIdyN4cuda3std3__44plusIdEEE10Policy1000EPdSC_iS9_ddNS7_10__identityEEEvT0_T1_T2_T3_T4_T6_)
        /*00d4*/ 	.word	0x00000000


	//----- nvinfo : EIATTR_MIN_STACK_SIZE
	.align		4
.L_87:
        /*00d8*/ 	.byte	0x04, 0x12
        /*00da*/ 	.short	(.L_89 - .L_88)
	.align		4
.L_88:
        /*00dc*/ 	.word	index@(_ZN3cub18CUB_300001_SM_10006detail6reduce28DeviceReduceSingleTileKernelINS2_10policy_hubIdyN4cuda3std3__44plusIdEEE10Policy1000EPdSC_iS9_ddNS7_10__identityEEEvT0_T1_T2_T3_T4_T6_)
        /*00e0*/ 	.word	0x00000000


	//----- nvinfo : EIATTR_MIN_STACK_SIZE
	.align		4
.L_89:
        /*00e4*/ 	.byte	0x04, 0x12
        /*00e6*/ 	.short	(.L_91 - .L_90)
	.align		4
.L_90:
        /*00e8*/ 	.word	index@(_ZN3cub18CUB_300001_SM_10006detail6reduce18DeviceReduceKernelINS2_10policy_hubIdyN4cuda3std3__44plusIdEEE10Policy1000EN6thrust24THRUST_300001_SM_1000_NS6detail15normal_iteratorINSD_10device_ptrIdEEEEyS9_dNS7_10__identityEEEvT0_PT3_T1_NS0_13GridEvenShareISN_EET2_T4_)
        /*00ec*/ 	.word	0x00000000


	//----- nvinfo : EIATTR_MIN_STACK_SIZE
	.align		4
.L_91:
        /*00f0*/ 	.byte	0x04, 0x12
        /*00f2*/ 	.short	(.L_93 - .L_92)
	.align		4
.L_92:
        /*00f4*/ 	.word	index@(_ZN3cub18CUB_300001_SM_10006detail6reduce28DeviceReduceSingleTileKernelINS2_10policy_hubIdyN4cuda3std3__44plusIdEEE10Policy1000EN6thrust24THRUST_300001_SM_1000_NS6detail15normal_iteratorINSD_10device_ptrIdEEEEPdyS9_ddNS7_10__identityEEEvT0_T1_T2_T3_T4_T6_)
        /*00f8*/ 	.word	0x00000000


	//----- nvinfo : EIATTR_MIN_STACK_SIZE
	.align		4
.L_93:
        /*00fc*/ 	.byte	0x04, 0x12
        /*00fe*/ 	.short	(.L_95 - .L_94)
	.align		4
.L_94:
        /*0100*/ 	.word	index@(_ZN3cub18CUB_300001_SM_10006detail6reduce28DeviceReduceSingleTileKernelINS2_10policy_hubIdjN4cuda3std3__44plusIdEEE10Policy1000EPdSC_iS9_ddNS7_10__identityEEEvT0_T1_T2_T3_T4_T6_)
        /*0104*/ 	.word	0x00000000


	//----- nvinfo : EIATTR_MIN_STACK_SIZE
	.align		4
.L_95:
        /*0108*/ 	.byte	0x04, 0x12
        /*010a*/ 	.short	(.L_97 - .L_96)
	.align		4
.L_96:
        /*010c*/ 	.word	index@(_ZN3cub18CUB_300001_SM_10006detail6reduce18DeviceReduceKernelINS2_10policy_hubIdjN4cuda3std3__44plusIdEEE10Policy1000EN6thrust24THRUST_300001_SM_1000_NS6detail15normal_iteratorINSD_10device_ptrIdEEEEjS9_dNS7_10__identityEEEvT0_PT3_T1_NS0_13GridEvenShareISN_EET2_T4_)
        /*0110*/ 	.word	0x00000000


	//----- nvinfo : EIATTR_MIN_STACK_SIZE
	.align		4
.L_97:
        /*0114*/ 	.byte	0x04, 0x12
        /*0116*/ 	.short	(.L_99 - .L_98)
	.align		4
.L_98:
        /*0118*/ 	.word	index@(_ZN3cub18CUB_300001_SM_10006detail6reduce28DeviceReduceSingleTileKernelINS2_10policy_hubIdjN4cuda3std3__44plusIdEEE10Policy1000EN6thrust24THRUST_300001_SM_1000_NS6detail15normal_iteratorINSD_10device_ptrIdEEEEPdjS9_ddNS7_10__identityEEEvT0_T1_T2_T3_T4_T6_)
        /*011c*/ 	.word	0x00000000


	//----- nvinfo : EIATTR_MIN_STACK_SIZE
	.align		4
.L_99:
        /*0120*/ 	.byte	0x04, 0x12
        /*0122*/ 	.short	(.L_101 - .L_100)
	.align		4
.L_100:
        /*0124*/ 	.word	index@(_ZN3cub18CUB_300001_SM_10006detail8for_each13static_kernelINS2_12policy_hub_t12policy_500_tEmN6thrust24THRUST_300001_SM_1000_NS8cuda_cub20__uninitialized_fill7functorINS7_10device_ptrIdEEdEEEEvT0_T1_)
        /*0128*/ 	.word	0x00000000


	//----- nvinfo : EIATTR_MIN_STACK_SIZE
	.align		4
.L_101:
        /*012c*/ 	.byte	0x04, 0x12
        /*012e*/ 	.short	(.L_103 - .L_102)
	.align		4
.L_102:
        /*0130*/ 	.word	index@(_ZN3cub18CUB_300001_SM_10006detail11EmptyKernelIvEEvv)
        /*0134*/ 	.word	0x00000000


	//----- nvinfo : EIATTR_MIN_STACK_SIZE
	.align		4
.L_103:
        /*0138*/ 	.byte	0x04, 0x12
        /*013a*/ 	.short	(.L_105 - .L_104)
	.align		4
.L_104:
        /*013c*/ 	.word	index@(_Z10pi_cuda_mcPddi)
        /*0140*/ 	.word	0x00000030
.L_105:


//--------------------- .nv.compat                --------------------------
	.section	.nv.compat,"",@"SHT_CUDA_COMPAT_INFO"
	.align	4
        /*0000*/ 	.byte	0x02, 0x09, 0x00, 0x00, 0x02, 0x02, 0x01, 0x00, 0x02, 0x05, 0x05, 0x00, 0x03, 0x07, 0x01, 0x01
        /*0010*/ 	.byte	0x02, 0x03, 0x00, 0x00, 0x02, 0x06, 0x01, 0x00, 0x04, 0x0b, 0x08, 0x00, 0x01, 0x00, 0x00, 0x00
        /*0020*/ 	.byte	0x00, 0x00, 0x00, 0x00


//--------------------- .nv.info._ZN3cub18CUB_300001_SM_10006detail6reduce28DeviceReduceSingleTileKernelINS2_10policy_hubIdyN4cuda3std3__44plusIdEEE10Policy1000EPdSC_iS9_ddNS7_10__identityEEEvT0_T1_T2_T3_T4_T6_ --------------------------
	.section	.nv.info._ZN3cub18CUB_300001_SM_10006detail6reduce28DeviceReduceSingleTileKernelINS2_10policy_hubIdyN4cuda3std3__44plusIdEEE10Policy1000EPdSC_iS9_ddNS7_10__identityEEEvT0_T1_T2_T3_T4_T6_,"",@"SHT_CUDA_INFO"
	.sectionflags	@""
	.align	4


	//----- nvinfo : EIATTR_CUDA_API_VERSION
	.align		4
        /*0000*/ 	.byte	0x04, 0x37
        /*0002*/ 	.short	(.L_107 - .L_106)
.L_106:
        /*0004*/ 	.word	0x00000082


	//----- nvinfo : EIATTR_KPARAM_INFO
	.align		4
.L_107:
        /*0008*/ 	.byte	0x04, 0x17
        /*000a*/ 	.short	(.L_109 - .L_108)
.L_108:
        /*000c*/ 	.word	0x00000000
        /*0010*/ 	.short	0x0005
        /*0012*/ 	.short	0x0020
        /*0014*/ 	.byte	0x00, 0xf0, 0x05, 0x00


	//----- nvinfo : EIATTR_KPARAM_INFO
	.align		4
.L_109:
        /*0018*/ 	.byte	0x04, 0x17
        /*001a*/ 	.short	(.L_111 - .L_110)
.L_110:
        /*001c*/ 	.word	0x00000000
        /*0020*/ 	.short	0x0004
        /*0022*/ 	.short	0x0018
        /*0024*/ 	.byte	0x00, 0xf0, 0x21, 0x00


	//----- nvinfo : EIATTR_KPARAM_INFO
	.align		4
.L_111:
        /*0028*/ 	.byte	0x04, 0x17
        /*002a*/ 	.short	(.L_113 - .L_112)
.L_112:
        /*002c*/ 	.word	0x00000000
        /*0030*/ 	.short	0x0003
        /*0032*/ 	.short	0x0014
        /*0034*/ 	.byte	0x00, 0xf0, 0x05, 0x00


	//----- nvinfo : EIATTR_KPARAM_INFO
	.align		4
.L_113:
        /*0038*/ 	.byte	0x04, 0x17
        /*003a*/ 	.short	(.L_115 - .L_114)
.L_114:
        /*003c*/ 	.word	0x00000000
        /*0040*/ 	.short	0x0002
        /*0042*/ 	.short	0x0010
        /*0044*/ 	.byte	0x00, 0xf0, 0x11, 0x00


	//----- nvinfo : EIATTR_KPARAM_INFO
	.align		4
.L_115:
        /*0048*/ 	.byte	0x04, 0x17
        /*004a*/ 	.short	(.L_117 - .L_116)
.L_116:
        /*004c*/ 	.word	0x00000000
        /*0050*/ 	.short	0x0001
        /*0052*/ 	.short	0x0008
        /*0054*/ 	.byte	0x00, 0xf5, 0x21, 0x00


	//----- nvinfo : EIATTR_KPARAM_INFO
	.align		4
.L_117:
        /*0058*/ 	.byte	0x04, 0x17
        /*005a*/ 	.short	(.L_119 - .L_118)
.L_118:
        /*005c*/ 	.word	0x00000000
        /*0060*/ 	.short	0x0000
        /*0062*/ 	.short	0x0000
        /*0064*/ 	.byte	0x00, 0xf5, 0x21, 0x00


	//----- nvinfo : EIATTR_SPARSE_MMA_MASK
	.align		4
.L_119:
        /*0068*/ 	.byte	0x03, 0x50
        /*006a*/ 	.short	0x0000


	//----- nvinfo : EIATTR_MAXREG_COUNT
	.align		4
        /*006c*/ 	.byte	0x03, 0x1b
        /*006e*/ 	.short	0x0080


	//----- nvinfo : EIATTR_NUM_BARRIERS
	.align		4
        /*0070*/ 	.byte	0x02, 0x4c
        /*0072*/ 	.byte	0x01
	.zero		1


	//----- nvinfo : EIATTR_MERCURY_ISA_VERSION
	.align		4
        /*0074*/ 	.byte	0x03, 0x5f
        /*0076*/ 	.short	0x0101


	//----- nvinfo : EIATTR_COOP_GROUP_MASK_REGIDS
	.align		4
        /*0078*/ 	.byte	0x04, 0x29
        /*007a*/ 	.short	(.L_121 - .L_120)


	//   ....[0]....
.L_120:
        /*007c*/ 	.word	0xffffffff


	//   ....[1]....
        /*0080*/ 	.word	0xffffffff


	//   ....[2]....
        /*0084*/ 	.word	0xffffffff


	//   ....[3]....
        /*0088*/ 	.word	0xffffffff


	//   ....[4]....
        /*008c*/ 	.word	0xffffffff


	//   ....[5]....
        /*0090*/ 	.word	0xffffffff


	//   ....[6]....
        /*0094*/ 	.word	0xffffffff


	//   ....[7]....
        /*0098*/ 	.word	0xffffffff


	//   ....[8]....
        /*009c*/ 	.word	0xffffffff


	//   ....[9]....
        /*00a0*/ 	.word	0xffffffff


	//   ....[10]....
        /*00a4*/ 	.word	0xffffffff


	//   ....[11]....
        /*00a8*/ 	.word	0xffffffff


	//   ....[12]....
        /*00ac*/ 	.word	0xffffffff


	//   ....[13]....
        /*00b0*/ 	.word	0xffffffff


	//   ....[14]....
        /*00b4*/ 	.word	0xffffffff


	//   ....[15]....
        /*00b8*/ 	.word	0xffffffff


	//   ....[16]....
        /*00bc*/ 	.word	0xffffffff


	//   ....[17]....
        /*00c0*/ 	.word	0xffffffff


	//   ....[18]....
        /*00c4*/ 	.word	0xffffffff


	//   ....[19]....
        /*00c8*/ 	.word	0xffffffff


	//   ....[20]....
        /*00cc*/ 	.word	0xffffffff


	//   ....[21]....
        /*00d0*/ 	.word	0xffffffff


	//   ....[22]....
        /*00d4*/ 	.word	0xffffffff


	//   ....[23]....
        /*00d8*/ 	.word	0xffffffff


	//   ....[24]....
        /*00dc*/ 	.word	0xffffffff


	//   ....[25]....
        /*00e0*/ 	.word	0xffffffff


	//   ....[26]....
        /*00e4*/ 	.word	0xffffffff


	//   ....[27]....
        /*00e8*/ 	.word	0xffffffff


	//   ....[28]....
        /*00ec*/ 	.word	0xffffffff


	//   ....[29]....
        /*00f0*/ 	.word	0xffffffff


	//----- nvinfo : EIATTR_COOP_GROUP_INSTR_OFFSETS
	.align		4
.L_121:
        /*00f4*/ 	.byte	0x04, 0x28
        /*00f6*/ 	.short	(.L_123 - .L_122)


	//   ....[0]....
.L_122:
        /*00f8*/ 	.word	0x00000960


	//   ....[1]....
        /*00fc*/ 	.word	0x00000970


	//   ....[2]....
        /*0100*/ 	.word	0x000009e0


	//   ....[3]....
        /*0104*/ 	.word	0x00000a10


	//   ....[4]....
        /*0108*/ 	.word	0x00000a70


	//   ....[5]....
        /*010c*/ 	.word	0x00000a80


	//   ....[6]....
        /*0110*/ 	.word	0x00000ae0


	//   ....[7]....
        /*0114*/ 	.word	0x00000af0


	//   ....[8]....
        /*0118*/ 	.word	0x00000b40


	//   ....[9]....
        /*011c*/ 	.word	0x00000b60


	//   ....[10]....
        /*0120*/ 	.word	0x00000e10


	//   ....[11]....
        /*0124*/ 	.word	0x00000e20


	//   ....[12]....
        /*0128*/ 	.word	0x00000eb0


	//   ....[13]....
        /*012c*/ 	.word	0x00000ed0


	//   ....[14]....
        /*0130*/ 	.word	0x00000f20


	//   ....[15]....
        /*0134*/ 	.word	0x00000f40


	//   ....[16]....
        /*0138*/ 	.word	0x00000f90


	//   ....[17]....
        /*013c*/ 	.word	0x00000fb0


	//   ....[18]....
        /*0140*/ 	.word	0x00001000


	//   ....[19]....
        /*0144*/ 	.word	0x00001030


	//   ....[20]....
        /*0148*/ 	.word	0x000020b0


	//   ....[21]....
        /*014c*/ 	.word	0x000020c0


	//   ....[22]....
        /*0150*/ 	.word	0x00002130


	//   ....[23]....
        /*0154*/ 	.word	0x00002140


	//   ....[24]....
        /*0158*/ 	.word	0x000021a0


	//   ....[25]....
        /*015c*/ 	.word	0x000021b0


	//   ....[26]....
        /*0160*/ 	.word	0x00002200


	//   ....[27]....
        /*0164*/ 	.word	0x00002220


	//   ....[28]....
        /*0168*/ 	.word	0x00002280


	//   ....[29]....
        /*016c*/ 	.word	0x000022b0


	//----- nvinfo : EIATTR_VRC_CTA_INIT_COUNT
	.align		4
.L_123:
        /*0170*/ 	.byte	0x02, 0x4a
	.zero		1
	.zero		1


	//----- nvinfo : EIATTR_EXIT_INSTR_OFFSETS
	.align		4
        /*0174*/ 	.byte	0x04, 0x1c
        /*0176*/ 	.short	(.L_125 - .L_124)


	//   ....[0]....
.L_124:
        /*0178*/ 	.word	0x00000080


	//   ....[1]....
        /*017c*/ 	.word	0x000000c0


	//   ....[2]....
        /*0180*/ 	.word	0x00002510


	//   ....[3]....
        /*0184*/ 	.word	0x00002560


	//----- nvinfo : EIATTR_MAX_THREADS
	.align		4
.L_125:
        /*0188*/ 	.byte	0x04, 0x05
        /*018a*/ 	.short	(.L_127 - .L_126)
.L_126:
        /*018c*/ 	.word	0x00000200
        /*0190*/ 	.word	0x00000001
        /*0194*/ 	.word	0x00000001


	//----- nvinfo : EIATTR_CRS_STACK_SIZE
	.align		4
.L_127:
        /*0198*/ 	.byte	0x04, 0x1e
        /*019a*/ 	.short	(.L_129 - .L_128)
.L_128:
        /*019c*/ 	.word	0x00000000


	//----- nvinfo : EIATTR_CBANK_PARAM_SIZE
	.align		4
.L_129:
        /*01a0*/ 	.byte	0x03, 0x19
        /*01a2*/ 	.short	0x0021


	//----- nvinfo : EIATTR_PARAM_CBANK
	.align		4
        /*01a4*/ 	.byte	0x04, 0x0a
        /*01a6*/ 	.short	(.L_131 - .L_130)
	.align		4
.L_130:
        /*01a8*/ 	.word	index@(.nv.constant0._ZN3cub18CUB_300001_SM_10006detail6reduce28DeviceReduceSingleTileKernelINS2_10policy_hubIdyN4cuda3std3__44plusIdEEE10Policy1000EPdSC_iS9_ddNS7_10__identityEEEvT0_T1_T2_T3_T4_T6_)
        /*01ac*/ 	.short	0x0380
        /*01ae*/ 	.short	0x0021


	//----- nvinfo : EIATTR_SW_WAR
	.align		4
.L_131:
        /*01b0*/ 	.byte	0x04, 0x36
        /*01b2*/ 	.short	(.L_133 - .L_132)
.L_132:
        /*01b4*/ 	.word	0x00000008
.L_133:


//--------------------- .nv.info._ZN3cub18CUB_300001_SM_10006detail6reduce18DeviceReduceKernelINS2_10policy_hubIdyN4cuda3std3__44plusIdEEE10Policy1000EN6thrust24THRUST_300001_SM_1000_NS6detail15normal_iteratorINSD_10device_ptrIdEEEEyS9_dNS7_10__identityEEEvT0_PT3_T1_NS0_13GridEvenShareISN_EET2_T4_ --------------------------
	.section	.nv.info._ZN3cub18CUB_300001_SM_10006detail6reduce18DeviceReduceKernelINS2_10policy_hubIdyN4cuda3std3__44plusIdEEE10Policy1000EN6thrust24THRUST_300001_SM_1000_NS6detail15normal_iteratorINSD_10device_ptrIdEEEEyS9_dNS7_10__identityEEEvT0_PT3_T1_NS0_13GridEvenShareISN_EET2_T4_,"",@"SHT_CUDA_INFO"
	.sectionflags	@""
	.align	4


	//----- nvinfo : EIATTR_CUDA_API_VERSION
	.align		4
        /*0000*/ 	.byte	0x04, 0x37
        /*0002*/ 	.short	(.L_135 - .L_134)
.L_134:
        /*0004*/ 	.word	0x00000082


	//----- nvinfo : EIATTR_KPARAM_INFO
	.align		4
.L_135:
        /*0008*/ 	.byte	0x04, 0x17
        /*000a*/ 	.short	(.L_137 - .L_136)
.L_136:
        /*000c*/ 	.word	0x00000000
        /*0010*/ 	.short	0x0005
        /*0012*/ 	.short	0x0061
        /*0014*/ 	.byte	0x00, 0xf0, 0x05, 0x00


	//----- nvinfo : EIATTR_KPARAM_INFO
	.align		4
.L_137:
        /*0018*/ 	.byte	0x04, 0x17
        /*001a*/ 	.short	(.L_139 - .L_138)
.L_138:
        /*001c*/ 	.word	0x00000000
        /*0020*/ 	.short	0x0004
        /*0022*/ 	.short	0x0060
        /*0024*/ 	.byte	0x00, 0xf0, 0x05, 0x00


	//----- nvinfo : EIATTR_KPARAM_INFO
	.align		4
.L_139:
        /*0028*/ 	.byte	0x04, 0x17
        /*002a*/ 	.short	(.L_141 - .L_140)
.L_140:
        /*002c*/ 	.word	0x00000000
        /*0030*/ 	.short	0x0003
        /*0032*/ 	.short	0x0018
        /*0034*/ 	.byte	0x00, 0xf0, 0x21, 0x01


	//----- nvinfo : EIATTR_KPARAM_INFO
	.align		4
.L_141:
        /*0038*/ 	.byte	0x04, 0x17
        /*003a*/ 	.short	(.L_143 - .L_142)
.L_142:
        /*003c*/ 	.word	0x00000000
        /*0040*/ 	.short	0x0002
        /*0042*/ 	.short	0x0010
        /*0044*/ 	.byte	0x00, 0xf0, 0x21, 0x00


	//----- nvinfo : EIATTR_KPARAM_INFO
	.align		4
.L_143:
        /*0048*/ 	.byte	0x04, 0x17
        /*004a*/ 	.short	(.L_145 - .L_144)
.L_144:
        /*004c*/ 	.word	0x00000000
        /*0050*/ 	.short	0x0001
        /*0052*/ 	.short	0x0008
        /*0054*/ 	.byte	0x00, 0xf5, 0x21, 0x00


	//----- nvinfo : EIATTR_KPARAM_INFO
	.align		4
.L_145:
        /*0058*/ 	.byte	0x04, 0x17
        /*005a*/ 	.short	(.L_147 - .L_146)
.L_146:
        /*005c*/ 	.word	0x00000000
        /*0060*/ 	.short	0x0000
        /*0062*/ 	.short	0x0000
        /*0064*/ 	.byte	0x00, 0xf0, 0x21, 0x00


	//----- nvinfo : EIATTR_SPARSE_MMA_MASK
	.align		4
.L_147:
        /*0068*/ 	.byte	0x03, 0x50
        /*006a*/ 	.short	0x0000


	//----- nvinfo : EIATTR_MAXREG_COUNT
	.align		4
        /*006c*/ 	.byte	0x03, 0x1b
        /*006e*/ 	.short	0x0080


	//----- nvinfo : EIATTR_NUM_BARRIERS
	.align		4
        /*0070*/ 	.byte	0x02, 0x4c
        /*0072*/ 	.byte	0x01
	.zero		1


	//----- nvinfo : EIATTR_MERCURY_ISA_VERSION
	.align		4
        /*0074*/ 	.byte	0x03, 0x5f
        /*0076*/ 	.short	0x0101


	//----- nvinfo : EIATTR_COOP_GROUP_MASK_REGIDS
	.align		4
        /*0078*/ 	.byte	0x04, 0x29
        /*007a*/ 	.short	(.L_149 - .L_148)


	//   ....[0]....
.L_148:
        /*007c*/ 	.word	0xffffffff


	//   ....[1]....
        /*0080*/ 	.word	0xffffffff


	//   ....[2]....
        /*0084*/ 	.word	0xffffffff


	//   ....[3]....
        /*0088*/ 	.word	0xffffffff


	//   ....[4]....
        /*008c*/ 	.word	0xffffffff


	//   ....[5]....
        /*0090*/ 	.word	0xffffffff


	//   ....[6]....
        /*0094*/ 	.word	0xffffffff


	//   ....[7]....
        /*0098*/ 	.word	0xffffffff


	//   ....[8]....
        /*009c*/ 	.word	0xffffffff


	//   ....[9]....
        /*00a0*/ 	.word	0xffffffff


	//   ....[10]....
        /*00a4*/ 	.word	0xffffffff


	//   ....[11]....
        /*00a8*/ 	.word	0xffffffff


	//   ....[12]....
        /*00ac*/ 	.word	0xffffffff


	//   ....[13]....
        /*00b0*/ 	.word	0xffffffff


	//   ....[14]....
        /*00b4*/ 	.word	0xffffffff


	//   ....[15]....
        /*00b8*/ 	.word	0xffffffff


	//   ....[16]....
        /*00bc*/ 	.word	0xffffffff


	//   ....[17]....
        /*00c0*/ 	.word	0xffffffff


	//   ....[18]....
        /*00c4*/ 	.word	0xffffffff


	//   ....[19]....
        /*00c8*/ 	.word	0xffffffff


	//   ....[20]....
        /*00cc*/ 	.word	0xffffffff


	//   ....[21]....
        /*00d0*/ 	.word	0xffffffff


	//   ....[22]....
        /*00d4*/ 	.word	0xffffffff


	//   ....[23]....
        /*00d8*/ 	.word	0xffffffff


	//   ....[24]....
        /*00dc*/ 	.word	0xffffffff


	//   ....[25]....
        /*00e0*/ 	.word	0xffffffff


	//   ....[26]....
        /*00e4*/ 	.word	0xffffffff


	//   ....[27]....
        /*00e8*/ 	.word	0xffffffff


	//   ....[28]....
        /*00ec*/ 	.word	0xffffffff


	//   ....[29]....
        /*00f0*/ 	.word	0xffffffff


	//----- nvinfo : EIATTR_COOP_GROUP_INSTR_OFFSETS
	.align		4
.L_149:
        /*00f4*/ 	.byte	0x04, 0x28
        /*00f6*/ 	.short	(.L_151 - .L_150)


	//   ....[0]....
.L_150:
        /*00f8*/ 	.word	0x000009a0


	//   ....[1]....
        /*00fc*/ 	.word	0x000009b0


	//   ....[2]....
        /*0100*/ 	.word	0x00000a20


	//   ....[3]....
        /*0104*/ 	.word	0x00000a40


	//   ....[4]....
        /*0108*/ 	.word	0x00000ab0


	//   ....[5]....
        /*010c*/ 	.word	0x00000ac0


	//   ....[6]....
        /*0110*/ 	.word	0x00000b10


	//   ....[7]....
        /*0114*/ 	.word	0x00000b30


	//   ....[8]....
        /*0118*/ 	.word	0x00000ba0


	//   ....[9]....
        /*011c*/ 	.word	0x00000bb0


	//   ....[10]....
        /*0120*/ 	.word	0x00000e50


	//   ....[11]....
        /*0124*/ 	.word	0x00000e60


	//   ....[12]....
        /*0128*/ 	.word	0x00000ee0


	//   ....[13]....
        /*012c*/ 	.word	0x00000f00


	//   ....[14]....
        /*0130*/ 	.word	0x00000f50


	//   ....[15]....
        /*0134*/ 	.word	0x00000f80


	//   ....[16]....
        /*0138*/ 	.word	0x00000fd0


	//   ....[17]....
        /*013c*/ 	.word	0x00000ff0


	//   ....[18]....
        /*0140*/ 	.word	0x00001060


	//   ....[19]....
        /*0144*/ 	.word	0x00001090


	//   ....[20]....
        /*0148*/ 	.word	0x00002360


	//   ....[21]....
        /*014c*/ 	.word	0x00002370


	//   ....[22]....
        /*0150*/ 	.word	0x000023f0


	//   ....[23]....
        /*0154*/ 	.word	0x00002400


	//   ....[24]....
        /*0158*/ 	.word	0x00002460


	//   ....[25]....
        /*015c*/ 	.word	0x00002470


	//   ....[26]....
        /*0160*/ 	.word	0x000024c0


	//   ....[27]....
        /*0164*/ 	.word	0x000024f0


	//   ....[28]....
        /*0168*/ 	.word	0x00002570


	//   ....[29]....
        /*016c*/ 	.word	0x00002580


	//----- nvinfo : EIATTR_VRC_CTA_INIT_COUNT
	.align		4
.L_151:
        /*0170*/ 	.byte	0x02, 0x4a
	.zero		1
	.zero		1


	//----- nvinfo : EIATTR_EXIT_INSTR_OFFSETS
	.align		4
        /*0174*/ 	.byte	0x04, 0x1c
        /*0176*/ 	.short	(.L_153 - .L_152)


	//   ....[0]....
.L_152:
        /*0178*/ 	.word	0x000027b0


	//   ....[1]....
        /*017c*/ 	.word	0x00002810


	//----- nvinfo : EIATTR_MAX_THREADS
	.align		4
.L_153:
        /*0180*/ 	.byte	0x04, 0x05
        /*0182*/ 	.short	(.L_155 - .L_154)
.L_154:
        /*0184*/ 	.word	0x00000200
        /*0188*/ 	.word	0x00000001
        /*018c*/ 	.word	0x00000001


	//----- nvinfo : EIATTR_CRS_STACK_SIZE
	.align		4
.L_155:
        /*0190*/ 	.byte	0x04, 0x1e
        /*0192*/ 	.short	(.L_157 - .L_156)
.L_156:
        /*0194*/ 	.word	0x00000000


	//----- nvinfo : EIATTR_CBANK_PARAM_SIZE
	.align		4
.L_157:
        /*0198*/ 	.byte	0x03, 0x19
        /*019a*/ 	.short	0x0062


	//----- nvinfo : EIATTR_PARAM_CBANK
	.align		4
        /*019c*/ 	.byte	0x04, 0x0a
        /*019e*/ 	.short	(.L_159 - .L_158)
	.align		4
.L_158:
        /*01a0*/ 	.word	index@(.nv.constant0._ZN3cub18CUB_300001_SM_10006detail6reduce18DeviceReduceKernelINS2_10policy_hubIdyN4cuda3std3__44plusIdEEE10Policy1000EN6thrust24THRUST_300001_SM_1000_NS6detail15normal_iteratorINSD_10device_ptrIdEEEEyS9_dNS7_10__identityEEEvT0_PT3_T1_NS0_13GridEvenShareISN_EET2_T4_)
        /*01a4*/ 	.short	0x0380
        /*01a6*/ 	.short	0x0062


	//----- nvinfo : EIATTR_SW_WAR
	.align		4
.L_159:
        /*01a8*/ 	.byte	0x04, 0x36
        /*01aa*/ 	.short	(.L_161 - .L_160)
.L_160:
        /*01ac*/ 	.word	0x00000008
.L_161:


//--------------------- .nv.info._ZN3cub18CUB_300001_SM_10006detail6reduce28DeviceReduceSingleTileKernelINS2_10policy_hubIdyN4cuda3std3__44plusIdEEE10Policy1000EN6thrust24THRUST_300001_SM_1000_NS6detail15normal_iteratorINSD_10device_ptrIdEEEEPdyS9_ddNS7_10__identityEEEvT0_T1_T2_T3_T4_T6_ --------------------------
	.section	.nv.info._ZN3cub18CUB_300001_SM_10006detail6reduce28DeviceReduceSingleTileKernelINS2_10policy_hubIdyN4cuda3std3__44plusIdEEE10Policy1000EN6thrust24THRUST_300001_SM_1000_NS6detail15normal_iteratorINSD_10device_ptrIdEEEEPdyS9_ddNS7_10__identityEEEvT0_T1_T2_T3_T4_T6_,"",@"SHT_CUDA_INFO"
	.sectionflags	@""
	.align	4


	//----- nvinfo : EIATTR_CUDA_API_VERSION
	.align		4
        /*0000*/ 	.byte	0x04, 0x37
        /*0002*/ 	.short	(.L_163 - .L_162)
.L_162:
        /*0004*/ 	.word	0x00000082


	//----- nvinfo : EIATTR_KPARAM_INFO
	.align		4
.L_163:
        /*0008*/ 	.byte	0x04, 0x17
        /*000a*/ 	.short	(.L_165 - .L_164)
.L_164:
        /*000c*/ 	.word	0x00000000
        /*0010*/ 	.short	0x0005
        /*0012*/ 	.short	0x0028
        /*0014*/ 	.byte	0x00, 0xf0, 0x05, 0x00


	//----- nvinfo : EIATTR_KPARAM_INFO
	.align		4
.L_165:
        /*0018*/ 	.byte	0x04, 0x17
        /*001a*/ 	.short	(.L_167 - .L_166)
.L_166:
        /*001c*/ 	.word	0x00000000
        /*0020*/ 	.short	0x0004
        /*0022*/ 	.short	0x0020
        /*0024*/ 	.byte	0x00, 0xf0, 0x21, 0x00


	//----- nvinfo : EIATTR_KPARAM_INFO
	.align		4
.L_167:
        /*0028*/ 	.byte	0x04, 0x17
        /*002a*/ 	.short	(.L_169 - .L_168)
.L_168:
        /*002c*/ 	.word	0x00000000
        /*0030*/ 	.short	0x0003
        /*0032*/ 	.short	0x0018
        /*0034*/ 	.byte	0x00, 0xf0, 0x05, 0x00


	//----- nvinfo : EIATTR_KPARAM_INFO
	.align		4
.L_169:
        /*0038*/ 	.byte	0x04, 0x17
        /*003a*/ 	.short	(.L_171 - .L_170)
.L_170:
        /*003c*/ 	.word	0x00000000
        /*0040*/ 	.short	0x0002
        /*0042*/ 	.short	0x0010
        /*0044*/ 	.byte	0x00, 0xf0, 0x21, 0x00


	//----- nvinfo : EIATTR_KPARAM_INFO
	.align		4
.L_171:
        /*0048*/ 	.byte	0x04, 0x17
        /*004a*/ 	.short	(.L_173 - .L_172)
.L_172:
        /*004c*/ 	.word	0x00000000
        /*0050*/ 	.short	0x0001
        /*0052*/ 	.short	0x0008
        /*0054*/ 	.byte	0x00, 0xf5, 0x21, 0x00


	//----- nvinfo : EIATTR_KPARAM_INFO
	.align		4
.L_173:
        /*0058*/ 	.byte	0x04, 0x17
        /*005a*/ 	.short	(.L_175 - .L_174)
.L_174:
        /*005c*/ 	.word	0x00000000
        /*0060*/ 	.short	0x0000
        /*0062*/ 	.short	0x0000
        /*0064*/ 	.byte	0x00, 0xf0, 0x21, 0x00


	//----- nvinfo : EIATTR_SPARSE_MMA_MASK
	.align		4
.L_175:
        /*0068*/ 	.byte	0x03, 0x50
        /*006a*/ 	.short	0x0000


	//----- nvinfo : EIATTR_MAXREG_COUNT
	.align		4
        /*006c*/ 	.byte	0x03, 0x1b
        /*006e*/ 	.short	0x0080


	//----- nvinfo : EIATTR_NUM_BARRIERS
	.align		4
        /*0070*/ 	.byte	0x02, 0x4c
        /*0072*/ 	.byte	0x01
	.zero		1


	//----- nvinfo : EIATTR_MERCURY_ISA_VERSION
	.align		4
        /*0074*/ 	.byte	0x03, 0x5f
        /*0076*/ 	.short	0x0101


	//----- nvinfo : EIATTR_COOP_GROUP_MASK_REGIDS
	.align		4
        /*0078*/ 	.byte	0x04, 0x29
        /*007a*/ 	.short	(.L_177 - .L_176)


	//   ....[0]....
.L_176:
        /*007c*/ 	.word	0xffffffff


	//   ....[1]....
        /*0080*/ 	.word	0xffffffff


	//   ....[2]....
        /*0084*/ 	.word	0xffffffff


	//   ....[3]....
        /*0088*/ 	.word	0xffffffff


	//   ....[4]....
        /*008c*/ 	.word	0xffffffff


	//   ....[5]....
        /*0090*/ 	.word	0xffffffff


	//   ....[6]....
        /*0094*/ 	.word	0xffffffff


	//   ....[7]....
        /*0098*/ 	.word	0xffffffff


	//   ....[8]....
        /*009c*/ 	.word	0xffffffff


	//   ....[9]....
        /*00a0*/ 	.word	0xffffffff


	//   ....[10]....
        /*00a4*/ 	.word	0xffffffff


	//   ....[11]....
        /*00a8*/ 	.word	0xffffffff


	//   ....[12]....
        /*00ac*/ 	.word	0xffffffff


	//   ....[13]....
        /*00b0*/ 	.word	0xffffffff


	//   ....[14]....
        /*00b4*/ 	.word	0xffffffff


	//   ....[15]....
        /*00b8*/ 	.word	0xffffffff


	//   ....[16]....
        /*00bc*/ 	.word	0xffffffff


	//   ....[17]....
        /*00c0*/ 	.word	0xffffffff


	//   ....[18]....
        /*00c4*/ 	.word	0xffffffff


	//   ....[19]....
        /*00c8*/ 	.word	0xffffffff


	//   ....[20]....
        /*00cc*/ 	.word	0xffffffff


	//   ....[21]....
        /*00d0*/ 	.word	0xffffffff


	//   ....[22]....
        /*00d4*/ 	.word	0xffffffff


	//   ....[23]....
        /*00d8*/ 	.word	0xffffffff


	//   ....[24]....
        /*00dc*/ 	.word	0xffffffff


	//   ....[25]....
        /*00e0*/ 	.word	0xffffffff


	//   ....[26]....
        /*00e4*/ 	.word	0xffffffff


	//   ....[27]....
        /*00e8*/ 	.word	0xffffffff


	//   ....[28]....
        /*00ec*/ 	.word	0xffffffff


	//   ....[29]....
        /*00f0*/ 	.word	0xffffffff


	//----- nvinfo : EIATTR_COOP_GROUP_INSTR_OFFSETS
	.align		4
.L_177:
        /*00f4*/ 	.byte	0x04, 0x28
        /*00f6*/ 	.short	(.L_179 - .L_178)


	//   ....[0]....
.L_178:
        /*00f8*/ 	.word	0x00000910


	//   ....[1]....
        /*00fc*/ 	.word	0x00000920


	//   ....[2]....
        /*0100*/ 	.word	0x00000990


	//   ....[3]....
        /*0104*/ 	.word	0x000009a0


	//   ....[4]....
        /*0108*/ 	.word	0x00000a00


	//   ....[5]....
        /*010c*/ 	.word	0x00000a10


	//   ....[6]....
        /*0110*/ 	.word	0x00000a60


	//   ....[7]....
        /*0114*/ 	.word	0x00000a80


	//   ....[8]....
        /*0118*/ 	.word	0x00000ae0


	//   ....[9]....
        /*011c*/ 	.word	0x00000b10


	//   ....[10]....
        /*0120*/ 	.word	0x00000dc0


	//   ....[11]....
        /*0124*/ 	.word	0x00000dd0


	//   ....[12]....
        /*0128*/ 	.word	0x00000e60


	//   ....[13]....
        /*012c*/ 	.word	0x00000e70


	//   ....[14]....
        /*0130*/ 	.word	0x00000ed0


	//   ....[15]....
        /*0134*/ 	.word	0x00000ee0


	//   ....[16]....
        /*0138*/ 	.word	0x00000f30


	//   ....[17]....
        /*013c*/ 	.word	0x00000f50


	//   ....[18]....
        /*0140*/ 	.word	0x00000fc0


	//   ....[19]....
        /*0144*/ 	.word	0x00000ff0


	//   ....[20]....
        /*0148*/ 	.word	0x00002180


	//   ....[21]....
        /*014c*/ 	.word	0x00002190


	//   ....[22]....
        /*0150*/ 	.word	0x00002200


	//   ....[23]....
        /*0154*/ 	.word	0x00002210


	//   ....[24]....
        /*0158*/ 	.word	0x00002270


	//   ....[25]....
        /*015c*/ 	.word	0x00002280


	//   ....[26]....
        /*0160*/ 	.word	0x000022d0


	//   ....[27]....
        /*0164*/ 	.word	0x000022f0


	//   ....[28]....
        /*0168*/ 	.word	0x00002350


	//   ....[29]....
        /*016c*/ 	.word	0x00002380


	//----- nvinfo : EIATTR_VRC_CTA_INIT_COUNT
	.align		4
.L_179:
        /*0170*/ 	.byte	0x02, 0x4a
	.zero		1
	.zero		1


	//----- nvinfo : EIATTR_EXIT_INSTR_OFFSETS
	.align		4
        /*0174*/ 	.byte	0x04, 0x1c
        /*0176*/ 	.short	(.L_181 - .L_180)


	//   ....[0]....
.L_180:
        /*0178*/ 	.word	0x000000a0


	//   ....[1]....
        /*017c*/ 	.word	0x000000e0


	//   ....[2]....
        /*0180*/ 	.word	0x000025e0


	//   ....[3]....
        /*0184*/ 	.word	0x00002630


	//----- nvinfo : EIATTR_MAX_THREADS
	.align		4
.L_181:
        /*0188*/ 	.byte	0x04, 0x05
        /*018a*/ 	.short	(.L_183 - .L_182)
.L_182:
        /*018c*/ 	.word	0x00000200
        /*0190*/ 	.word	0x00000001
        /*0194*/ 	.word	0x00000001


	//----- nvinfo : EIATTR_CRS_STACK_SIZE
	.align		4
.L_183:
        /*0198*/ 	.byte	0x04, 0x1e
        /*019a*/ 	.short	(.L_185 - .L_184)
.L_184:
        /*019c*/ 	.word	0x00000000


	//----- nvinfo : EIATTR_CBANK_PARAM_SIZE
	.align		4
.L_185:
        /*01a0*/ 	.byte	0x03, 0x19
        /*01a2*/ 	.short	0x0029


	//----- nvinfo : EIATTR_PARAM_CBANK
	.align		4
        /*01a4*/ 	.byte	0x04, 0x0a
        /*01a6*/ 	.short	(.L_187 - .L_186)
	.align		4
.L_186:
        /*01a8*/ 	.word	index@(.nv.constant0._ZN3cub18CUB_300001_SM_10006detail6reduce28DeviceReduceSingleTileKernelINS2_10policy_hubIdyN4cuda3std3__44plusIdEEE10Policy1000EN6thrust24THRUST_300001_SM_1000_NS6detail15normal_iteratorINSD_10device_ptrIdEEEEPdyS9_ddNS7_10__identityEEEvT0_T1_T2_T3_T4_T6_)
        /*01ac*/ 	.short	0x0380
        /*01ae*/ 	.short	0x0029


	//----- nvinfo : EIATTR_SW_WAR
	.align		4
.L_187:
        /*01b0*/ 	.byte	0x04, 0x36
        /*01b2*/ 	.short	(.L_189 - .L_188)
.L_188:
        /*01b4*/ 	.word	0x00000008
.L_189:


//--------------------- .nv.info._ZN3cub18CUB_300001_SM_10006detail6reduce28DeviceReduceSingleTileKernelINS2_10policy_hubIdjN4cuda3std3__44plusIdEEE10Policy1000EPdSC_iS9_ddNS7_10__identityEEEvT0_T1_T2_T3_T4_T6_ --------------------------
	.section	.nv.info._ZN3cub18CUB_300001_SM_10006detail6reduce28DeviceReduceSingleTileKernelINS2_10policy_hubIdjN4cuda3std3__44plusIdEEE10Policy1000EPdSC_iS9_ddNS7_10__identityEEEvT0_T1_T2_T3_T4_T6_,"",@"SHT_CUDA_INFO"
	.sectionflags	@""
	.align	4


	//----- nvinfo : EIATTR_CUDA_API_VERSION
	.align		4
        /*0000*/ 	.byte	0x04, 0x37
        /*0002*/ 	.short	(.L_191 - .L_190)
.L_190:
        /*0004*/ 	.word	0x00000082


	//----- nvinfo : EIATTR_KPARAM_INFO
	.align		4
.L_191:
        /*0008*/ 	.byte	0x04, 0x17
        /*000a*/ 	.short	(.L_193 - .L_192)
.L_192:
        /*000c*/ 	.word	0x00000000
        /*0010*/ 	.short	0x0005
        /*0012*/ 	.short	0x0020
        /*0014*/ 	.byte	0x00, 0xf0, 0x05, 0x00


	//----- nvinfo : EIATTR_KPARAM_INFO
	.align		4
.L_193:
        /*0018*/ 	.byte	0x04, 0x17
        /*001a*/ 	.short	(.L_195 - .L_194)
.L_194:
        /*001c*/ 	.word	0x00000000
        /*0020*/ 	.short	0x0004
        /*0022*/ 	.short	0x0018
        /*0024*/ 	.byte	0x00, 0xf0, 0x21, 0x00


	//----- nvinfo : EIATTR_KPARAM_INFO
	.align		4
.L_195:
        /*0028*/ 	.byte	0x04, 0x17
        /*002a*/ 	.short	(.L_197 - .L_196)
.L_196:
        /*002c*/ 	.word	0x00000000
        /*0030*/ 	.short	0x0003
        /*0032*/ 	.short	0x0014
        /*0034*/ 	.byte	0x00, 0xf0, 0x05, 0x00


	//----- nvinfo : EIATTR_KPARAM_INFO
	.align		4
.L_197:
        /*0038*/ 	.byte	0x04, 0x17
        /*003a*/ 	.short	(.L_199 - .L_198)
.L_198:
        /*003c*/ 	.word	0x00000000
        /*0040*/ 	.short	0x0002
        /*0042*/ 	.short	0x0010
        /*0044*/ 	.byte	0x00, 0xf0, 0x11, 0x00


	//----- nvinfo : EIATTR_KPARAM_INFO
	.align		4
.L_199:
        /*0048*/ 	.byte	0x04, 0x17
        /*004a*/ 	.short	(.L_201 - .L_200)
.L_200:
        /*004c*/ 	.word	0x00000000
        /*0050*/ 	.short	0x0001
        /*0052*/ 	.short	0x0008
        /*0054*/ 	.byte	0x00, 0xf5, 0x21, 0x00


	//----- nvinfo : EIATTR_KPARAM_INFO
	.align		4
.L_201:
        /*0058*/ 	.byte	0x04, 0x17
        /*005a*/ 	.short	(.L_203 - .L_202)
.L_202:
        /*005c*/ 	.word	0x00000000
        /*0060*/ 	.short	0x0000
        /*0062*/ 	.short	0x0000
        /*0064*/ 	.byte	0x00, 0xf5, 0x21, 0x00


	//----- nvinfo : EIATTR_SPARSE_MMA_MASK
	.align		4
.L_203:
        /*0068*/ 	.byte	0x03, 0x50
        /*006a*/ 	.short	0x0000


	//----- nvinfo : EIATTR_MAXREG_COUNT
	.align		4
        /*006c*/ 	.byte	0x03, 0x1b
        /*006e*/ 	.short	0x0060


	//----- nvinfo : EIATTR_NUM_BARRIERS
	.align		4
        /*0070*/ 	.byte	0x02, 0x4c
        /*0072*/ 	.byte	0x01
	.zero		1


	//----- nvinfo : EIATTR_MERCURY_ISA_VERSION
	.align		4
        /*0074*/ 	.byte	0x03, 0x5f
        /*0076*/ 	.short	0x0101


	//----- nvinfo : EIATTR_COOP_GROUP_MASK_REGIDS
	.align		4
        /*0078*/ 	.byte	0x04, 0x29
        /*007a*/ 	.short	(.L_205 - .L_204)


	//   ....[0]....
.L_204:
        /*007c*/ 	.word	0xffffffff


	//   ....[1]....
        /*0080*/ 	.word	0xffffffff


	//   ....[2]....
        /*0084*/ 	.word	0xffffffff


	//   ....[3]....
        /*0088*/ 	.word	0xffffffff


	//   ....[4]....
        /*008c*/ 	.word	0xffffffff


	//   ....[5]....
        /*0090*/ 	.word	0xffffffff


	//   ....[6]....
        /*0094*/ 	.word	0xffffffff


	//   ....[7]....
        /*0098*/ 	.word	0xffffffff


	//   ....[8]....
        /*009c*/ 	.word	0xffffffff


	//   ....[9]....
        /*00a0*/ 	.word	0xffffffff


	//   ....[10]....
        /*00a4*/ 	.word	0xffffffff


	//   ....[11]....
        /*00a8*/ 	.word	0xffffffff


	//   ....[12]....
        /*00ac*/ 	.word	0xffffffff


	//   ....[13]....
        /*00b0*/ 	.word	0xffffffff


	//   ....[14]....
        /*00b4*/ 	.word	0xffffffff


	//   ....[15]....
        /*00b8*/ 	.word	0xffffffff


	//   ....[16]....
        /*00bc*/ 	.word	0xffffffff


	//   ....[17]....
        /*00c0*/ 	.word	0xffffffff


	//   ....[18]....
        /*00c4*/ 	.word	0xffffffff


	//   ....[19]....
        /*00c8*/ 	.word	0xffffffff


	//   ....[20]....
        /*00cc*/ 	.word	0xffffffff


	//   ....[21]....
        /*00d0*/ 	.word	0xffffffff


	//   ....[22]....
        /*00d4*/ 	.word	0xffffffff


	//   ....[23]....
        /*00d8*/ 	.word	0xffffffff


	//   ....[24]....
        /*00dc*/ 	.word	0xffffffff


	//   ....[25]....
        /*00e0*/ 	.word	0xffffffff


	//   ....[26]....
        /*00e4*/ 	.word	0xffffffff


	//   ....[27]....
        /*00e8*/ 	.word	0xffffffff


	//   ....[28]....
        /*00ec*/ 	.word	0xffffffff


	//   ....[29]....
        /*00f0*/ 	.word	0xffffffff


	//----- nvinfo : EIATTR_COOP_GROUP_INSTR_OFFSETS
	.align		4
.L_205:
        /*00f4*/ 	.byte	0x04, 0x28
        /*00f6*/ 	.short	(.L_207 - .L_206)


	//   ....[0]....
.L_206:
        /*00f8*/ 	.word	0x00000980


	//   ....[1]....
        /*00fc*/ 	.word	0x00000990


	//   ....[2]....
        /*0100*/ 	.word	0x00000a00


	//   ....[3]....
        /*0104*/ 	.word	0x00000a30


	//   ....[4]....
        /*0108*/ 	.word	0x00000aa0


	//   ....[5]....
        /*010c*/ 	.word	0x00000ab0


	//   ....[6]....
        /*0110*/ 	.word	0x00000b00


	//   ....[7]....
        /*0114*/ 	.word	0x00000b10


	//   ....[8]....
        /*0118*/ 	.word	0x00000b60


	//   ....[9]....
        /*011c*/ 	.word	0x00000b80


	//   ....[10]....
        /*0120*/ 	.word	0x00000e90


	//   ....[11]....
        /*0124*/ 	.word	0x00000ea0


	//   ....[12]....
        /*0128*/ 	.word	0x00000f30


	//   ....[13]....
        /*012c*/ 	.word	0x00000f50


	//   ....[14]....
        /*0130*/ 	.word	0x00000fa0


	//   ....[15]....
        /*0134*/ 	.word	0x00000fc0


	//   ....[16]....
        /*0138*/ 	.word	0x00001010


	//   ....[17]....
        /*013c*/ 	.word	0x00001040


	//   ....[18]....
        /*0140*/ 	.word	0x000010a0


	//   ....[19]....
        /*0144*/ 	.word	0x000010d0


	//   ....[20]....
        /*0148*/ 	.word	0x000022b0


	//   ....[21]....
        /*014c*/ 	.word	0x000022c0


	//   ....[22]....
        /*0150*/ 	.word	0x00002330


	//   ....[23]....
        /*0154*/ 	.word	0x00002340


	//   ....[24]....
        /*0158*/ 	.word	0x000023a0


	//   ....[25]....
        /*015c*/ 	.word	0x000023d0


	//   ....[26]....
        /*0160*/ 	.word	0x00002450


	//   ....[27]....
        /*0164*/ 	.word	0x00002460


	//   ....[28]....
        /*0168*/ 	.word	0x000024b0


	//   ....[29]....
        /*016c*/ 	.word	0x000024c0


	//----- nvinfo : EIATTR_VRC_CTA_INIT_COUNT
	.align		4
.L_207:
        /*0170*/ 	.byte	0x02, 0x4a
	.zero		1
	.zero		1


	//----- nvinfo : EIATTR_EXIT_INSTR_OFFSETS
	.align		4
        /*0174*/ 	.byte	0x04, 0x1c
        /*0176*/ 	.short	(.L_209 - .L_208)


	//   ....[0]....
.L_208:
        /*0178*/ 	.word	0x00000080


	//   ....[1]....
        /*017c*/ 	.word	0x000000c0


	//   ....[2]....
        /*0180*/ 	.word	0x00002750


	//   ....[3]....
        /*0184*/ 	.word	0x000027a0


	//----- nvinfo : EIATTR_MAX_THREADS
	.align		4
.L_209:
        /*0188*/ 	.byte	0x04, 0x05
        /*018a*/ 	.short	(.L_211 - .L_210)
.L_210:
        /*018c*/ 	.word	0x00000280
        /*0190*/ 	.word	0x00000001
        /*0194*/ 	.word	0x00000001


	//----- nvinfo : EIATTR_CRS_STACK_SIZE
	.align		4
.L_211:
        /*0198*/ 	.byte	0x04, 0x1e
        /*019a*/ 	.short	(.L_213 - .L_212)
.L_212:
        /*019c*/ 	.word	0x00000000


	//----- nvinfo : EIATTR_CBANK_PARAM_SIZE
	.align		4
.L_213:
        /*01a0*/ 	.byte	0x03, 0x19
        /*01a2*/ 	.short	0x0021


	//----- nvinfo : EIATTR_PARAM_CBANK
	.align		4
        /*01a4*/ 	.byte	0x04, 0x0a
        /*01a6*/ 	.short	(.L_215 - .L_214)
	.align		4
.L_214:
        /*01a8*/ 	.word	index@(.nv.constant0._ZN3cub18CUB_300001_SM_10006detail6reduce28DeviceReduceSingleTileKernelINS2_10policy_hubIdjN4cuda3std3__44plusIdEEE10Policy1000EPdSC_iS9_ddNS7_10__identityEEEvT0_T1_T2_T3_T4_T6_)
        /*01ac*/ 	.short	0x0380
        /*01ae*/ 	.short	0x0021


	//----- nvinfo : EIATTR_SW_WAR
	.align		4
.L_215:
        /*01b0*/ 	.byte	0x04, 0x36
        /*01b2*/ 	.short	(.L_217 - .L_216)
.L_216:
        /*01b4*/ 	.word	0x00000008
.L_217:


//--------------------- .nv.info._ZN3cub18CUB_300001_SM_10006detail6reduce18DeviceReduceKernelINS2_10policy_hubIdjN4cuda3std3__44plusIdEEE10Policy1000EN6thrust24THRUST_300001_SM_1000_NS6detail15normal_iteratorINSD_10device_ptrIdEEEEjS9_dNS7_10__identityEEEvT0_PT3_T1_NS0_13GridEvenShareISN_EET2_T4_ --------------------------
	.section	.nv.info._ZN3cub18CUB_300001_SM_10006detail6reduce18DeviceReduceKernelINS2_10policy_hubIdjN4cuda3std3__44plusIdEEE10Policy1000EN6thrust24THRUST_300001_SM_1000_NS6detail15normal_iteratorINSD_10device_ptrIdEEEEjS9_dNS7_10__identityEEEvT0_PT3_T1_NS0_13GridEvenShareISN_EET2_T4_,"",@"SHT_CUDA_INFO"
	.sectionflags	@""
	.align	4


	//----- nvinfo : EIATTR_CUDA_API_VERSION
	.align		4
        /*0000*/ 	.byte	0x04, 0x37
        /*0002*/ 	.short	(.L_219 - .L_218)
.L_218:
        /*0004*/ 	.word	0x00000082


	//----- nvinfo : EIATTR_KPARAM_INFO
	.align		4
.L_219:
        /*0008*/ 	.byte	0x04, 0x17
        /*000a*/ 	.short	(.L_221 - .L_220)
.L_220:
        /*000c*/ 	.word	0x00000000
        /*0010*/ 	.short	0x0005
        /*0012*/ 	.short	0x003d
        /*0014*/ 	.byte	0x00, 0xf0, 0x05, 0x00


	//----- nvinfo : EIATTR_KPARAM_INFO
	.align		4
.L_221:
        /*0018*/ 	.byte	0x04, 0x17
        /*001a*/ 	.short	(.L_223 - .L_222)
.L_222:
        /*001c*/ 	.word	0x00000000
        /*0020*/ 	.short	0x0004
        /*0022*/ 	.short	0x003c
        /*0024*/ 	.byte	0x00, 0xf0, 0x05, 0x00


	//----- nvinfo : EIATTR_KPARAM_INFO
	.align		4
.L_223:
        /*0028*/ 	.byte	0x04, 0x17
        /*002a*/ 	.short	(.L_225 - .L_224)
.L_224:
        /*002c*/ 	.word	0x00000000
        /*0030*/ 	.short	0x0003
        /*0032*/ 	.short	0x0014
        /*0034*/ 	.byte	0x00, 0xf0, 0xa1, 0x00


	//----- nvinfo : EIATTR_KPARAM_INFO
	.align		4
.L_225:
        /*0038*/ 	.byte	0x04, 0x17
        /*003a*/ 	.short	(.L_227 - .L_226)
.L_226:
        /*003c*/ 	.word	0x00000000
        /*0040*/ 	.short	0x0002
        /*0042*/ 	.short	0x0010
        /*0044*/ 	.byte	0x00, 0xf0, 0x11, 0x00


	//----- nvinfo : EIATTR_KPARAM_INFO
	.align		4
.L_227:
        /*0048*/ 	.byte	0x04, 0x17
        /*004a*/ 	.short	(.L_229 - .L_228)
.L_228:
        /*004c*/ 	.word	0x00000000
        /*0050*/ 	.short	0x0001
        /*0052*/ 	.short	0x0008
        /*0054*/ 	.byte	0x00, 0xf5, 0x21, 0x00


	//----- nvinfo : EIATTR_KPARAM_INFO
	.align		4
.L_229:
        /*0058*/ 	.byte	0x04, 0x17
        /*005a*/ 	.short	(.L_231 - .L_230)
.L_230:
        /*005c*/ 	.word	0x00000000
        /*0060*/ 	.short	0x0000
        /*0062*/ 	.short	0x0000
        /*0064*/ 	.byte	0x00, 0xf0, 0x21, 0x00


	//----- nvinfo : EIATTR_SPARSE_MMA_MASK
	.align		4
.L_231:
        /*0068*/ 	.byte	0x03, 0x50
        /*006a*/ 	.short	0x0000


	//----- nvinfo : EIATTR_MAXREG_COUNT
	.align		4
        /*006c*/ 	.byte	0x03, 0x1b
        /*006e*/ 	.short	0x0060


	//----- nvinfo : EIATTR_NUM_BARRIERS
	.align		4
        /*0070*/ 	.byte	0x02, 0x4c
        /*0072*/ 	.byte	0x01
	.zero		1


	//----- nvinfo : EIATTR_MERCURY_ISA_VERSION
	.align		4
        /*0074*/ 	.byte	0x03, 0x5f
        /*0076*/ 	.short	0x0101


	//----- nvinfo : EIATTR_COOP_GROUP_MASK_REGIDS
	.align		4
        /*0078*/ 	.byte	0x04, 0x29
        /*007a*/ 	.short	(.L_233 - .L_232)


	//   ....[0]....
.L_232:
        /*007c*/ 	.word	0xffffffff


	//   ....[1]....
        /*0080*/ 	.word	0xffffffff


	//   ....[2]....
        /*0084*/ 	.word	0xffffffff


	//   ....[3]....
        /*0088*/ 	.word	0xffffffff


	//   ....[4]....
        /*008c*/ 	.word	0xffffffff


	//   ....[5]....
        /*0090*/ 	.word	0xffffffff


	//   ....[6]....
        /*0094*/ 	.word	0xffffffff


	//   ....[7]....
        /*0098*/ 	.word	0xffffffff


	//   ....[8]....
        /*009c*/ 	.word	0xffffffff


	//   ....[9]....
        /*00a0*/ 	.word	0xffffffff


	//   ....[10]....
        /*00a4*/ 	.word	0xffffffff


	//   ....[11]....
        /*00a8*/ 	.word	0xffffffff


	//   ....[12]....
        /*00ac*/ 	.word	0xffffffff


	//   ....[13]....
        /*00b0*/ 	.word	0xffffffff


	//   ....[14]....
        /*00b4*/ 	.word	0xffffffff


	//   ....[15]....
        /*00b8*/ 	.word	0xffffffff


	//   ....[16]....
        /*00bc*/ 	.word	0xffffffff


	//   ....[17]....
        /*00c0*/ 	.word	0xffffffff


	//   ....[18]....
        /*00c4*/ 	.word	0xffffffff


	//   ....[19]....
        /*00c8*/ 	.word	0xffffffff


	//   ....[20]....
        /*00cc*/ 	.word	0xffffffff


	//   ....[21]....
        /*00d0*/ 	.word	0xffffffff


	//   ....[22]....
        /*00d4*/ 	.word	0xffffffff


	//   ....[23]....
        /*00d8*/ 	.word	0xffffffff


	//   ....[24]....
        /*00dc*/ 	.word	0xffffffff


	//   ....[25]....
        /*00e0*/ 	.word	0xffffffff


	//   ....[26]....
        /*00e4*/ 	.word	0xffffffff


	//   ....[27]....
        /*00e8*/ 	.word	0xffffffff


	//   ....[28]....
        /*00ec*/ 	.word	0xffffffff


	//   ....[29]....
        /*00f0*/ 	.word	0xffffffff


	//----- nvinfo : EIATTR_COOP_GROUP_INSTR_OFFSETS
	.align		4
.L_233:
        /*00f4*/ 	.byte	0x04, 0x28
        /*00f6*/ 	.short	(.L_235 - .L_234)


	//   ....[0]....
.L_234:
        /*00f8*/ 	.word	0x00000c10


	//   ....[1]....
        /*00fc*/ 	.word	0x00000c20


	//   ....[2]....
        /*0100*/ 	.word	0x00000c90


	//   ....[3]....
        /*0104*/ 	.word	0x00000cb0


	//   ....[4]....
        /*0108*/ 	.word	0x00000d20


	//   ....[5]....
        /*010c*/ 	.word	0x00000d30


	//   ....[6]....
        /*0110*/ 	.word	0x00000d80


	//   ....[7]....
        /*0114*/ 	.word	0x00000da0


	//   ....[8]....
        /*0118*/ 	.word	0x00000df0


	//   ....[9]....
        /*011c*/ 	.word	0x00000e10


	//   ....[10]....
        /*0120*/ 	.word	0x00001120


	//   ....[11]....
        /*0124*/ 	.word	0x00001130


	//   ....[12]....
        /*0128*/ 	.word	0x000011a0


	//   ....[13]....
        /*012c*/ 	.word	0x000011c0


	//   ....[14]....
        /*0130*/ 	.word	0x00001210


	//   ....[15]....
        /*0134*/ 	.word	0x00001230


	//   ....[16]....
        /*0138*/ 	.word	0x00001290


	//   ....[17]....
        /*013c*/ 	.word	0x000012b0


	//   ....[18]....
        /*0140*/ 	.word	0x00001330


	//   ....[19]....
        /*0144*/ 	.word	0x00001360


	//   ....[20]....
        /*0148*/ 	.word	0x000028d0


	//   ....[21]....
        /*014c*/ 	.word	0x000028e0


	//   ....[22]....
        /*0150*/ 	.word	0x00002960


	//   ....[23]....
        /*0154*/ 	.word	0x00002970


	//   ....[24]....
        /*0158*/ 	.word	0x000029d0


	//   ....[25]....
        /*015c*/ 	.word	0x000029e0


	//   ....[26]....
        /*0160*/ 	.word	0x00002a30


	//   ....[27]....
        /*0164*/ 	.word	0x00002a60


	//   ....[28]....
        /*0168*/ 	.word	0x00002ae0


	//   ....[29]....
        /*016c*/ 	.word	0x00002af0


	//----- nvinfo : EIATTR_VRC_CTA_INIT_COUNT
	.align		4
.L_235:
        /*0170*/ 	.byte	0x02, 0x4a
	.zero		1
	.zero		1


	//----- nvinfo : EIATTR_EXIT_INSTR_OFFSETS
	.align		4
        /*0174*/ 	.byte	0x04, 0x1c
        /*0176*/ 	.short	(.L_237 - .L_236)


	//   ....[0]....
.L_236:
        /*0178*/ 	.word	0x00002d80


	//   ....[1]....
        /*017c*/ 	.word	0x00002de0


	//----- nvinfo : EIATTR_MAX_THREADS
	.align		4
.L_237:
        /*0180*/ 	.byte	0x04, 0x05
        /*0182*/ 	.short	(.L_239 - .L_238)
.L_238:
        /*0184*/ 	.word	0x00000280
        /*0188*/ 	.word	0x00000001
        /*018c*/ 	.word	0x00000001


	//----- nvinfo : EIATTR_CRS_STACK_SIZE
	.align		4
.L_239:
        /*0190*/ 	.byte	0x04, 0x1e
        /*0192*/ 	.short	(.L_241 - .L_240)
.L_240:
        /*0194*/ 	.word	0x00000000


	//----- nvinfo : EIATTR_CBANK_PARAM_SIZE
	.align		4
.L_241:
        /*0198*/ 	.byte	0x03, 0x19
        /*019a*/ 	.short	0x003e


	//----- nvinfo : EIATTR_PARAM_CBANK
	.align		4
        /*019c*/ 	.byte	0x04, 0x0a
        /*019e*/ 	.short	(.L_243 - .L_242)
	.align		4
.L_242:
        /*01a0*/ 	.word	index@(.nv.constant0._ZN3cub18CUB_300001_SM_10006detail6reduce18DeviceReduceKernelINS2_10policy_hubIdjN4cuda3std3__44plusIdEEE10Policy1000EN6thrust24THRUST_300001_SM_1000_NS6detail15normal_iteratorINSD_10device_ptrIdEEEEjS9_dNS7_10__identityEEEvT0_PT3_T1_NS0_13GridEvenShareISN_EET2_T4_)
        /*01a4*/ 	.short	0x0380
        /*01a6*/ 	.short	0x003e


	//----- nvinfo : EIATTR_SW_WAR
	.align		4
.L_243:
        /*01a8*/ 	.byte	0x04, 0x36
        /*01aa*/ 	.short	(.L_245 - .L_244)
.L_244:
        /*01ac*/ 	.word	0x00000008
.L_245:


//--------------------- .nv.info._ZN3cub18CUB_300001_SM_10006detail6reduce28DeviceReduceSingleTileKernelINS2_10policy_hubIdjN4cuda3std3__44plusIdEEE10Policy1000EN6thrust24THRUST_300001_SM_1000_NS6detail15normal_iteratorINSD_10device_ptrIdEEEEPdjS9_ddNS7_10__identityEEEvT0_T1_T2_T3_T4_T6_ --------------------------
	.section	.nv.info._ZN3cub18CUB_300001_SM_10006detail6reduce28DeviceReduceSingleTileKernelINS2_10policy_hubIdjN4cuda3std3__44plusIdEEE10Policy1000EN6thrust24THRUST_300001_SM_1000_NS6detail15normal_iteratorINSD_10device_ptrIdEEEEPdjS9_ddNS7_10__identityEEEvT0_T1_T2_T3_T4_T6_,"",@"SHT_CUDA_INFO"
	.sectionflags	@""
	.align	4


	//----- nvinfo : EIATTR_CUDA_API_VERSION
	.align		4
        /*0000*/ 	.byte	0x04, 0x37
        /*0002*/ 	.short	(.L_247 - .L_246)
.L_246:
        /*0004*/ 	.word	0x00000082


	//----- nvinfo : EIATTR_KPARAM_INFO
	.align		4
.L_247:
        /*0008*/ 	.byte	0x04, 0x17
        /*000a*/ 	.short	(.L_249 - .L_248)
.L_248:
        /*000c*/ 	.word	0x00000000
        /*0010*/ 	.short	0x0005
        /*0012*/ 	.short	0x0020
        /*0014*/ 	.byte	0x00, 0xf0, 0x05, 0x00


	//----- nvinfo : EIATTR_KPARAM_INFO
	.align		4
.L_249:
        /*0018*/ 	.byte	0x04, 0x17
        /*001a*/ 	.short	(.L_251 - .L_250)
.L_250:
        /*001c*/ 	.word	0x00000000
        /*0020*/ 	.short	0x0004
        /*0022*/ 	.short	0x0018
        /*0024*/ 	.byte	0x00, 0xf0, 0x21, 0x00


	//----- nvinfo : EIATTR_KPARAM_INFO
	.align		4
.L_251:
        /*0028*/ 	.byte	0x04, 0x17
        /*002a*/ 	.short	(.L_253 - .L_252)
.L_252:
        /*002c*/ 	.word	0x00000000
        /*0030*/ 	.short	0x0003
        /*0032*/ 	.short	0x0014
        /*0034*/ 	.byte	0x00, 0xf0, 0x05, 0x00


	//----- nvinfo : EIATTR_KPARAM_INFO
	.align		4
.L_253:
        /*0038*/ 	.byte	0x04, 0x17
        /*003a*/ 	.short	(.L_255 - .L_254)
.L_254:
        /*003c*/ 	.word	0x00000000
        /*0040*/ 	.short	0x0002
        /*0042*/ 	.short	0x0010
        /*0044*/ 	.byte	0x00, 0xf0, 0x11, 0x00


	//----- nvinfo : EIATTR_KPARAM_INFO
	.align		4
.L_255:
        /*0048*/ 	.byte	0x04, 0x17
        /*004a*/ 	.short	(.L_257 - .L_256)
.L_256:
        /*004c*/ 	.word	0x00000000
        /*0050*/ 	.short	0x0001
        /*0052*/ 	.short	0x0008
        /*0054*/ 	.byte	0x00, 0xf5, 0x21, 0x00


	//----- nvinfo : EIATTR_KPARAM_INFO
	.align		4
.L_257:
        /*0058*/ 	.byte	0x04, 0x17
        /*005a*/ 	.short	(.L_259 - .L_258)
.L_258:
        /*005c*/ 	.word	0x00000000
        /*0060*/ 	.short	0x0000
        /*0062*/ 	.short	0x0000
        /*0064*/ 	.byte	0x00, 0xf0, 0x21, 0x00


	//----- nvinfo : EIATTR_SPARSE_MMA_MASK
	.align		4
.L_259:
        /*0068*/ 	.byte	0x03, 0x50
        /*006a*/ 	.short	0x0000


	//----- nvinfo : EIATTR_MAXREG_COUNT
	.align		4
        /*006c*/ 	.byte	0x03, 0x1b
        /*006e*/ 	.short	0x0060


	//----- nvinfo : EIATTR_NUM_BARRIERS
	.align		4
        /*0070*/ 	.byte	0x02, 0x4c
        /*0072*/ 	.byte	0x01
	.zero		1


	//----- nvinfo : EIATTR_MERCURY_ISA_VERSION
	.align		4
        /*0074*/ 	.byte	0x03, 0x5f
        /*0076*/ 	.short	0x0101


	//----- nvinfo : EIATTR_COOP_GROUP_MASK_REGIDS
	.align		4
        /*0078*/ 	.byte	0x04, 0x29
        /*007a*/ 	.short	(.L_261 - .L_260)


	//   ....[0]....
.L_260:
        /*007c*/ 	.word	0xffffffff


	//   ....[1]....
        /*0080*/ 	.word	0xffffffff


	//   ....[2]....
        /*0084*/ 	.word	0xffffffff


	//   ....[3]....
        /*0088*/ 	.word	0xffffffff


	//   ....[4]....
        /*008c*/ 	.word	0xffffffff


	//   ....[5]....
        /*0090*/ 	.word	0xffffffff


	//   ....[6]....
        /*0094*/ 	.word	0xffffffff


	//   ....[7]....
        /*0098*/ 	.word	0xffffffff


	//   ....[8]....
        /*009c*/ 	.word	0xffffffff


	//   ....[9]....
        /*00a0*/ 	.word	0xffffffff


	//   ....[10]....
        /*00a4*/ 	.word	0xffffffff


	//   ....[11]....
        /*00a8*/ 	.word	0xffffffff


	//   ....[12]....
        /*00ac*/ 	.word	0xffffffff


	//   ....[13]....
        /*00b0*/ 	.word	0xffffffff


	//   ....[14]....
        /*00b4*/ 	.word	0xffffffff


	//   ....[15]....
        /*00b8*/ 	.word	0xffffffff


	//   ....[16]....
        /*00bc*/ 	.word	0xffffffff


	//   ....[17]....
        /*00c0*/ 	.word	0xffffffff


	//   ....[18]....
        /*00c4*/ 	.word	0xffffffff


	//   ....[19]....
        /*00c8*/ 	.word	0xffffffff


	//   ....[20]....
        /*00cc*/ 	.word	0xffffffff


	//   ....[21]....
        /*00d0*/ 	.word	0xffffffff


	//   ....[22]....
        /*00d4*/ 	.word	0xffffffff


	//   ....[23]....
        /*00d8*/ 	.word	0xffffffff


	//   ....[24]....
        /*00dc*/ 	.word	0xffffffff


	//   ....[25]....
        /*00e0*/ 	.word	0xffffffff


	//   ....[26]....
        /*00e4*/ 	.word	0xffffffff


	//   ....[27]....
        /*00e8*/ 	.word	0xffffffff


	//   ....[28]....
        /*00ec*/ 	.word	0xffffffff


	//   ....[29]....
        /*00f0*/ 	.word	0xffffffff


	//----- nvinfo : EIATTR_COOP_GROUP_INSTR_OFFSETS
	.align		4
.L_261:
        /*00f4*/ 	.byte	0x04, 0x28
        /*00f6*/ 	.short	(.L_263 - .L_262)


	//   ....[0]....
.L_262:
        /*00f8*/ 	.word	0x00000930


	//   ....[1]....
        /*00fc*/ 	.word	0x00000940


	//   ....[2]....
        /*0100*/ 	.word	0x000009b0


	//   ....[3]....
        /*0104*/ 	.word	0x000009e0


	//   ....[4]....
        /*0108*/ 	.word	0x00000a50


	//   ....[5]....
        /*010c*/ 	.word	0x00000a60


	//   ....[6]....
        /*0110*/ 	.word	0x00000ab0


	//   ....[7]....
        /*0114*/ 	.word	0x00000ad0


	//   ....[8]....
        /*0118*/ 	.word	0x00000b30


	//   ....[9]....
        /*011c*/ 	.word	0x00000b40


	//   ....[10]....
        /*0120*/ 	.word	0x00000e40


	//   ....[11]....
        /*0124*/ 	.word	0x00000e50


	//   ....[12]....
        /*0128*/ 	.word	0x00000ed0


	//   ....[13]....
        /*012c*/ 	.word	0x00000ef0


	//   ....[14]....
        /*0130*/ 	.word	0x00000f40


	//   ....[15]....
        /*0134*/ 	.word	0x00000f60


	//   ....[16]....
        /*0138*/ 	.word	0x00000fd0


	//   ....[17]....
        /*013c*/ 	.word	0x00000fe0


	//   ....[18]....
        /*0140*/ 	.word	0x00001030


	//   ....[19]....
        /*0144*/ 	.word	0x00001060


	//   ....[20]....
        /*0148*/ 	.word	0x00002450


	//   ....[21]....
        /*014c*/ 	.word	0x00002460


	//   ....[22]....
        /*0150*/ 	.word	0x000024d0


	//   ....[23]....
        /*0154*/ 	.word	0x000024e0


	//   ....[24]....
        /*0158*/ 	.word	0x00002540


	//   ....[25]....
        /*015c*/ 	.word	0x00002550


	//   ....[26]....
        /*0160*/ 	.word	0x000025a0


	//   ....[27]....
        /*0164*/ 	.word	0x000025d0


	//   ....[28]....
        /*0168*/ 	.word	0x00002650


	//   ....[29]....
        /*016c*/ 	.word	0x00002660


	//----- nvinfo : EIATTR_VRC_CTA_INIT_COUNT
	.align		4
.L_263:
        /*0170*/ 	.byte	0x02, 0x4a
	.zero		1
	.zero		1


	//----- nvinfo : EIATTR_EXIT_INSTR_OFFSETS
	.align		4
        /*0174*/ 	.byte	0x04, 0x1c
        /*0176*/ 	.short	(.L_265 - .L_264)


	//   ....[0]....
.L_264:
        /*0178*/ 	.word	0x00000080


	//   ....[1]....
        /*017c*/ 	.word	0x000000c0


	//   ....[2]....
        /*0180*/ 	.word	0x000028f0


	//   ....[3]....
        /*0184*/ 	.word	0x00002940


	//----- nvinfo : EIATTR_MAX_THREADS
	.align		4
.L_265:
        /*0188*/ 	.byte	0x04, 0x05
        /*018a*/ 	.short	(.L_267 - .L_266)
.L_266:
        /*018c*/ 	.word	0x00000280
        /*0190*/ 	.word	0x00000001
        /*0194*/ 	.word	0x00000001


	//----- nvinfo : EIATTR_CRS_STACK_SIZE
	.align		4
.L_267:
        /*0198*/ 	.byte	0x04, 0x1e
        /*019a*/ 	.short	(.L_269 - .L_268)
.L_268:
        /*019c*/ 	.word	0x00000000


	//----- nvinfo : EIATTR_CBANK_PARAM_SIZE
	.align		4
.L_269:
        /*01a0*/ 	.byte	0x03, 0x19
        /*01a2*/ 	.short	0x0021


	//----- nvinfo : EIATTR_PARAM_CBANK
	.align		4
        /*01a4*/ 	.byte	0x04, 0x0a
        /*01a6*/ 	.short	(.L_271 - .L_270)
	.align		4
.L_270:
        /*01a8*/ 	.word	index@(.nv.constant0._ZN3cub18CUB_300001_SM_10006detail6reduce28DeviceReduceSingleTileKernelINS2_10policy_hubIdjN4cuda3std3__44plusIdEEE10Policy1000EN6thrust24THRUST_300001_SM_1000_NS6detail15normal_iteratorINSD_10device_ptrIdEEEEPdjS9_ddNS7_10__identityEEEvT0_T1_T2_T3_T4_T6_)
        /*01ac*/ 	.short	0x0380
        /*01ae*/ 	.short	0x0021


	//----- nvinfo : EIATTR_SW_WAR
	.align		4
.L_271:
        /*01b0*/ 	.byte	0x04, 0x36
        /*01b2*/ 	.short	(.L_273 - .L_272)
.L_272:
        /*01b4*/ 	.word	0x00000008
.L_273:


//--------------------- .nv.info._ZN3cub18CUB_300001_SM_10006detail8for_each13static_kernelINS2_12policy_hub_t12policy_500_tEmN6thrust24THRUST_300001_SM_1000_NS8cuda_cub20__uninitialized_fill7functorINS7_10device_ptrIdEEdEEEEvT0_T1_ --------------------------
	.section	.nv.info._ZN3cub18CUB_300001_SM_10006detail8for_each13static_kernelINS2_12policy_hub_t12policy_500_tEmN6thrust24THRUST_300001_SM_1000_NS8cuda_cub20__uninitialized_fill7functorINS7_10device_ptrIdEEdEEEEvT0_T1_,"",@"SHT_CUDA_INFO"
	.sectionflags	@""
	.align	4


	//----- nvinfo : EIATTR_CUDA_API_VERSION
	.align		4
        /*0000*/ 	.byte	0x04, 0x37
        /*0002*/ 	.short	(.L_275 - .L_274)
.L_274:
        /*0004*/ 	.word	0x00000082


	//----- nvinfo : EIATTR_KPARAM_INFO
	.align		4
.L_275:
        /*0008*/ 	.byte	0x04, 0x17
        /*000a*/ 	.short	(.L_277 - .L_276)
.L_276:
        /*000c*/ 	.word	0x00000000
        /*0010*/ 	.short	0x0001
        /*0012*/ 	.short	0x0008
        /*0014*/ 	.byte	0x00, 0xf0, 0x41, 0x00


	//----- nvinfo : EIATTR_KPARAM_INFO
	.align		4
.L_277:
        /*0018*/ 	.byte	0x04, 0x17
        /*001a*/ 	.short	(.L_279 - .L_278)
.L_278:
        /*001c*/ 	.word	0x00000000
        /*0020*/ 	.short	0x0000
        /*0022*/ 	.short	0x0000
        /*0024*/ 	.byte	0x00, 0xf0, 0x21, 0x00


	//----- nvinfo : EIATTR_SPARSE_MMA_MASK
	.align		4
.L_279:
        /*0028*/ 	.byte	0x03, 0x50
        /*002a*/ 	.short	0x0000


	//----- nvinfo : EIATTR_MAXREG_COUNT
	.align		4
        /*002c*/ 	.byte	0x03, 0x1b
        /*002e*/ 	.short	0x00ff


	//----- nvinfo : EIATTR_MERCURY_ISA_VERSION
	.align		4
        /*0030*/ 	.byte	0x03, 0x5f
        /*0032*/ 	.short	0x0101


	//----- nvinfo : EIATTR_VRC_CTA_INIT_COUNT
	.align		4
        /*0034*/ 	.byte	0x02, 0x4a
	.zero		1
	.zero		1


	//----- nvinfo : EIATTR_EXIT_INSTR_OFFSETS
	.align		4
        /*0038*/ 	.byte	0x04, 0x1c
        /*003a*/ 	.short	(.L_281 - .L_280)


	//   ....[0]....
.L_280:
        /*003c*/ 	.word	0x00000130


	//   ....[1]....
        /*0040*/ 	.word	0x00000230


	//   ....[2]....
        /*0044*/ 	.word	0x00000260


	//----- nvinfo : EIATTR_MAX_THREADS
	.align		4
.L_281:
        /*0048*/ 	.byte	0x04, 0x05
        /*004a*/ 	.short	(.L_283 - .L_282)
.L_282:
        /*004c*/ 	.word	0x00000100
        /*0050*/ 	.word	0x00000001
        /*0054*/ 	.word	0x00000001


	//----- nvinfo : EIATTR_CBANK_PARAM_SIZE
	.align		4
.L_283:
        /*0058*/ 	.byte	0x03, 0x19
        /*005a*/ 	.short	0x0018


	//----- nvinfo : EIATTR_PARAM_CBANK
	.align		4
        /*005c*/ 	.byte	0x04, 0x0a
        /*005e*/ 	.short	(.L_285 - .L_284)
	.align		4
.L_284:
        /*0060*/ 	.word	index@(.nv.constant0._ZN3cub18CUB_300001_SM_10006detail8for_each13static_kernelINS2_12policy_hub_t12policy_500_tEmN6thrust24THRUST_300001_SM_1000_NS8cuda_cub20__uninitialized_fill7functorINS7_10device_ptrIdEEdEEEEvT0_T1_)
        /*0064*/ 	.short	0x0380
        /*0066*/ 	.short	0x0018


	//----- nvinfo : EIATTR_SW_WAR
	.align		4
.L_285:
        /*0068*/ 	.byte	0x04, 0x36
        /*006a*/ 	.short	(.L_287 - .L_286)
.L_286:
        /*006c*/ 	.word	0x00000008
.L_287:


//--------------------- .nv.info._ZN3cub18CUB_300001_SM_10006detail11EmptyKernelIvEEvv --------------------------
	.section	.nv.info._ZN3cub18CUB_300001_SM_10006detail11EmptyKernelIvEEvv,"",@"SHT_CUDA_INFO"
	.sectionflags	@""
	.align	4


	//----- nvinfo : EIATTR_CUDA_API_VERSION
	.align		4
        /*0000*/ 	.byte	0x04, 0x37
        /*0002*/ 	.short	(.L_289 - .L_288)
.L_288:
        /*0004*/ 	.word	0x00000082


	//----- nvinfo : EIATTR_SPARSE_MMA_MASK
	.align		4
.L_289:
        /*0008*/ 	.byte	0x03, 0x50
        /*000a*/ 	.short	0x0000


	//----- nvinfo : EIATTR_MAXREG_COUNT
	.align		4
        /*000c*/ 	.byte	0x03, 0x1b
        /*000e*/ 	.short	0x00ff


	//----- nvinfo : EIATTR_MERCURY_ISA_VERSION
	.align		4
        /*0010*/ 	.byte	0x03, 0x5f
        /*0012*/ 	.short	0x0101


	//----- nvinfo : EIATTR_VRC_CTA_INIT_COUNT
	.align		4
        /*0014*/ 	.byte	0x02, 0x4a
	.zero		1
	.zero		1


	//----- nvinfo : EIATTR_EXIT_INSTR_OFFSETS
	.align		4
        /*0018*/ 	.byte	0x04, 0x1c
        /*001a*/ 	.short	(.L_291 - .L_290)


	//   ....[0]....
.L_290:
        /*001c*/ 	.word	0x00000010


	//----- nvinfo : EIATTR_SW_WAR
	.align		4
.L_291:
        /*0020*/ 	.byte	0x04, 0x36
        /*0022*/ 	.short	(.L_293 - .L_292)
.L_292:
        /*0024*/ 	.word	0x00000008
.L_293:


//--------------------- .nv.info._Z10pi_cuda_mcPddi --------------------------
	.section	.nv.info._Z10pi_cuda_mcPddi,"",@"SHT_CUDA_INFO"
	.sectionflags	@""
	.align	4


	//----- nvinfo : EIATTR_CUDA_API_VERSION
	.align		4
        /*0000*/ 	.byte	0x04, 0x37
        /*0002*/ 	.short	(.L_295 - .L_294)
.L_294:
        /*0004*/ 	.word	0x00000082


	//----- nvinfo : EIATTR_KPARAM_INFO
	.align		4
.L_295:
        /*0008*/ 	.byte	0x04, 0x17
        /*000a*/ 	.short	(.L_297 - .L_296)
.L_296:
        /*000c*/ 	.word	0x00000000
        /*0010*/ 	.short	0x0002
        /*0012*/ 	.short	0x0010
        /*0014*/ 	.byte	0x00, 0xf0, 0x11, 0x00


	//----- nvinfo : EIATTR_KPARAM_INFO
	.align		4
.L_297:
        /*0018*/ 	.byte	0x04, 0x17
        /*001a*/ 	.short	(.L_299 - .L_298)
.L_298:
        /*001c*/ 	.word	0x00000000
        /*0020*/ 	.short	0x0001
        /*0022*/ 	.short	0x0008
        /*0024*/ 	.byte	0x00, 0xf0, 0x21, 0x00


	//----- nvinfo : EIATTR_KPARAM_INFO
	.align		4
.L_299:
        /*0028*/ 	.byte	0x04, 0x17
        /*002a*/ 	.short	(.L_301 - .L_300)
.L_300:
        /*002c*/ 	.word	0x00000000
        /*0030*/ 	.short	0x0000
        /*0032*/ 	.short	0x0000
        /*0034*/ 	.byte	0x00, 0xf5, 0x21, 0x00


	//----- nvinfo : EIATTR_SPARSE_MMA_MASK
	.align		4
.L_301:
        /*0038*/ 	.byte	0x03, 0x50
        /*003a*/ 	.short	0x0000


	//----- nvinfo : EIATTR_MAXREG_COUNT
	.align		4
        /*003c*/ 	.byte	0x03, 0x1b
        /*003e*/ 	.short	0x00ff


	//----- nvinfo : EIATTR_MERCURY_ISA_VERSION
	.align		4
        /*0040*/ 	.byte	0x03, 0x5f
        /*0042*/ 	.short	0x0101


	//----- nvinfo : EIATTR_VRC_CTA_INIT_COUNT
	.align		4
        /*0044*/ 	.byte	0x02, 0x4a
	.zero		1
	.zero		1


	//----- nvinfo : EIATTR_EXIT_INSTR_OFFSETS
	.align		4
        /*0048*/ 	.byte	0x04, 0x1c
        /*004a*/ 	.short	(.L_303 - .L_302)


	//   ....[0]....
.L_302:
        /*004c*/ 	.word	0x00003550


	//----- nvinfo : EIATTR_CRS_STACK_SIZE
	.align		4
.L_303:
        /*0050*/ 	.byte	0x04, 0x1e
        /*0052*/ 	.short	(.L_305 - .L_304)
.L_304:
        /*0054*/ 	.word	0x00000000


	//----- nvinfo : EIATTR_CBANK_PARAM_SIZE
	.align		4
.L_305:
        /*0058*/ 	.byte	0x03, 0x19
        /*005a*/ 	.short	0x0014


	//----- nvinfo : EIATTR_PARAM_CBANK
	.align		4
        /*005c*/ 	.byte	0x04, 0x0a
        /*005e*/ 	.short	(.L_307 - .L_306)
	.align		4
.L_306:
        /*0060*/ 	.word	index@(.nv.constant0._Z10pi_cuda_mcPddi)
        /*0064*/ 	.short	0x0380
        /*0066*/ 	.short	0x0014


	//----- nvinfo : EIATTR_SW_WAR
	.align		4
.L_307:
        /*0068*/ 	.byte	0x04, 0x36
        /*006a*/ 	.short	(.L_309 - .L_308)
.L_308:
        /*006c*/ 	.word	0x00000008
.L_309:


//--------------------- .nv.callgraph             --------------------------
	.section	.nv.callgraph,"",@"SHT_CUDA_CALLGRAPH"
	.align	4
	.sectionentsize	8
	.align		4
        /*0000*/ 	.word	0x00000000
	.align		4
        /*0004*/ 	.word	0xffffffff
	.align		4
        /*0008*/ 	.word	0x00000000
	.align		4
        /*000c*/ 	.word	0xfffffffe
	.align		4
        /*0010*/ 	.word	0x00000000
	.align		4
        /*0014*/ 	.word	0xfffffffd
	.align		4
        /*0018*/ 	.word	0x00000000
	.align		4
        /*001c*/ 	.word	0xfffffffc


//--------------------- .nv.constant4             --------------------------
	.section	.nv.constant4,"a",@progbits
	.align	8
	.align		8
.nv.constant4:
        /*0000*/ 	.dword	precalc_xorwow_matrix
	.align		8
        /*0008*/ 	.dword	precalc_xorwow_offset_matrix
	.align		8
        /*0010*/ 	.dword	mrg32k3aM1
	.align		8
        /*0018*/ 	.dword	mrg32k3aM2
	.align		8
        /*0020*/ 	.dword	mrg32k3aM1SubSeq
	.align		8
        /*0028*/ 	.dword	mrg32k3aM2SubSeq
	.align		8
        /*0030*/ 	.dword	mrg32k3aM1Seq
	.align		8
        /*0038*/ 	.dword	mrg32k3aM2Seq
	.align		8
        /*0040*/ 	.dword	_ZN34_INTERNAL_52864ea8_4_k_cu_0991ea8e4cuda3std3__45__cpo5beginE
	.align		8
        /*0048*/ 	.dword	_ZN34_INTERNAL_52864ea8_4_k_cu_0991ea8e4cuda3std3__45__cpo3endE
	.align		8
        /*0050*/ 	.dword	_ZN34_INTERNAL_52864ea8_4_k_cu_0991ea8e4cuda3std3__45__cpo6cbeginE
	.align		8
        /*0058*/ 	.dword	_ZN34_INTERNAL_52864ea8_4_k_cu_0991ea8e4cuda3std3__45__cpo4cendE
	.align		8
        /*0060*/ 	.dword	_ZN34_INTERNAL_52864ea8_4_k_cu_0991ea8e4cuda3std3__45__cpo6rbeginE
	.align		8
        /*0068*/ 	.dword	_ZN34_INTERNAL_52864ea8_4_k_cu_0991ea8e4cuda3std3__45__cpo4rendE
	.align		8
        /*0070*/ 	.dword	_ZN34_INTERNAL_52864ea8_4_k_cu_0991ea8e4cuda3std3__45__cpo7crbeginE
	.align		8
        /*0078*/ 	.dword	_ZN34_INTERNAL_52864ea8_4_k_cu_0991ea8e4cuda3std3__45__cpo5crendE
	.align		8
        /*0080*/ 	.dword	_ZN34_INTERNAL_52864ea8_4_k_cu_0991ea8e4cuda3std3__436_GLOBAL__N__52864ea8_4_k_cu_0991ea8e6ignoreE
	.align		8
        /*0088*/ 	.dword	_ZN34_INTERNAL_52864ea8_4_k_cu_0991ea8e4cuda3std3__419piecewise_constructE
	.align		8
        /*0090*/ 	.dword	_ZN34_INTERNAL_52864ea8_4_k_cu_0991ea8e4cuda3std3__48in_placeE
	.align		8
        /*0098*/ 	.dword	_ZN34_INTERNAL_52864ea8_4_k_cu_0991ea8e4cuda3std3__420unreachable_sentinelE
	.align		8
        /*00a0*/ 	.dword	_ZN34_INTERNAL_52864ea8_4_k_cu_0991ea8e4cuda3std3__47nulloptE
	.align		8
        /*00a8*/ 	.dword	_ZN34_INTERNAL_52864ea8_4_k_cu_0991ea8e4cuda3std3__48unexpectE
	.align		8
        /*00b0*/ 	.dword	_ZN34_INTERNAL_52864ea8_4_k_cu_0991ea8e4cuda3std6ranges3__45__cpo4swapE
	.align		8
        /*00b8*/ 	.dword	_ZN34_INTERNAL_52864ea8_4_k_cu_0991ea8e4cuda3std6ranges3__45__cpo9iter_moveE
	.align		8
        /*00c0*/ 	.dword	_ZN34_INTERNAL_52864ea8_4_k_cu_0991ea8e4cuda3std6ranges3__45__cpo5beginE
	.align		8
        /*00c8*/ 	.dword	_ZN34_INTERNAL_52864ea8_4_k_cu_0991ea8e4cuda3std6ranges3__45__cpo3endE
	.align		8
        /*00d0*/ 	.dword	_ZN34_INTERNAL_52864ea8_4_k_cu_0991ea8e4cuda3std6ranges3__45__cpo6cbeginE
	.align		8
        /*00d8*/ 	.dword	_ZN34_INTERNAL_52864ea8_4_k_cu_0991ea8e4cuda3std6ranges3__45__cpo4cendE
	.align		8
        /*00e0*/ 	.dword	_ZN34_INTERNAL_52864ea8_4_k_cu_0991ea8e4cuda3std6ranges3__45__cpo7advanceE
	.align		8
        /*00e8*/ 	.dword	_ZN34_INTERNAL_52864ea8_4_k_cu_0991ea8e4cuda3std6ranges3__45__cpo9iter_swapE
	.align		8
        /*00f0*/ 	.dword	_ZN34_INTERNAL_52864ea8_4_k_cu_0991ea8e4cuda3std6ranges3__45__cpo4nextE
	.align		8
        /*00f8*/ 	.dword	_ZN34_INTERNAL_52864ea8_4_k_cu_0991ea8e4cuda3std6ranges3__45__cpo4prevE
	.align		8
        /*0100*/ 	.dword	_ZN34_INTERNAL_52864ea8_4_k_cu_0991ea8e4cuda3std6ranges3__45__cpo4dataE
	.align		8
        /*0108*/ 	.dword	_ZN34_INTERNAL_52864ea8_4_k_cu_0991ea8e4cuda3std6ranges3__45__cpo5cdataE
	.align		8
        /*0110*/ 	.dword	_ZN34_INTERNAL_52864ea8_4_k_cu_0991ea8e4cuda3std6ranges3__45__cpo4sizeE
	.align		8
        /*0118*/ 	.dword	_ZN34_INTERNAL_52864ea8_4_k_cu_0991ea8e4cuda3std6ranges3__45__cpo5ssizeE
	.align		8
        /*0120*/ 	.dword	_ZN34_INTERNAL_52864ea8_4_k_cu_0991ea8e4cuda3std6ranges3__45__cpo8distanceE
	.align		8
        /*0128*/ 	.dword	_ZN34_INTERNAL_52864ea8_4_k_cu_0991ea8e6thrust24THRUST_300001_SM_1000_NS8cuda_cub3parE
	.align		8
        /*0130*/ 	.dword	_ZN34_INTERNAL_52864ea8_4_k_cu_0991ea8e6thrust24THRUST_300001_SM_1000_NS8cuda_cub10par_nosyncE
	.align		8
        /*0138*/ 	.dword	_ZN34_INTERNAL_52864ea8_4_k_cu_0991ea8e6thrust24THRUST_300001_SM_1000_NS6system6detail10sequential3seqE
	.align		8
        /*0140*/ 	.dword	_ZN34_INTERNAL_52864ea8_4_k_cu_0991ea8e6thrust24THRUST_300001_SM_1000_NS12placeholders2_1E
	.align		8
        /*0148*/ 	.dword	_ZN34_INTERNAL_52864ea8_4_k_cu_0991ea8e6thrust24THRUST_300001_SM_1000_NS12placeholders2_2E
	.align		8
        /*0150*/ 	.dword	_ZN34_INTERNAL_52864ea8_4_k_cu_0991ea8e6thrust24THRUST_300001_SM_1000_NS12placeholders2_3E
	.align		8
        /*0158*/ 	.dword	_ZN34_INTERNAL_52864ea8_4_k_cu_0991ea8e6thrust24THRUST_300001_SM_1000_NS12placeholders2_4E
	.align		8
        /*0160*/ 	.dword	_ZN34_INTERNAL_52864ea8_4_k_cu_0991ea8e6thrust24THRUST_300001_SM_1000_NS12placeholders2_5E
	.align		8
        /*0168*/ 	.dword	_ZN34_INTERNAL_52864ea8_4_k_cu_0991ea8e6thrust24THRUST_300001_SM_1000_NS12placeholders2_6E
	.align		8
        /*0170*/ 	.dword	_ZN34_INTERNAL_52864ea8_4_k_cu_0991ea8e6thrust24THRUST_300001_SM_1000_NS12placeholders2_7E
	.align		8
        /*0178*/ 	.dword	_ZN34_INTERNAL_52864ea8_4_k_cu_0991ea8e6thrust24THRUST_300001_SM_1000_NS12placeholders2_8E
	.align		8
        /*0180*/ 	.dword	_ZN34_INTERNAL_52864ea8_4_k_cu_0991ea8e6thrust24THRUST_300001_SM_1000_NS12placeholders2_9E
	.align		8
        /*0188*/ 	.dword	_ZN34_INTERNAL_52864ea8_4_k_cu_0991ea8e6thrust24THRUST_300001_SM_1000_NS12placeholders3_10E
	.align		8
        /*0190*/ 	.dword	_ZN34_INTERNAL_52864ea8_4_k_cu_0991ea8e6thrust24THRUST_300001_SM_1000_NS3seqE


//--------------------- .nv.constant3             --------------------------
	.section	.nv.constant3,"a",@progbits
	.align	8
.nv.constant3:
	.type		__cr_lgamma_table,@object
	.size		__cr_lgamma_table,(.L_8 - __cr_lgamma_table)
__cr_lgamma_table:
        /*0000*/ 	.byte	0x00, 0x00, 0x00, 0x00, 0x00, 0x00, 0x00, 0x00, 0x00, 0x00, 0x00, 0x00, 0x00, 0x00, 0x00, 0x00
        /*0010*/ 	.byte	0xef, 0x39, 0xfa, 0xfe, 0x42, 0x2e, 0xe6, 0x3f, 0x02, 0x20, 0x2a, 0xfa, 0x0b, 0xab, 0xfc, 0x3f
        /*0020*/ 	.byte	0xf9, 0x2c, 0x92, 0x7c, 0xa7, 0x6c, 0x09, 0x40, 0xc9, 0x79, 0x44, 0x3c, 0x64, 0x26, 0x13, 0x40
        /*0030*/ 	.byte	0xca, 0x01, 0xcf, 0x3a, 0x27, 0x51, 0x1a, 0x40, 0x30, 0xcc, 0x2d, 0xf3, 0xe1, 0x0c, 0x21, 0x40
        /*0040*/ 	.byte	0x0d, 0xb7, 0xfc, 0x82, 0x8e, 0x35, 0x25, 0x40
.L_8:


//--------------------- .text._ZN3cub18CUB_300001_SM_10006detail6reduce28DeviceReduceSingleTileKernelINS2_10policy_hubIdyN4cuda3std3__44plusIdEEE10Policy1000EPdSC_iS9_ddNS7_10__identityEEEvT0_T1_T2_T3_T4_T6_ --------------------------
	.section	.text._ZN3cub18CUB_300001_SM_10006detail6reduce28DeviceReduceSingleTileKernelINS2_10policy_hubIdyN4cuda3std3__44plusIdEEE10Policy1000EPdSC_iS9_ddNS7_10__identityEEEvT0_T1_T2_T3_T4_T6_,"ax",@progbits
	.align	128
        .global         _ZN3cub18CUB_300001_SM_10006detail6reduce28DeviceReduceSingleTileKernelINS2_10policy_hubIdyN4cuda3std3__44plusIdEEE10Policy1000EPdSC_iS9_ddNS7_10__identityEEEvT0_T1_T2_T3_T4_T6_
        .type           _ZN3cub18CUB_300001_SM_10006detail6reduce28DeviceReduceSingleTileKernelINS2_10policy_hubIdyN4cuda3std3__44plusIdEEE10Policy1000EPdSC_iS9_ddNS7_10__identityEEEvT0_T1_T2_T3_T4_T6_,@function
        .size           _ZN3cub18CUB_300001_SM_10006detail6reduce28DeviceReduceSingleTileKernelINS2_10policy_hubIdyN4cuda3std3__44plusIdEEE10Policy1000EPdSC_iS9_ddNS7_10__identityEEEvT0_T1_T2_T3_T4_T6_,(.L_x_203 - _ZN3cub18CUB_300001_SM_10006detail6reduce28DeviceReduceSingleTileKernelINS2_10policy_hubIdyN4cuda3std3__44plusIdEEE10Policy1000EPdSC_iS9_ddNS7_10__identityEEEvT0_T1_T2_T3_T4_T6_)
        .other          _ZN3cub18CUB_300001_SM_10006detail6reduce28DeviceReduceSingleTileKernelINS2_10policy_hubIdyN4cuda3std3__44plusIdEEE10Policy1000EPdSC_iS9_ddNS7_10__identityEEEvT0_T1_T2_T3_T4_T6_,@"STO_CUDA_ENTRY STV_DEFAULT"
_ZN3cub18CUB_300001_SM_10006detail6reduce28DeviceReduceSingleTileKernelINS2_10policy_hubIdyN4cuda3std3__44plusIdEEE10Policy1000EPdSC_iS9_ddNS7_10__identityEEEvT0_T1_T2_T3_T4_T6_:
.text._ZN3cub18CUB_300001_SM_10006detail6reduce28DeviceReduceSingleTileKernelINS2_10policy_hubIdyN4cuda3std3__44plusIdEEE10Policy1000EPdSC_iS9_ddNS7_10__identityEEEvT0_T1_T2_T3_T4_T6_:
[----:B------:R-:W-:Y:S01]  /*0000*/  LDC R1, c[0x0][0x37c] ;  /* 0x0000df00ff017b82 */ /* 0x000fe20000000800 */
[----:B------:R-:W0:Y:S01]  /*0010*/  LDCU UR4, c[0x0][0x390] ;  /* 0x00007200ff0477ac */ /* 0x000e220008000800 */
[----:B------:R-:W1:Y:S01]  /*0020*/  LDCU.64 UR6, c[0x0][0x358] ;  /* 0x00006b00ff0677ac */ /* 0x000e620008000a00 */
[----:B0-----:R-:W-:-:S05]  /*0030*/  IMAD.U32 R4, RZ, RZ, UR4 ;  /* 0x00000004ff047e24 */ /* 0x001fca000f8e00ff */
[----:B------:R-:W-:-:S13]  /*0040*/  ISETP.NE.AND P0, PT, R4, RZ, PT ;  /* 0x000000ff0400720c */ /* 0x000fda0003f05270 */
[----:B-1----:R-:W-:Y:S05]  /*0050*/  @P0 BRA `(.L_x_0) ;  /* 0x00000000001c0947 */ /* 0x002fea0003800000 */
[----:B------:R-:W0:Y:S02]  /*0060*/  S2R R0, SR_TID.X ;  /* 0x0000000000007919 */ /* 0x000e240000002100 */
[----:B0-----:R-:W-:-:S13]  /*0070*/  ISETP.NE.AND P0, PT, R0, RZ, PT ;  /* 0x000000ff0000720c */ /* 0x001fda0003f05270 */
[----:B------:R-:W-:Y:S05]  /*0080*/  @P0 EXIT ;  /* 0x000000000000094d */ /* 0x000fea0003800000 */
[----:B------:R-:W0:Y:S08]  /*0090*/  LDC.64 R2, c[0x0][0x388] ;  /* 0x0000e200ff027b82 */ /* 0x000e300000000a00 */
[----:B------:R-:W0:Y:S02]  /*00a0*/  LDC.64 R4, c[0x0][0x398] ;  /* 0x0000e600ff047b82 */ /* 0x000e240000000a00 */
[----:B0-----:R-:W-:Y:S01]  /*00b0*/  STG.E.64 desc[UR6][R2.64], R4 ;  /* 0x0000000402007986 */ /* 0x001fe2000c101b06 */
[----:B------:R-:W-:Y:S05]  /*00c0*/  EXIT ;  /* 0x000000000000794d */ /* 0x000fea0003800000 */
.L_x_0:
[----:B------:R-:W-:Y:S01]  /*00d0*/  ISETP.GT.AND P0, PT, R4, 0xdff, PT ;  /* 0x00000dff0400780c */ /* 0x000fe20003f04270 */
[----:B------:R-:W-:-:S12]  /*00e0*/  BSSY.RECONVERGENT B0, `(.L_x_1) ;  /* 0x0000242000007945 */ /* 0x000fd80003800200 */
[----:B------:R-:W-:Y:S05]  /*00f0*/  @P0 BRA `(.L_x_2) ;  /* 0x0000001400180947 */ /* 0x000fea0003800000 */
[----:B------:R-:W0:Y:S01]  /*0100*/  S2R R5, SR_TID.X ;  /* 0x0000000000057919 */ /* 0x000e220000002100 */
[----:B------:R-:W-:Y:S01]  /*0110*/  BSSY.RECONVERGENT B1, `(.L_x_3) ;  /* 0x0000009000017945 */ /* 0x000fe20003800200 */
[----:B------:R-:W-:Y:S02]  /*0120*/  CS2R R2, SRZ ;  /* 0x0000000000027805 */ /* 0x000fe4000001ff00 */
[----:B0-----:R-:W-:Y:S01]  /*0130*/  ISETP.GE.AND P0, PT, R5, R4, PT ;  /* 0x000000040500720c */ /* 0x001fe20003f06270 */
[----:B------:R-:W-:-:S12]  /*0140*/  IMAD.MOV.U32 R7, RZ, RZ, R5 ;  /* 0x000000ffff077224 */ /* 0x000fd800078e0005 */
[----:B------:R-:W-:Y:S05]  /*0150*/  @P0 BRA `(.L_x_4) ;  /* 0x0000000000100947 */ /* 0x000fea0003800000 */
[----:B------:R-:W0:Y:S02]  /*0160*/  LDC.64 R2, c[0x0][0x380] ;  /* 0x0000e000ff027b82 */ /* 0x000e240000000a00 */
[----:B0-----:R-:W-:-:S06]  /*0170*/  IMAD.WIDE.U32 R2, R5, 0x8, R2 ;  /* 0x0000000805027825 */ /* 0x001fcc00078e0002 */
[----:B------:R-:W5:Y:S01]  /*0180*/  LDG.E.64.CONSTANT R2, desc[UR6][R2.64] ;  /* 0x0000000602027981 */ /* 0x000f62000c1e9b00 */
[----:B------:R-:W-:-:S07]  /*0190*/  VIADD R7, R5, 0x200 ;  /* 0x0000020005077836 */ /* 0x000fce0000000000 */
.L_x_4:
[----:B------:R-:W-:Y:S05]  /*01a0*/  BSYNC.RECONVERGENT B1 ;  /* 0x0000000000017941 */ /* 0x000fea0003800200 */
.L_x_3:
[----:B------:R-:W-:Y:S01]  /*01b0*/  ISETP.GE.AND P0, PT, R7, R4, PT ;  /* 0x000000040700720c */ /* 0x000fe20003f06270 */
[----:B------:R-:W-:-:S12]  /*01c0*/  BSSY.RECONVERGENT B1, `(.L_x_5) ;  /* 0x0000076000017945 */ /* 0x000fd80003800200 */
[----:B------:R-:W-:Y:S05]  /*01d0*/  @P0 BRA `(.L_x_6) ;  /* 0x0000000400d00947 */ /* 0x000fea0003800000 */
[----:B------:R-:W-:Y:S01]  /*01e0*/  LOP3.LUT R9, RZ, R7, RZ, 0x33, !PT ;  /* 0x00000007ff097212 */ /* 0x000fe200078e33ff */
[----:B------:R-:W-:Y:S04]  /*01f0*/  BSSY.RECONVERGENT B2, `(.L_x_7) ;  /* 0x0000017000027945 */ /* 0x000fe80003800200 */
[----:B------:R-:W-:-:S05]  /*0200*/  IMAD.IADD R0, R9, 0x1, R4 ;  /* 0x0000000109007824 */ /* 0x000fca00078e0204 */
[C---:B------:R-:W-:Y:S02]  /*0210*/  LOP3.LUT R6, R0.reuse, 0x600, RZ, 0xc0, !PT ;  /* 0x0000060000067812 */ /* 0x040fe400078ec0ff */
[----:B------:R-:W-:Y:S02]  /*0220*/  ISETP.GE.U32.AND P0, PT, R0, 0x600, PT ;  /* 0x000006000000780c */ /* 0x000fe40003f06070 */
[----:B------:R-:W-:-:S13]  /*0230*/  ISETP.NE.AND P1, PT, R6, 0x600, PT ;  /* 0x000006000600780c */ /* 0x000fda0003f25270 */
[----:B------:R-:W-:Y:S05]  /*0240*/  @!P1 BRA `(.L_x_8) ;  /* 0x0000000000449947 */ /* 0x000fea0003800000 */
[----:B------:R-:W0:Y:S01]  /*0250*/  LDC.64 R8, c[0x0][0x380] ;  /* 0x0000e000ff087b82 */ /* 0x000e220000000a00 */
[----:B------:R-:W-:-:S04]  /*0260*/  LEA.HI R0, R0, 0x1, RZ, 0x17 ;  /* 0x0000000100007811 */ /* 0x000fc800078fb8ff */
[----:B------:R-:W-:-:S05]  /*0270*/  LOP3.LUT R0, R0, 0x3, RZ, 0xc0, !PT ;  /* 0x0000000300007812 */ /* 0x000fca00078ec0ff */
[----:B------:R-:W-:Y:S02]  /*0280*/  IMAD.MOV R0, RZ, RZ, -R0 ;  /* 0x000000ffff007224 */ /* 0x000fe400078e0a00 */
[----:B0-----:R-:W-:-:S04]  /*0290*/  IMAD.WIDE.U32 R8, R7, 0x8, R8 ;  /* 0x0000000807087825 */ /* 0x001fc800078e0008 */
[----:B------:R-:W-:Y:S02]  /*02a0*/  IMAD.MOV.U32 R6, RZ, RZ, R8 ;  /* 0x000000ffff067224 */ /* 0x000fe400078e0008 */
[----:B------:R-:W-:-:S07]  /*02b0*/  IMAD.MOV.U32 R11, RZ, RZ, R9 ;  /* 0x000000ffff0b7224 */ /* 0x000fce00078e0009 */
.L_x_9:
[----:B------:R-:W-:Y:S02]  /*02c0*/  IMAD.MOV.U32 R8, RZ, RZ, R6 ;  /* 0x000000ffff087224 */ /* 0x000fe400078e0006 */
[----:B------:R-:W-:-:S06]  /*02d0*/  IMAD.MOV.U32 R9, RZ, RZ, R11 ;  /* 0x000000ffff097224 */ /* 0x000fcc00078e000b */
[----:B------:R-:W2:Y:S01]  /*02e0*/  LDG.E.64.CONSTANT R8, desc[UR6][R8.64] ;  /* 0x0000000608087981 */ /* 0x000ea2000c1e9b00 */
[----:B------:R-:W-:Y:S01]  /*02f0*/  VIADD R0, R0, 0x1 ;  /* 0x0000000100007836 */ /* 0x000fe20000000000 */
[----:B------:R-:W-:Y:S01]  /*0300*/  IADD3 R6, P2, PT, R6, 0x1000, RZ ;  /* 0x0000100006067810 */ /* 0x000fe20007f5e0ff */
[----:B------:R-:W-:-:S03]  /*0310*/  VIADD R7, R7, 0x200 ;  /* 0x0000020007077836 */ /* 0x000fc60000000000 */
[----:B------:R-:W-:Y:S01]  /*0320*/  ISETP.NE.AND P1, PT, R0, RZ, PT ;  /* 0x000000ff0000720c */ /* 0x000fe20003f25270 */
[----:B------:R-:W-:Y:S01]  /*0330*/  IMAD.X R11, RZ, RZ, R11, P2 ;  /* 0x000000ffff0b7224 */ /* 0x000fe200010e060b */
[----:B--2--5:R-:W-:-:S11]  /*0340*/  DADD R2, R8, R2 ;  /* 0x0000000008027229 */ /* 0x024fd60000000002 */
[----:B------:R-:W-:Y:S05]  /*0350*/  @P1 BRA `(.L_x_9) ;  /* 0xfffffffc00d81947 */ /* 0x000fea000383ffff */
.L_x_8:
[----:B------:R-:W-:Y:S05]  /*0360*/  BSYNC.RECONVERGENT B2 ;  /* 0x0000000000027941 */ /* 0x000fea0003800200 */
.L_x_7:
[----:B------:R-:W-:Y:S05]  /*0370*/  @!P0 BRA `(.L_x_6) ;  /* 0x0000000400688947 */ /* 0x000fea0003800000 */
[----:B------:R-:W-:Y:S01]  /*0380*/  IMAD.IADD R0, R4, 0x1, -R7 ;  /* 0x0000000104007824 */ /* 0x000fe200078e0a07 */
[----:B------:R-:W-:Y:S01]  /*0390*/  BSSY.RECONVERGENT B2, `(.L_x_10) ;  /* 0x0000031000027945 */ /* 0x000fe20003800200 */
[----:B------:R-:W-:-:S03]  /*03a0*/  PLOP3.LUT P0, PT, PT, PT, PT, 0x80, 0x8 ;  /* 0x000000000008781c */ /* 0x000fc60003f0f070 */
[----:B------:R-:W-:-:S13]  /*03b0*/  ISETP.GT.AND P1, PT, R0, 0x1800, PT ;  /* 0x000018000000780c */ /* 0x000fda0003f24270 */
[----:B------:R-:W-:Y:S05]  /*03c0*/  @!P1 BRA `(.L_x_11) ;  /* 0x0000000000b49947 */ /* 0x000fea0003800000 */
[----:B------:R-:W-:Y:S01]  /*03d0*/  PLOP3.LUT P0, PT, PT, PT, PT, 0x8, 0x80 ;  /* 0x000000000080781c */ /* 0x000fe20003f0e170 */
[----:B------:R-:W-:-:S12]  /*03e0*/  VIADD R0, R4, 0xffffe800 ;  /* 0xffffe80004007836 */ /* 0x000fd80000000000 */
.L_x_12:
[----:B------:R-:W0:Y:S02]  /*03f0*/  LDC.64 R32, c[0x0][0x380] ;  /* 0x0000e000ff207b82 */ /* 0x000e240000000a00 */
[----:B0-----:R-:W-:-:S05]  /*0400*/  IMAD.WIDE R14, R7, 0x8, R32 ;  /* 0x00000008070e7825 */ /* 0x001fca00078e0220 */
[----:B------:R-:W2:Y:S04]  /*0410*/  LDG.E.64.CONSTANT R8, desc[UR6][R14.64] ;  /* 0x000000060e087981 */ /* 0x000ea8000c1e9b00 */
[----:B------:R-:W3:Y:S04]  /*0420*/  LDG.E.64.CONSTANT R10, desc[UR6][R14.64+0x1000] ;  /* 0x001000060e0a7981 */ /* 0x000ee8000c1e9b00 */
[----:B------:R-:W4:Y:S01]  /*0430*/  LDG.E.64.CONSTANT R12, desc[UR6][R14.64+0x2000] ;  /* 0x002000060e0c7981 */ /* 0x000f22000c1e9b00 */
[----:B------:R-:W-:-:S03]  /*0440*/  VIADD R41, R7, 0x800 ;  /* 0x0000080007297836 */ /* 0x000fc60000000000 */
[----:B------:R-:W4:Y:S01]  /*0450*/  LDG.E.64.CONSTANT R30, desc[UR6][R14.64+0x3000] ;  /* 0x003000060e1e7981 */ /* 0x000f22000c1e9b00 */
[----:B------:R-:W-:-:S05]  /*0460*/  IMAD.WIDE R40, R41, 0x8, R32 ;  /* 0x0000000829287825 */ /* 0x000fca00078e0220 */
[----:B------:R-:W4:Y:S04]  /*0470*/  LDG.E.64.CONSTANT R28, desc[UR6][R40.64] ;  /* 0x00000006281c7981 */ /* 0x000f28000c1e9b00 */
[----:B------:R-:W4:Y:S04]  /*0480*/  LDG.E.64.CONSTANT R26, desc[UR6][R40.64+0x1000] ;  /* 0x00100006281a7981 */ /* 0x000f28000c1e9b00 */
        /* <DEDUP_REMOVED lines=12> */
[----:B------:R-:W4:Y:S04]  /*0550*/  LDG.E.64.CONSTANT R34, desc[UR6][R44.64+0x2000] ;  /* 0x002000062c227981 */ /* 0x000f28000c1e9b00 */
[----:B------:R-:W4:Y:S01]  /*0560*/  LDG.E.64.CONSTANT R32, desc[UR6][R44.64+0x3000] ;  /* 0x003000062c207981 */ /* 0x000f22000c1e9b00 */
[----:B------:R-:W-:-:S05]  /*0570*/  VIADD R7, R7, 0x2000 ;  /* 0x0000200007077836 */ /* 0x000fca0000000000 */
[----:B------:R-:W-:Y:S01]  /*0580*/  ISETP.GE.AND P1, PT, R7, R0, PT ;  /* 0x000000000700720c */ /* 0x000fe20003f26270 */
[----:B--2--5:R-:W-:-:S08]  /*0590*/  DADD R8, R8, R2 ;  /* 0x0000000008087229 */ /* 0x024fd00000000002 */
[----:B---3--:R-:W-:-:S08]  /*05a0*/  DADD R8, R8, R10 ;  /* 0x0000000008087229 */ /* 0x008fd0000000000a */
[----:B----4-:R-:W-:-:S08]  /*05b0*/  DADD R8, R8, R12 ;  /* 0x0000000008087229 */ /* 0x010fd0000000000c */
[----:B------:R-:W-:-:S08]  /*05c0*/  DADD R8, R8, R30 ;  /* 0x0000000008087229 */ /* 0x000fd0000000001e */
        /* <DEDUP_REMOVED lines=11> */
[----:B------:R-:W-:Y:S01]  /*0680*/  DADD R2, R8, R32 ;  /* 0x0000000008027229 */ /* 0x000fe20000000020 */
[----:B------:R-:W-:Y:S10]  /*0690*/  @!P1 BRA `(.L_x_12) ;  /* 0xfffffffc00549947 */ /* 0x000ff4000383ffff */
.L_x_11:
[----:B------:R-:W-:Y:S05]  /*06a0*/  BSYNC.RECONVERGENT B2 ;  /* 0x0000000000027941 */ /* 0x000fea0003800200 */
.L_x_10:
[----:B------:R-:W-:Y:S01]  /*06b0*/  IMAD.IADD R0, R4, 0x1, -R7 ;  /* 0x0000000104007824 */ /* 0x000fe200078e0a07 */
[----:B------:R-:W-:Y:S04]  /*06c0*/  BSSY.RECONVERGENT B2, `(.L_x_13) ;  /* 0x0000019000027945 */ /* 0x000fe80003800200 */
[----:B------:R-:W-:-:S13]  /*06d0*/  ISETP.GT.AND P1, PT, R0, 0x800, PT ;  /* 0x000008000000780c */ /* 0x000fda0003f24270 */
[----:B------:R-:W-:Y:S05]  /*06e0*/  @!P1 BRA `(.L_x_14) ;  /* 0x0000000000589947 */ /* 0x000fea0003800000 */
        /* <DEDUP_REMOVED lines=12> */
[----:B------:R-:W-:Y:S01]  /*07b0*/  PLOP3.LUT P0, PT, PT, PT, PT, 0x8, 0x80 ;  /* 0x000000000080781c */ /* 0x000fe20003f0e170 */
[----:B------:R-:W-:Y:S01]  /*07c0*/  VIADD R7, R7, 0x1000 ;  /* 0x0000100007077836 */ /* 0x000fe20000000000 */
[----:B--2--5:R-:W-:-:S08]  /*07d0*/  DADD R10, R2, R10 ;  /* 0x00000000020a7229 */ /* 0x024fd0000000000a */
[----:B---3--:R-:W-:-:S08]  /*07e0*/  DADD R10, R10, R12 ;  /* 0x000000000a0a7229 */ /* 0x008fd0000000000c */
[----:B----4-:R-:W-:-:S08]  /*07f0*/  DADD R10, R10, R14 ;  /* 0x000000000a0a7229 */ /* 0x010fd0000000000e */
[----:B------:R-:W-:-:S08]  /*0800*/  DADD R10, R10, R16 ;  /* 0x000000000a0a7229 */ /* 0x000fd00000000010 */
[----:B------:R-:W-:-:S08]  /*0810*/  DADD R10, R10, R20 ;  /* 0x000000000a0a7229 */ /* 0x000fd00000000014 */
[----:B------:R-:W-:-:S08]  /*0820*/  DADD R10, R10, R22 ;  /* 0x000000000a0a7229 */ /* 0x000fd00000000016 */
[----:B------:R-:W-:-:S08]  /*0830*/  DADD R10, R10, R24 ;  /* 0x000000000a0a7229 */ /* 0x000fd00000000018 */
[----:B------:R-:W-:-:S11]  /*0840*/  DADD R2, R10, R26 ;  /* 0x000000000a027229 */ /* 0x000fd6000000001a */
.L_x_14:
[----:B------:R-:W-:Y:S05]  /*0850*/  BSYNC.RECONVERGENT B2 ;  /* 0x0000000000027941 */ /* 0x000fea0003800200 */
.L_x_13:
[----:B------:R-:W-:-:S13]  /*0860*/  ISETP.LT.OR P0, PT, R7, R4, P0 ;  /* 0x000000040700720c */ /* 0x000fda0000701670 */
[----:B------:R-:W-:Y:S05]  /*0870*/  @!P0 BRA `(.L_x_6) ;  /* 0x0000000000288947 */ /* 0x000fea0003800000 */
[----:B------:R-:W0:Y:S02]  /*0880*/  LDC.64 R8, c[0x0][0x380] ;  /* 0x0000e000ff087b82 */ /* 0x000e240000000a00 */
[----:B0-----:R-:W-:-:S05]  /*0890*/  IMAD.WIDE R6, R7, 0x8, R8 ;  /* 0x0000000807067825 */ /* 0x001fca00078e0208 */
[----:B------:R-:W2:Y:S04]  /*08a0*/  LDG.E.64.CONSTANT R8, desc[UR6][R6.64] ;  /* 0x0000000606087981 */ /* 0x000ea8000c1e9b00 */
[----:B------:R-:W3:Y:S04]  /*08b0*/  LDG.E.64.CONSTANT R10, desc[UR6][R6.64+0x1000] ;  /* 0x00100006060a7981 */ /* 0x000ee8000c1e9b00 */
[----:B------:R-:W4:Y:S04]  /*08c0*/  LDG.E.64.CONSTANT R12, desc[UR6][R6.64+0x2000] ;  /* 0x00200006060c7981 */ /* 0x000f28000c1e9b00 */
[----:B------:R-:W4:Y:S01]  /*08d0*/  LDG.E.64.CONSTANT R14, desc[UR6][R6.64+0x3000] ;  /* 0x00300006060e7981 */ /* 0x000f22000c1e9b00 */
[----:B--2--5:R-:W-:-:S08]  /*08e0*/  DADD R8, R2, R8 ;  /* 0x0000000002087229 */ /* 0x024fd00000000008 */
[----:B---3--:R-:W-:-:S08]  /*08f0*/  DADD R8, R8, R10 ;  /* 0x0000000008087229 */ /* 0x008fd0000000000a */
[----:B----4-:R-:W-:-:S08]  /*0900*/  DADD R8, R8, R12 ;  /* 0x0000000008087229 */ /* 0x010fd0000000000c */
[----:B------:R-:W-:-:S11]  /*0910*/  DADD R2, R8, R14 ;  /* 0x0000000008027229 */ /* 0x000fd6000000000e */
.L_x_6:
[----:B------:R-:W-:Y:S05]  /*0920*/  BSYNC.RECONVERGENT B1 ;  /* 0x0000000000017941 */ /* 0x000fea0003800200 */
.L_x_5:
[----:B------:R-:W-:-:S13]  /*0930*/  ISETP.GE.AND P0, PT, R4, 0x200, PT ;  /* 0x000002000400780c */ /* 0x000fda0003f06270 */
[----:B------:R-:W-:Y:S05]  /*0940*/  @!P0 BRA `(.L_x_15) ;  /* 0x0000000400148947 */ /* 0x000fea0003800000 */
[----:B------:R-:W0:Y:S01]  /*0950*/  S2R R12, SR_LANEID ;  /* 0x00000000000c7919 */ /* 0x000e220000000000 */
[----:B-----5:R-:W-:Y:S04]  /*0960*/  SHFL.DOWN PT, R6, R2, 0x1, 0x1f ;  /* 0x08201f0002067f89 */ /* 0x020fe800000e0000 */
[----:B------:R-:W1:Y:S02]  /*0970*/  SHFL.DOWN PT, R7, R3, 0x1, 0x1f ;  /* 0x08201f0003077f89 */ /* 0x000e6400000e0000 */
[----:B-1----:R-:W-:Y:S01]  /*0980*/  DADD R6, R6, R2 ;  /* 0x0000000006067229 */ /* 0x002fe20000000002 */
[C---:B0-----:R-:W-:Y:S02]  /*0990*/  ISETP.GT.AND P0, PT, R12.reuse, 0x1e, PT ;  /* 0x0000001e0c00780c */ /* 0x041fe40003f04270 */
[----:B------:R-:W-:-:S07]  /*09a0*/  ISETP.NE.AND P1, PT, R12, RZ, PT ;  /* 0x000000ff0c00720c */ /* 0x000fce0003f25270 */
[----:B------:R-:W-:Y:S02]  /*09b0*/  FSEL R8, R2, R6, P0 ;  /* 0x0000000602087208 */ /* 0x000fe40000000000 */
[----:B------:R-:W-:Y:S02]  /*09c0*/  FSEL R9, R3, R7, P0 ;  /* 0x0000000703097208 */ /* 0x000fe40000000000 */
[----:B------:R-:W-:Y:S01]  /*09d0*/  ISETP.GT.AND P0, PT, R12, 0x1d, PT ;  /* 0x0000001d0c00780c */ /* 0x000fe20003f04270 */
[----:B------:R-:W-:Y:S01]  /*09e0*/  SHFL.DOWN PT, R6, R8, 0x2, 0x1f ;  /* 0x08401f0008067f89 */ /* 0x000fe200000e0000 */
[----:B------:R-:W-:Y:S02]  /*09f0*/  @!P1 MOV R4, 0x400 ;  /* 0x0000040000049802 */ /* 0x000fe40000000f00 */
[----:B------:R-:W-:Y:S01]  /*0a00*/  @!P1 SHF.R.U32.HI R0, RZ, 0x2, R5 ;  /* 0x00000002ff009819 */ /* 0x000fe20000011605 */
[----:B------:R-:W0:Y:S03]  /*0a10*/  SHFL.DOWN PT, R7, R9, 0x2, 0x1f ;  /* 0x08401f0009077f89 */ /* 0x000e2600000e0000 */
[----:B------:R-:W-:Y:S01]  /*0a20*/  @!P1 LOP3.LUT R0, R0, 0xf8, RZ, 0xc0, !PT ;  /* 0x000000f800009812 */ /* 0x000fe200078ec0ff */
[----:B0-----:R-:W-:-:S10]  /*0a30*/  DADD R6, R6, R8 ;  /* 0x0000000006067229 */ /* 0x001fd40000000008 */
[----:B------:R-:W-:Y:S02]  /*0a40*/  FSEL R6, R8, R6, P0 ;  /* 0x0000000608067208 */ /* 0x000fe40000000000 */
[----:B------:R-:W-:Y:S02]  /*0a50*/  FSEL R7, R9, R7, P0 ;  /* 0x0000000709077208 */ /* 0x000fe40000000000 */
[----:B------:R-:W-:Y:S01]  /*0a60*/  ISETP.GT.AND P0, PT, R12, 0x1b, PT ;  /* 0x0000001b0c00780c */ /* 0x000fe20003f04270 */
[----:B------:R-:W-:Y:S04]  /*0a70*/  SHFL.DOWN PT, R2, R6, 0x4, 0x1f ;  /* 0x08801f0006027f89 */ /* 0x000fe800000e0000 */
[----:B------:R-:W0:Y:S01]  /*0a80*/  SHFL.DOWN PT, R3, R7, 0x4, 0x1f ;  /* 0x08801f0007037f89 */ /* 0x000e2200000e0000 */
[----:B------:R-:W1:Y:S01]  /*0a90*/  @!P1 S2R R9, SR_CgaCtaId ;  /* 0x0000000000099919 */ /* 0x000e620000008800 */
[----:B0-----:R-:W-:-:S10]  /*0aa0*/  DADD R2, R2, R6 ;  /* 0x0000000002027229 */ /* 0x001fd40000000006 */
[----:B------:R-:W-:Y:S02]  /*0ab0*/  FSEL R10, R6, R2, P0 ;  /* 0x00000002060a7208 */ /* 0x000fe40000000000 */
[----:B------:R-:W-:Y:S02]  /*0ac0*/  FSEL R11, R7, R3, P0 ;  /* 0x00000003070b7208 */ /* 0x000fe40000000000 */
[----:B------:R-:W-:Y:S01]  /*0ad0*/  ISETP.GT.AND P0, PT, R12, 0x17, PT ;  /* 0x000000170c00780c */ /* 0x000fe20003f04270 */
[----:B------:R-:W-:Y:S04]  /*0ae0*/  SHFL.DOWN PT, R2, R10, 0x8, 0x1f ;  /* 0x09001f000a027f89 */ /* 0x000fe800000e0000 */
[----:B------:R-:W0:Y:S02]  /*0af0*/  SHFL.DOWN PT, R3, R11, 0x8, 0x1f ;  /* 0x09001f000b037f89 */ /* 0x000e2400000e0000 */
[----:B0-----:R-:W-:-:S10]  /*0b00*/  DADD R2, R2, R10 ;  /* 0x0000000002027229 */ /* 0x001fd4000000000a */
[----:B------:R-:W-:Y:S02]  /*0b10*/  FSEL R6, R10, R2, P0 ;  /* 0x000000020a067208 */ /* 0x000fe40000000000 */
[----:B------:R-:W-:Y:S02]  /*0b20*/  FSEL R7, R11, R3, P0 ;  /* 0x000000030b077208 */ /* 0x000fe40000000000 */
[----:B-1----:R-:W-:Y:S01]  /*0b30*/  @!P1 LEA R11, R9, R4, 0x18 ;  /* 0x00000004090b9211 */ /* 0x002fe200078ec0ff */
[----:B------:R-:W-:Y:S01]  /*0b40*/  SHFL.DOWN PT, R2, R6, 0x10, 0x1f ;  /* 0x0a001f0006027f89 */ /* 0x000fe200000e0000 */
[----:B------:R-:W-:-:S03]  /*0b50*/  ISETP.NE.AND P0, PT, R5, RZ, PT ;  /* 0x000000ff0500720c */ /* 0x000fc60003f05270 */
[----:B------:R-:W0:Y:S01]  /*0b60*/  SHFL.DOWN PT, R3, R7, 0x10, 0x1f ;  /* 0x0a001f0007037f89 */ /* 0x000e2200000e0000 */
[----:B------:R-:W-:Y:S01]  /*0b70*/  @!P1 IMAD.IADD R11, R0, 0x1, R11 ;  /* 0x00000001000b9824 */ /* 0x000fe200078e020b */
[----:B0-----:R-:W-:-:S07]  /*0b80*/  DADD R8, R2, R6 ;  /* 0x0000000002087229 */ /* 0x001fce0000000006 */
[----:B------:R1:W-:Y:S01]  /*0b90*/  @!P1 STS.64 [R11+0x10], R8 ;  /* 0x000010080b009388 */ /* 0x0003e20000000a00 */
[----:B------:R-:W-:Y:S01]  /*0ba0*/  BAR.SYNC.DEFER_BLOCKING 0x0 ;  /* 0x0000000000007b1d */ /* 0x000fe20000010000 */
[----:B------:R-:W-:-:S04]  /*0bb0*/  ISETP.GT.AND P1, PT, R12, 0xf, PT ;  /* 0x0000000f0c00780c */ /* 0x000fc80003f24270 */
[----:B------:R-:W-:Y:S02]  /*0bc0*/  FSEL R2, R6, R8, P1 ;  /* 0x0000000806027208 */ /* 0x000fe40000800000 */
[----:B------:R-:W-:Y:S01]  /*0bd0*/  FSEL R3, R7, R9, P1 ;  /* 0x0000000907037208 */ /* 0x000fe20000800000 */
[----:B------:R-:W-:Y:S06]  /*0be0*/  @P0 BRA `(.L_x_16) ;  /* 0x0000001800440947 */ /* 0x000fec0003800000 */
[----:B------:R-:W0:Y:S01]  /*0bf0*/  S2UR UR5, SR_CgaCtaId ;  /* 0x00000000000579c3 */ /* 0x000e220000008800 */
[----:B------:R-:W-:Y:S02]  /*0c00*/  UMOV UR4, 0x400 ;  /* 0x0000040000047882 */ /* 0x000fe40000000000 */
[----:B0-----:R-:W-:-:S09]  /*0c10*/  ULEA UR4, UR5, UR4, 0x18 ;  /* 0x0000000405047291 */ /* 0x001fd2000f8ec0ff */
[----:B------:R-:W0:Y:S04]  /*0c20*/  LDS.64 R4, [UR4+0x18] ;  /* 0x00001804ff047984 */ /* 0x000e280008000a00 */
[----:B-1----:R-:W1:Y:S04]  /*0c30*/  LDS.128 R8, [UR4+0x20] ;  /* 0x00002004ff087984 */ /* 0x002e680008000c00 */
[----:B------:R-:W2:Y:S01]  /*0c40*/  LDS.128 R12, [UR4+0x30] ;  /* 0x00003004ff0c7984 */ /* 0x000ea20008000c00 */
[----:B0-----:R-:W-:-:S03]  /*0c50*/  DADD R2, R2, R4 ;  /* 0x0000000002027229 */ /* 0x001fc60000000004 */
[----:B------:R-:W0:Y:S05]  /*0c60*/  LDS.128 R4, [UR4+0x40] ;  /* 0x00004004ff047984 */ /* 0x000e2a0008000c00 */
[----:B-1----:R-:W-:-:S08]  /*0c70*/  DADD R2, R2, R8 ;  /* 0x0000000002027229 */ /* 0x002fd00000000008 */
[----:B------:R-:W-:Y:S01]  /*0c80*/  DADD R2, R2, R10 ;  /* 0x0000000002027229 */ /* 0x000fe2000000000a */
[----:B------:R-:W1:Y:S07]  /*0c90*/  LDS.128 R8, [UR4+0x50] ;  /* 0x00005004ff087984 */ /* 0x000e6e0008000c00 */
[----:B--2---:R-:W-:-:S08]  /*0ca0*/  DADD R2, R2, R12 ;  /* 0x0000000002027229 */ /* 0x004fd0000000000c */
[----:B------:R-:W-:Y:S01]  /*0cb0*/  DADD R2, R2, R14 ;  /* 0x0000000002027229 */ /* 0x000fe2000000000e */
[----:B------:R-:W2:Y:S07]  /*0cc0*/  LDS.128 R12, [UR4+0x60] ;  /* 0x00006004ff0c7984 */ /* 0x000eae0008000c00 */
[----:B0-----:R-:W-:-:S08]  /*0cd0*/  DADD R2, R2, R4 ;  /* 0x0000000002027229 */ /* 0x001fd00000000004 */
[----:B------:R-:W-:Y:S01]  /*0ce0*/  DADD R2, R2, R6 ;  /* 0x0000000002027229 */ /* 0x000fe20000000006 */
[----:B------:R-:W0:Y:S07]  /*0cf0*/  LDS.128 R4, [UR4+0x70] ;  /* 0x00007004ff047984 */ /* 0x000e2e0008000c00 */
[----:B-1----:R-:W-:-:S08]  /*0d00*/  DADD R2, R2, R8 ;  /* 0x0000000002027229 */ /* 0x002fd00000000008 */
[----:B------:R-:W-:Y:S01]  /*0d10*/  DADD R2, R2, R10 ;  /* 0x0000000002027229 */ /* 0x000fe2000000000a */
[----:B------:R-:W1:Y:S07]  /*0d20*/  LDS.128 R8, [UR4+0x80] ;  /* 0x00008004ff087984 */ /* 0x000e6e0008000c00 */
[----:B--2---:R-:W-:-:S08]  /*0d30*/  DADD R2, R2, R12 ;  /* 0x0000000002027229 */ /* 0x004fd0000000000c */
[----:B------:R-:W-:-:S08]  /*0d40*/  DADD R2, R2, R14 ;  /* 0x0000000002027229 */ /* 0x000fd0000000000e */
[----:B0-----:R-:W-:-:S08]  /*0d50*/  DADD R2, R2, R4 ;  /* 0x0000000002027229 */ /* 0x001fd00000000004 */
[----:B------:R-:W-:-:S08]  /*0d60*/  DADD R2, R2, R6 ;  /* 0x0000000002027229 */ /* 0x000fd00000000006 */
[----:B-1----:R-:W-:-:S08]  /*0d70*/  DADD R2, R2, R8 ;  /* 0x0000000002027229 */ /* 0x002fd00000000008 */
[----:B------:R-:W-:Y:S01]  /*0d80*/  DADD R2, R2, R10 ;  /* 0x0000000002027229 */ /* 0x000fe2000000000a */
[----:B------:R-:W-:Y:S10]  /*0d90*/  BRA `(.L_x_16) ;  /* 0x0000001400d87947 */ /* 0x000ff40003800000 */
.L_x_15:
[----:B------:R-:W-:Y:S01]  /*0da0*/  LOP3.LUT R0, R5, 0x3e0, RZ, 0xc0, !PT ;  /* 0x000003e005007812 */ /* 0x000fe200078ec0ff */
[----:B------:R-:W0:Y:S03]  /*0db0*/  S2R R10, SR_LANEID ;  /* 0x00000000000a7919 */ /* 0x000e260000000000 */
[----:B------:R-:W-:Y:S01]  /*0dc0*/  LOP3.LUT R9, RZ, R0, RZ, 0x33, !PT ;  /* 0x00000000ff097212 */ /* 0x000fe200078e33ff */
[----:B------:R-:W-:-:S04]  /*0dd0*/  VIADD R7, R0, 0x20 ;  /* 0x0000002000077836 */ /* 0x000fc80000000000 */
[----:B------:R-:W-:Y:S01]  /*0de0*/  IMAD.IADD R9, R9, 0x1, R4 ;  /* 0x0000000109097824 */ /* 0x000fe200078e0204 */
[----:B------:R-:W-:-:S04]  /*0df0*/  ISETP.GT.AND P0, PT, R7, R4, PT ;  /* 0x000000040700720c */ /* 0x000fc80003f04270 */
[----:B------:R-:W-:-:S05]  /*0e00*/  SEL R11, R9, 0x1f, P0 ;  /* 0x0000001f090b7807 */ /* 0x000fca0000000000 */
[----:B-----5:R-:W-:Y:S04]  /*0e10*/  SHFL.DOWN PT, R6, R2, 0x1, R11 ;  /* 0x0820000002067989 */ /* 0x020fe800000e000b */
[----:B------:R-:W1:Y:S01]  /*0e20*/  SHFL.DOWN PT, R7, R3, 0x1, R11 ;  /* 0x0820000003077989 */ /* 0x000e6200000e000b */
[C---:B0-----:R-:W-:Y:S01]  /*0e30*/  ISETP.GE.AND P0, PT, R10.reuse, R11, PT ;  /* 0x0000000b0a00720c */ /* 0x041fe20003f06270 */
[C---:B------:R-:W-:Y:S01]  /*0e40*/  VIADD R0, R10.reuse, 0x2 ;  /* 0x000000020a007836 */ /* 0x040fe20000000000 */
[----:B------:R-:W-:Y:S01]  /*0e50*/  ISETP.NE.AND P1, PT, R10, RZ, PT ;  /* 0x000000ff0a00720c */ /* 0x000fe20003f25270 */
[----:B-1----:R-:W-:-:S12]  /*0e60*/  DADD R6, R6, R2 ;  /* 0x0000000006067229 */ /* 0x002fd80000000002 */
[----:B------:R-:W0:Y:S01]  /*0e70*/  @!P1 S2R R12, SR_CgaCtaId ;  /* 0x00000000000c9919 */ /* 0x000e220000008800 */
[----:B------:R-:W-:Y:S02]  /*0e80*/  FSEL R8, R6, R2, !P0 ;  /* 0x0000000206087208 */ /* 0x000fe40004000000 */
[----:B------:R-:W-:Y:S02]  /*0e90*/  FSEL R9, R7, R3, !P0 ;  /* 0x0000000307097208 */ /* 0x000fe40004000000 */
[----:B------:R-:W-:Y:S01]  /*0ea0*/  ISETP.GT.AND P0, PT, R0, R11, PT ;  /* 0x0000000b0000720c */ /* 0x000fe20003f04270 */
[----:B------:R-:W-:Y:S01]  /*0eb0*/  SHFL.DOWN PT, R6, R8, 0x2, R11 ;  /* 0x0840000008067989 */ /* 0x000fe200000e000b */
[----:B------:R-:W-:-:S03]  /*0ec0*/  VIADD R0, R10, 0x4 ;  /* 0x000000040a007836 */ /* 0x000fc60000000000 */
[----:B------:R-:W1:Y:S02]  /*0ed0*/  SHFL.DOWN PT, R7, R9, 0x2, R11 ;  /* 0x0840000009077989 */ /* 0x000e6400000e000b */
[----:B-1----:R-:W-:-:S10]  /*0ee0*/  DADD R6, R6, R8 ;  /* 0x0000000006067229 */ /* 0x002fd40000000008 */
[----:B------:R-:W-:Y:S02]  /*0ef0*/  FSEL R6, R8, R6, P0 ;  /* 0x0000000608067208 */ /* 0x000fe40000000000 */
[----:B------:R-:W-:Y:S02]  /*0f00*/  FSEL R7, R9, R7, P0 ;  /* 0x0000000709077208 */ /* 0x000fe40000000000 */
        /* <DEDUP_REMOVED lines=16> */
[----:B------:R-:W-:Y:S02]  /*1010*/  @!P1 MOV R9, 0x400 ;  /* 0x0000040000099802 */ /* 0x000fe40000000f00 */
[----:B------:R-:W-:Y:S01]  /*1020*/  @!P1 SHF.R.U32.HI R8, RZ, 0x2, R5 ;  /* 0x00000002ff089819 */ /* 0x000fe20000011605 */
[----:B------:R-:W1:Y:S01]  /*1030*/  SHFL.DOWN PT, R3, R7, 0x10, R11 ;  /* 0x0a00000007037989 */ /* 0x000e6200000e000b */
[----:B0-----:R-:W-:-:S02]  /*1040*/  @!P1 LEA R9, R12, R9, 0x18 ;  /* 0x000000090c099211 */ /* 0x001fc400078ec0ff */
[----:B------:R-:W-:-:S05]  /*1050*/  @!P1 LOP3.LUT R8, R8, 0xf8, RZ, 0xc0, !PT ;  /* 0x000000f808089812 */ /* 0x000fca00078ec0ff */
[----:B------:R-:W-:Y:S01]  /*1060*/  @!P1 IMAD.IADD R9, R8, 0x1, R9 ;  /* 0x0000000108099824 */ /* 0x000fe200078e0209 */
[----:B-1----:R-:W-:-:S10]  /*1070*/  DADD R2, R2, R6 ;  /* 0x0000000002027229 */ /* 0x002fd40000000006 */
[----:B------:R-:W-:Y:S02]  /*1080*/  FSEL R2, R6, R2, P0 ;  /* 0x0000000206027208 */ /* 0x000fe40000000000 */
[----:B------:R-:W-:Y:S02]  /*1090*/  FSEL R3, R7, R3, P0 ;  /* 0x0000000307037208 */ /* 0x000fe40000000000 */
[----:B------:R-:W-:-:S03]  /*10a0*/  ISETP.NE.AND P0, PT, R5, RZ, PT ;  /* 0x000000ff0500720c */ /* 0x000fc60003f05270 */
[----:B------:R0:W-:Y:S01]  /*10b0*/  @!P1 STS.64 [R9+0x10], R2 ;  /* 0x0000100209009388 */ /* 0x0001e20000000a00 */
[----:B------:R-:W-:Y:S09]  /*10c0*/  BAR.SYNC.DEFER_BLOCKING 0x0 ;  /* 0x0000000000007b1d */ /* 0x000ff20000010000 */
[----:B------:R-:W-:Y:S05]  /*10d0*/  @P0 BRA `(.L_x_16) ;  /* 0x0000001400080947 */ /* 0x000fea0003800000 */
[----:B------:R-:W1:Y:S01]  /*10e0*/  S2UR UR5, SR_CgaCtaId ;  /* 0x00000000000579c3 */ /* 0x000e620000008800 */
[----:B------:R-:W-:Y:S01]  /*10f0*/  UMOV UR4, 0x400 ;  /* 0x0000040000047882 */ /* 0x000fe20000000000 */
[----:B------:R-:W-:Y:S01]  /*1100*/  ISETP.GT.AND P1, PT, R4, 0x20, PT ;  /* 0x000000200400780c */ /* 0x000fe20003f24270 */
[----:B-1----:R-:W-:-:S09]  /*1110*/  ULEA UR4, UR5, UR4, 0x18 ;  /* 0x0000000405047291 */ /* 0x002fd2000f8ec0ff */
[----:B------:R-:W1:Y:S04]  /*1120*/  LDS.64 R6, [UR4+0x18] ;  /* 0x00001804ff067984 */ /* 0x000e680008000a00 */
[----:B------:R-:W2:Y:S04]  /*1130*/  LDS.128 R12, [UR4+0x20] ;  /* 0x00002004ff0c7984 */ /* 0x000ea80008000c00 */
[----:B0-----:R-:W0:Y:S01]  /*1140*/  LDS.128 R8, [UR4+0x30] ;  /* 0x00003004ff087984 */ /* 0x001e220008000c00 */
[----:B-1----:R-:W-:-:S10]  /*1150*/  DADD R6, R2, R6 ;  /* 0x0000000002067229 */ /* 0x002fd40000000006 */
[----:B------:R-:W-:Y:S02]  /*1160*/  FSEL R2, R6, R2, P1 ;  /* 0x0000000206027208 */ /* 0x000fe40000800000 */
[----:B------:R-:W-:Y:S02]  /*1170*/  FSEL R3, R7, R3, P1 ;  /* 0x0000000307037208 */ /* 0x000fe40000800000 */
[----:B------:R-:W-:-:S04]  /*1180*/  ISETP.GT.AND P1, PT, R4, 0x40, PT ;  /* 0x000000400400780c */ /* 0x000fc80003f24270 */
[----:B--2---:R-:W-:-:S10]  /*1190*/  DADD R12, R12, R2 ;  /* 0x000000000c0c7229 */ /* 0x004fd40000000002 */
[----:B------:R-:W-:Y:S02]  /*11a0*/  FSEL R2, R12, R2, P1 ;  /* 0x000000020c027208 */ /* 0x000fe40000800000 */
[----:B------:R-:W-:Y:S02]  /*11b0*/  FSEL R3, R13, R3, P1 ;  /* 0x000000030d037208 */ /* 0x000fe40000800000 */
[----:B------:R-:W-:-:S04]  /*11c0*/  ISETP.GT.AND P1, PT, R4, 0x60, PT ;  /* 0x000000600400780c */ /* 0x000fc80003f24270 */
[----:B------:R-:W-:-:S10]  /*11d0*/  DADD R14, R2, R14 ;  /* 0x00000000020e7229 */ /* 0x000fd4000000000e */
[----:B------:R-:W-:Y:S02]  /*11e0*/  FSEL R2, R14, R2, P1 ;  /* 0x000000020e027208 */ /* 0x000fe40000800000 */
[----:B------:R-:W-:Y:S02]  /*11f0*/  FSEL R3, R15, R3, P1 ;  /* 0x000000030f037208 */ /* 0x000fe40000800000 */
[----:B------:R-:W1:Y:S01]  /*1200*/  LDS.128 R12, [UR4+0x40] ;  /* 0x00004004ff0c7984 */ /* 0x000e620008000c00 */
[----:B------:R-:W-:-:S03]  /*1210*/  ISETP.GT.AND P1, PT, R4, 0x80, PT ;  /* 0x000000800400780c */ /* 0x000fc60003f24270 */
[----:B0-----:R-:W-:-:S10]  /*1220*/  DADD R8, R8, R2 ;  /* 0x0000000008087229 */ /* 0x001fd40000000002 */
[----:B------:R-:W-:Y:S02]  /*1230*/  FSEL R2, R8, R2, P1 ;  /* 0x0000000208027208 */ /* 0x000fe40000800000 */
[----:B------:R-:W-:Y:S02]  /*1240*/  FSEL R3, R9, R3, P1 ;  /* 0x0000000309037208 */ /* 0x000fe40000800000 */
[----:B------:R-:W-:-:S04]  /*1250*/  ISETP.GT.AND P1, PT, R4, 0xa0, PT ;  /* 0x000000a00400780c */ /* 0x000fc80003f24270 */
[----:B------:R-:W-:-:S10]  /*1260*/  DADD R10, R2, R10 ;  /* 0x00000000020a7229 */ /* 0x000fd4000000000a */
[----:B------:R-:W-:Y:S02]  /*1270*/  FSEL R2, R10, R2, P1 ;  /* 0x000000020a027208 */ /* 0x000fe40000800000 */
[----:B------:R-:W-:Y:S02]  /*1280*/  FSEL R3, R11, R3, P1 ;  /* 0x000000030b037208 */ /* 0x000fe40000800000 */
[----:B------:R-:W0:Y:S01]  /*1290*/  LDS.128 R8, [UR4+0x50] ;  /* 0x00005004ff087984 */ /* 0x000e220008000c00 */
[----:B------:R-:W-:-:S03]  /*12a0*/  ISETP.GT.AND P1, PT, R4, 0xc0, PT ;  /* 0x000000c00400780c */ /* 0x000fc60003f24270 */
[----:B-1----:R-:W-:-:S10]  /*12b0*/  DADD R12, R12, R2 ;  /* 0x000000000c0c7229 */ /* 0x002fd40000000002 */
        /* <DEDUP_REMOVED lines=33> */
[----:B------:R-:W-:-:S04]  /*14d0*/  ISETP.GT.AND P1, PT, R4, 0x1c0, PT ;  /* 0x000001c00400780c */ /* 0x000fc80003f24270 */
[----:B-1----:R-:W-:-:S10]  /*14e0*/  DADD R12, R12, R2 ;  /* 0x000000000c0c7229 */ /* 0x002fd40000000002 */
[----:B------:R-:W-:Y:S02]  /*14f0*/  FSEL R2, R12, R2, P1 ;  /* 0x000000020c027208 */ /* 0x000fe40000800000 */
[----:B------:R-:W-:Y:S02]  /*1500*/  FSEL R3, R13, R3, P1 ;  /* 0x000000030d037208 */ /* 0x000fe40000800000 */
[----:B------:R-:W-:-:S04]  /*1510*/  ISETP.GT.AND P1, PT, R4, 0x1e0, PT ;  /* 0x000001e00400780c */ /* 0x000fc80003f24270 */
[----:B------:R-:W-:-:S10]  /*1520*/  DADD R14, R2, R14 ;  /* 0x00000000020e7229 */ /* 0x000fd4000000000e */
[----:B------:R-:W-:Y:S02]  /*1530*/  FSEL R2, R14, R2, P1 ;  /* 0x000000020e027208 */ /* 0x000fe40000800000 */
[----:B------:R-:W-:Y:S01]  /*1540*/  FSEL R3, R15, R3, P1 ;  /* 0x000000030f037208 */ /* 0x000fe20000800000 */
[----:B------:R-:W-:Y:S06]  /*1550*/  BRA `(.L_x_16) ;  /* 0x0000000c00e87947 */ /* 0x000fec0003800000 */
.L_x_2:
[----:B------:R-:W0:Y:S01]  /*1560*/  S2R R41, SR_TID.X ;  /* 0x0000000000297919 */ /* 0x000e220000002100 */
[----:B------:R-:W1:Y:S02]  /*1570*/  LDCU.64 UR4, c[0x0][0x380] ;  /* 0x00007000ff0477ac */ /* 0x000e640008000a00 */
[----:B-1----:R-:W-:Y:S02]  /*1580*/  IMAD.U32 R2, RZ, RZ, UR4 ;  /* 0x00000004ff027e24 */ /* 0x002fe4000f8e00ff */
[----:B------:R-:W-:Y:S02]  /*1590*/  IMAD.U32 R3, RZ, RZ, UR5 ;  /* 0x00000005ff037e24 */ /* 0x000fe4000f8e00ff */
[----:B0-----:R-:W-:-:S05]  /*15a0*/  IMAD.WIDE.U32 R18, R41, 0x8, R2 ;  /* 0x0000000829127825 */ /* 0x001fca00078e0002 */
[----:B------:R-:W2:Y:S04]  /*15b0*/  LDG.E.64.CONSTANT R20, desc[UR6][R18.64] ;  /* 0x0000000612147981 */ /* 0x000ea8000c1e9b00 */
[----:B------:R-:W2:Y:S04]  /*15c0*/  LDG.E.64.CONSTANT R6, desc[UR6][R18.64+0x1000] ;  /* 0x0010000612067981 */ /* 0x000ea8000c1e9b00 */
[----:B------:R-:W3:Y:S04]  /*15d0*/  LDG.E.64.CONSTANT R8, desc[UR6][R18.64+0x2000] ;  /* 0x0020000612087981 */ /* 0x000ee8000c1e9b00 */
[----:B------:R-:W4:Y:S04]  /*15e0*/  LDG.E.64.CONSTANT R10, desc[UR6][R18.64+0x3000] ;  /* 0x00300006120a7981 */ /* 0x000f28000c1e9b00 */
[----:B------:R-:W5:Y:S04]  /*15f0*/  LDG.E.64.CONSTANT R12, desc[UR6][R18.64+0x4000] ;  /* 0x00400006120c7981 */ /* 0x000f68000c1e9b00 */
[----:B------:R-:W5:Y:S04]  /*1600*/  LDG.E.64.CONSTANT R14, desc[UR6][R18.64+0x5000] ;  /* 0x00500006120e7981 */ /* 0x000f68000c1e9b00 */
[----:B------:R-:W5:Y:S01]  /*1610*/  LDG.E.64.CONSTANT R16, desc[UR6][R18.64+0x6000] ;  /* 0x0060000612107981 */ /* 0x000f62000c1e9b00 */
[----:B------:R-:W-:Y:S01]  /*1620*/  ISETP.GE.U32.AND P0, PT, R4, 0x1c00, PT ;  /* 0x00001c000400780c */ /* 0x000fe20003f06070 */
[----:B------:R-:W-:Y:S01]  /*1630*/  UMOV UR4, 0xe00 ;  /* 0x00000e0000047882 */ /* 0x000fe20000000000 */
[----:B--2---:R-:W-:-:S08]  /*1640*/  DADD R6, R20, R6 ;  /* 0x0000000014067229 */ /* 0x004fd00000000006 */
[----:B---3--:R-:W-:-:S08]  /*1650*/  DADD R6, R8, R6 ;  /* 0x0000000008067229 */ /* 0x008fd00000000006 */
[----:B----4-:R-:W-:-:S08]  /*1660*/  DADD R6, R10, R6 ;  /* 0x000000000a067229 */ /* 0x010fd00000000006 */
[----:B-----5:R-:W-:-:S08]  /*1670*/  DADD R6, R12, R6 ;  /* 0x000000000c067229 */ /* 0x020fd00000000006 */
[----:B------:R-:W-:-:S08]  /*1680*/  DADD R6, R14, R6 ;  /* 0x000000000e067229 */ /* 0x000fd00000000006 */
[----:B------:R-:W-:Y:S01]  /*1690*/  DADD R6, R16, R6 ;  /* 0x0000000010067229 */ /* 0x000fe20000000006 */
[----:B------:R-:W-:Y:S10]  /*16a0*/  @!P0 BRA `(.L_x_17) ;  /* 0x00000000006c8947 */ /* 0x000ff40003800000 */
[----:B------:R-:W0:Y:S01]  /*16b0*/  LDC R22, c[0x0][0x390] ;  /* 0x0000e400ff167b82 */ /* 0x000e220000000800 */
[----:B------:R-:W-:Y:S01]  /*16c0*/  VIADD R23, R4, 0xfffff200 ;  /* 0xfffff20004177836 */ /* 0x000fe20000000000 */
[----:B------:R-:W-:-:S06]  /*16d0*/  UMOV UR4, 0xe00 ;  /* 0x00000e0000047882 */ /* 0x000fcc0000000000 */
[----:B------:R-:W1:Y:S02]  /*16e0*/  LDC.64 R2, c[0x0][0x380] ;  /* 0x0000e000ff027b82 */ /* 0x000e640000000a00 */
.L_x_19:
[----:B------:R-:W-:-:S04]  /*16f0*/  VIADD R9, R41, UR4 ;  /* 0x0000000429097c36 */ /* 0x000fc80008000000 */
[----:B-1----:R-:W-:-:S05]  /*1700*/  IMAD.WIDE.U32 R8, R9, 0x8, R2 ;  /* 0x0000000809087825 */ /* 0x002fca00078e0002 */
[----:B------:R-:W2:Y:S04]  /*1710*/  LDG.E.64.CONSTANT R4, desc[UR6][R8.64] ;  /* 0x0000000608047981 */ /* 0x000ea8000c1e9b00 */
[----:B------:R-:W3:Y:S04]  /*1720*/  LDG.E.64.CONSTANT R10, desc[UR6][R8.64+0x1000] ;  /* 0x00100006080a7981 */ /* 0x000ee8000c1e9b00 */
[----:B------:R-:W4:Y:S04]  /*1730*/  LDG.E.64.CONSTANT R12, desc[UR6][R8.64+0x2000] ;  /* 0x00200006080c7981 */ /* 0x000f28000c1e9b00 */
[----:B------:R-:W5:Y:S04]  /*1740*/  LDG.E.64.CONSTANT R14, desc[UR6][R8.64+0x3000] ;  /* 0x00300006080e7981 */ /* 0x000f68000c1e9b00 */
[----:B------:R-:W5:Y:S04]  /*1750*/  LDG.E.64.CONSTANT R16, desc[UR6][R8.64+0x4000] ;  /* 0x0040000608107981 */ /* 0x000f68000c1e9b00 */
[----:B------:R-:W5:Y:S04]  /*1760*/  LDG.E.64.CONSTANT R18, desc[UR6][R8.64+0x5000] ;  /* 0x0050000608127981 */ /* 0x000f68000c1e9b00 */
[----:B------:R-:W5:Y:S01]  /*1770*/  LDG.E.64.CONSTANT R20, desc[UR6][R8.64+0x6000] ;  /* 0x0060000608147981 */ /* 0x000f62000c1e9b00 */
[----:B--2---:R-:W-:-:S08]  /*1780*/  DADD R4, R4, R6 ;  /* 0x0000000004047229 */ /* 0x004fd00000000006 */
[----:B---3--:R-:W-:-:S08]  /*1790*/  DADD R4, R10, R4 ;  /* 0x000000000a047229 */ /* 0x008fd00000000004 */
[----:B----4-:R-:W-:-:S08]  /*17a0*/  DADD R4, R12, R4 ;  /* 0x000000000c047229 */ /* 0x010fd00000000004 */
[----:B-----5:R-:W-:-:S08]  /*17b0*/  DADD R4, R14, R4 ;  /* 0x000000000e047229 */ /* 0x020fd00000000004 */
[----:B------:R-:W-:Y:S01]  /*17c0*/  DADD R16, R16, R4 ;  /* 0x0000000010107229 */ /* 0x000fe20000000004 */
[----:B0-----:R-:W-:-:S04]  /*17d0*/  IMAD.MOV.U32 R4, RZ, RZ, R22 ;  /* 0x000000ffff047224 */ /* 0x001fc800078e0016 */
[----:B------:R-:W-:-:S03]  /*17e0*/  VIADD R0, R4, -UR4 ;  /* 0x8000000404007c36 */ /* 0x000fc60008000000 */
[----:B------:R-:W-:Y:S02]  /*17f0*/  DADD R16, R18, R16 ;  /* 0x0000000012107229 */ /* 0x000fe40000000010 */
[----:B------:R-:W-:-:S06]  /*1800*/  ISETP.GE.AND P0, PT, R0, 0xe00, PT ;  /* 0x00000e000000780c */ /* 0x000fcc0003f06270 */
[----:B------:R-:W-:-:S07]  /*1810*/  DADD R6, R20, R16 ;  /* 0x0000000014067229 */ /* 0x000fce0000000010 */
[----:B------:R-:W-:Y:S05]  /*1820*/  @!P0 BRA `(.L_x_18) ;  /* 0x00000008001c8947 */ /* 0x000fea0003800000 */
[----:B------:R-:W-:-:S06]  /*1830*/  UIADD3 UR4, UPT, UPT, UR4, 0xe00, URZ ;  /* 0x00000e0004047890 */ /* 0x000fcc000fffe0ff */
[----:B------:R-:W-:-:S13]  /*1840*/  ISETP.LT.AND P0, PT, R23, UR4, PT ;  /* 0x0000000417007c0c */ /* 0x000fda000bf01270 */
[----:B------:R-:W-:Y:S05]  /*1850*/  @!P0 BRA `(.L_x_19) ;  /* 0xfffffffc00a48947 */ /* 0x000fea000383ffff */
.L_x_17:
[----:B------:R-:W-:-:S13]  /*1860*/  ISETP.LE.AND P0, PT, R4, UR4, PT ;  /* 0x0000000404007c0c */ /* 0x000fda000bf03270 */
[----:B------:R-:W-:Y:S05]  /*1870*/  @P0 BRA `(.L_x_18) ;  /* 0x0000000800080947 */ /* 0x000fea0003800000 */
[----:B------:R-:W-:Y:S01]  /*1880*/  VIADD R0, R4, -UR4 ;  /* 0x8000000404007c36 */ /* 0x000fe20008000000 */
[----:B------:R-:W-:Y:S04]  /*1890*/  BSSY.RECONVERGENT B1, `(.L_x_18) ;  /* 0x0000080000017945 */ /* 0x000fe80003800200 */
[----:B------:R-:W-:-:S13]  /*18a0*/  ISETP.GE.AND P0, PT, R41, R0, PT ;  /* 0x000000002900720c */ /* 0x000fda0003f06270 */
[----:B------:R-:W-:Y:S05]  /*18b0*/  @P0 BRA `(.L_x_20) ;  /* 0x0000000400f40947 */ /* 0x000fea0003800000 */
[----:B------:R-:W-:Y:S01]  /*18c0*/  LOP3.LUT R5, RZ, R41, RZ, 0x33, !PT ;  /* 0x00000029ff057212 */ /* 0x000fe200078e33ff */
[----:B------:R-:W-:Y:S01]  /*18d0*/  BSSY.RECONVERGENT B2, `(.L_x_21) ;  /* 0x0000014000027945 */ /* 0x000fe20003800200 */
[----:B------:R-:W-:Y:S02]  /*18e0*/  IMAD.MOV.U32 R45, RZ, RZ, R41 ;  /* 0x000000ffff2d7224 */ /* 0x000fe400078e0029 */
[----:B------:R-:W-:-:S04]  /*18f0*/  IADD3 R4, PT, PT, R4, -UR4, R5 ;  /* 0x8000000404047c10 */ /* 0x000fc8000fffe005 */
[C---:B------:R-:W-:Y:S02]  /*1900*/  LOP3.LUT R5, R4.reuse, 0x600, RZ, 0xc0, !PT ;  /* 0x0000060004057812 */ /* 0x040fe400078ec0ff */
[----:B------:R-:W-:Y:S02]  /*1910*/  ISETP.GE.U32.AND P1, PT, R4, 0x600, PT ;  /* 0x000006000400780c */ /* 0x000fe40003f26070 */
[----:B------:R-:W-:-:S13]  /*1920*/  ISETP.NE.AND P0, PT, R5, 0x600, PT ;  /* 0x000006000500780c */ /* 0x000fda0003f05270 */
[----:B------:R-:W-:Y:S05]  /*1930*/  @!P0 BRA `(.L_x_22) ;  /* 0x0000000000348947 */ /* 0x000fea0003800000 */
[----:B------:R-:W-:Y:S01]  /*1940*/  LEA.HI R4, R4, 0x1, RZ, 0x17 ;  /* 0x0000000104047811 */ /* 0x000fe200078fb8ff */
[----:B------:R-:W-:Y:S02]  /*1950*/  VIADD R9, R41, UR4 ;  /* 0x0000000429097c36 */ /* 0x000fe40008000000 */
[----:B------:R-:W-:Y:S01]  /*1960*/  IMAD.MOV.U32 R45, RZ, RZ, R41 ;  /* 0x000000ffff2d7224 */ /* 0x000fe200078e0029 */
[----:B------:R-:W-:-:S05]  /*1970*/  LOP3.LUT R4, R4, 0x3, RZ, 0xc0, !PT ;  /* 0x0000000304047812 */ /* 0x000fca00078ec0ff */
[----:B------:R-:W-:-:S07]  /*1980*/  IMAD.MOV R8, RZ, RZ, -R4 ;  /* 0x000000ffff087224 */ /* 0x000fce00078e0a04 */
.L_x_23:
[----:B------:R-:W-:-:S06]  /*1990*/  IMAD.WIDE.U32 R4, R9, 0x8, R2 ;  /* 0x0000000809047825 */ /* 0x000fcc00078e0002 */
[----:B------:R-:W2:Y:S01]  /*19a0*/  LDG.E.64.CONSTANT R4, desc[UR6][R4.64] ;  /* 0x0000000604047981 */ /* 0x000ea2000c1e9b00 */
[----:B------:R-:W-:Y:S02]  /*19b0*/  VIADD R8, R8, 0x1 ;  /* 0x0000000108087836 */ /* 0x000fe40000000000 */
[----:B------:R-:W-:Y:S02]  /*19c0*/  VIADD R45, R45, 0x200 ;  /* 0x000002002d2d7836 */ /* 0x000fe40000000000 */
[----:B------:R-:W-:Y:S01]  /*19d0*/  VIADD R9, R9, 0x200 ;  /* 0x0000020009097836 */ /* 0x000fe20000000000 */
[----:B------:R-:W-:Y:S01]  /*19e0*/  ISETP.NE.AND P0, PT, R8, RZ, PT ;  /* 0x000000ff0800720c */ /* 0x000fe20003f05270 */
[----:B--2---:R-:W-:-:S12]  /*19f0*/  DADD R6, R4, R6 ;  /* 0x0000000004067229 */ /* 0x004fd80000000006 */
[----:B------:R-:W-:Y:S05]  /*1a00*/  @P0 BRA `(.L_x_23) ;  /* 0xfffffffc00e00947 */ /* 0x000fea000383ffff */
.L_x_22:
[----:B------:R-:W-:Y:S05]  /*1a10*/  BSYNC.RECONVERGENT B2 ;  /* 0x0000000000027941 */ /* 0x000fea0003800200 */
.L_x_21:
[----:B------:R-:W-:Y:S05]  /*1a20*/  @!P1 BRA `(.L_x_20) ;  /* 0x0000000400989947 */ /* 0x000fea0003800000 */
[----:B------:R-:W0:Y:S01]  /*1a30*/  LDCU.64 UR8, c[0x0][0x380] ;  /* 0x00007000ff0877ac */ /* 0x000e220008000a00 */
[----:B------:R-:W-:Y:S01]  /*1a40*/  IMAD.IADD R9, R0, 0x1, -R45 ;  /* 0x0000000100097824 */ /* 0x000fe200078e0a2d */
[C---:B------:R-:W-:Y:S01]  /*1a50*/  IADD3 R5, P0, PT, R45.reuse, UR4, RZ ;  /* 0x000000042d057c10 */ /* 0x040fe2000ff1e0ff */
[----:B------:R-:W-:Y:S01]  /*1a60*/  BSSY.RECONVERGENT B2, `(.L_x_24) ;  /* 0x0000039000027945 */ /* 0x000fe20003800200 */
[----:B------:R-:W-:Y:S02]  /*1a70*/  VIADD R43, R45, UR4 ;  /* 0x000000042d2b7c36 */ /* 0x000fe40008000000 */
[----:B------:R-:W-:Y:S01]  /*1a80*/  ISETP.GT.AND P1, PT, R9, 0x1800, PT ;  /* 0x000018000900780c */ /* 0x000fe20003f24270 */
[----:B------:R-:W-:Y:S01]  /*1a90*/  IMAD.X R8, RZ, RZ, RZ, P0 ;  /* 0x000000ffff087224 */ /* 0x000fe200000e06ff */
[----:B0-----:R-:W-:-:S04]  /*1aa0*/  LEA R4, P0, R5, UR8, 0x3 ;  /* 0x0000000805047c11 */ /* 0x001fc8000f8018ff */
[----:B------:R-:W-:Y:S02]  /*1ab0*/  LEA.HI.X R5, R5, UR9, R8, 0x3, P0 ;  /* 0x0000000905057c11 */ /* 0x000fe400080f1c08 */
[----:B------:R-:W-:-:S05]  /*1ac0*/  IADD3 R4, P0, PT, R4, 0x2000, RZ ;  /* 0x0000200004047810 */ /* 0x000fca0007f1e0ff */
[----:B------:R-:W-:Y:S01]  /*1ad0*/  IMAD.X R5, RZ, RZ, R5, P0 ;  /* 0x000000ffff057224 */ /* 0x000fe200000e0605 */
[----:B------:R-:W-:Y:S01]  /*1ae0*/  PLOP3.LUT P0, PT, PT, PT, PT, 0x80, 0x8 ;  /* 0x000000000008781c */ /* 0x000fe20003f0f070 */
[----:B------:R-:W-:-:S12]  /*1af0*/  @!P1 BRA `(.L_x_25) ;  /* 0x0000000000bc9947 */ /* 0x000fd80003800000 */
[----:B------:R-:W-:Y:S01]  /*1b00*/  PLOP3.LUT P0, PT, PT, PT, PT, 0x8, 0x80 ;  /* 0x000000000080781c */ /* 0x000fe20003f0e170 */
[----:B------:R-:W-:-:S12]  /*1b10*/  VIADD R40, R0, 0xffffe800 ;  /* 0xffffe80000287836 */ /* 0x000fd80000000000 */
.L_x_26:
[C---:B------:R-:W-:Y:S01]  /*1b20*/  IMAD.WIDE.U32 R38, R43.reuse, 0x8, R2 ;  /* 0x000000082b267825 */ /* 0x040fe200078e0002 */
[----:B------:R-:W2:Y:S04]  /*1b30*/  LDG.E.64.CONSTANT R8, desc[UR6][R4.64+-0x1000] ;  /* 0xfff0000604087981 */ /* 0x000ea8000c1e9b00 */
[----:B------:R-:W3:Y:S04]  /*1b40*/  LDG.E.64.CONSTANT R10, desc[UR6][R4.64] ;  /* 0x00000006040a7981 */ /* 0x000ee8000c1e9b00 */
[----:B------:R-:W4:Y:S01]  /*1b50*/  LDG.E.64.CONSTANT R38, desc[UR6][R38.64] ;  /* 0x0000000626267981 */ /* 0x000f22000c1e9b00 */
[----:B------:R-:W-:-:S03]  /*1b60*/  VIADD R15, R43, 0x800 ;  /* 0x000008002b0f7836 */ /* 0x000fc60000000000 */
[----:B------:R-:W5:Y:S01]  /*1b70*/  LDG.E.64.CONSTANT R12, desc[UR6][R4.64+0x1000] ;  /* 0x00100006040c7981 */ /* 0x000f62000c1e9b00 */
[----:B------:R-:W-:-:S03]  /*1b80*/  IMAD.WIDE.U32 R14, R15, 0x8, R2 ;  /* 0x000000080f0e7825 */ /* 0x000fc600078e0002 */
[----:B------:R-:W5:Y:S04]  /*1b90*/  LDG.E.64.CONSTANT R16, desc[UR6][R4.64+0x3000] ;  /* 0x0030000604107981 */ /* 0x000f68000c1e9b00 */
[----:B------:R-:W5:Y:S04]  /*1ba0*/  LDG.E.64.CONSTANT R14, desc[UR6][R14.64] ;  /* 0x000000060e0e7981 */ /* 0x000f68000c1e9b00 */
[----:B------:R-:W5:Y:S01]  /*1bb0*/  LDG.E.64.CONSTANT R18, desc[UR6][R4.64+0x4000] ;  /* 0x0040000604127981 */ /* 0x000f62000c1e9b00 */
        /* <DEDUP_REMOVED lines=11> */
[----:B------:R-:W5:Y:S04]  /*1c70*/  LDG.E.64.CONSTANT R34, desc[UR6][R4.64+0xc000] ;  /* 0x00c0000604227981 */ /* 0x000f68000c1e9b00 */
[----:B------:R0:W5:Y:S01]  /*1c80*/  LDG.E.64.CONSTANT R36, desc[UR6][R4.64+0xd000] ;  /* 0x00d0000604247981 */ /* 0x000162000c1e9b00 */
[----:B------:R-:W-:-:S05]  /*1c90*/  VIADD R45, R45, 0x2000 ;  /* 0x000020002d2d7836 */ /* 0x000fca0000000000 */
[----:B------:R-:W-:Y:S02]  /*1ca0*/  ISETP.GE.AND P1, PT, R45, R40, PT ;  /* 0x000000282d00720c */ /* 0x000fe40003f26270 */
[----:B0-----:R-:W-:Y:S01]  /*1cb0*/  IADD3 R4, P2, PT, R4, 0x10000, RZ ;  /* 0x0001000004047810 */ /* 0x001fe20007f5e0ff */
[----:B------:R-:W-:-:S04]  /*1cc0*/  VIADD R43, R43, 0x2000 ;  /* 0x000020002b2b7836 */ /* 0x000fc80000000000 */
[----:B------:R-:W-:Y:S01]  /*1cd0*/  IMAD.X R5, RZ, RZ, R5, P2 ;  /* 0x000000ffff057224 */ /* 0x000fe200010e0605 */
[----:B----4-:R-:W-:-:S08]  /*1ce0*/  DADD R38, R38, R6 ;  /* 0x0000000026267229 */ /* 0x010fd00000000006 */
[----:B--2---:R-:W-:-:S08]  /*1cf0*/  DADD R8, R38, R8 ;  /* 0x0000000026087229 */ /* 0x004fd00000000008 */
[----:B---3--:R-:W-:-:S08]  /*1d00*/  DADD R8, R8, R10 ;  /* 0x0000000008087229 */ /* 0x008fd0000000000a */
[----:B-----5:R-:W-:-:S08]  /*1d10*/  DADD R8, R8, R12 ;  /* 0x0000000008087229 */ /* 0x020fd0000000000c */
        /* <DEDUP_REMOVED lines=13> */
.L_x_25:
[----:B------:R-:W-:Y:S05]  /*1df0*/  BSYNC.RECONVERGENT B2 ;  /* 0x0000000000027941 */ /* 0x000fea0003800200 */
.L_x_24:
[----:B------:R-:W-:Y:S01]  /*1e00*/  IMAD.IADD R8, R0, 0x1, -R45 ;  /* 0x0000000100087824 */ /* 0x000fe200078e0a2d */
[----:B------:R-:W-:Y:S04]  /*1e10*/  BSSY.RECONVERGENT B2, `(.L_x_27) ;  /* 0x000001c000027945 */ /* 0x000fe80003800200 */
[----:B------:R-:W-:-:S13]  /*1e20*/  ISETP.GT.AND P1, PT, R8, 0x800, PT ;  /* 0x000008000800780c */ /* 0x000fda0003f24270 */
[----:B------:R-:W-:Y:S05]  /*1e30*/  @!P1 BRA `(.L_x_28) ;  /* 0x0000000000649947 */ /* 0x000fea0003800000 */
        /* <DEDUP_REMOVED lines=9> */
[----:B------:R-:W5:Y:S04]  /*1ed0*/  LDG.E.64.CONSTANT R22, desc[UR6][R4.64+0x4000] ;  /* 0x0040000604167981 */ /* 0x000f68000c1e9b00 */
[----:B------:R0:W5:Y:S01]  /*1ee0*/  LDG.E.64.CONSTANT R8, desc[UR6][R4.64+0x5000] ;  /* 0x0050000604087981 */ /* 0x000162000c1e9b00 */
[----:B------:R-:W-:Y:S01]  /*1ef0*/  PLOP3.LUT P0, PT, PT, PT, PT, 0x8, 0x80 ;  /* 0x000000000080781c */ /* 0x000fe20003f0e170 */
[----:B------:R-:W-:-:S02]  /*1f00*/  VIADD R45, R45, 0x1000 ;  /* 0x000010002d2d7836 */ /* 0x000fc40000000000 */
[----:B------:R-:W-:Y:S01]  /*1f10*/  VIADD R43, R43, 0x1000 ;  /* 0x000010002b2b7836 */ /* 0x000fe20000000000 */
[----:B----4-:R-:W-:-:S08]  /*1f20*/  DADD R6, R6, R10 ;  /* 0x0000000006067229 */ /* 0x010fd0000000000a */
[----:B--2---:R-:W-:-:S08]  /*1f30*/  DADD R6, R6, R12 ;  /* 0x0000000006067229 */ /* 0x004fd0000000000c */
[----:B---3--:R-:W-:-:S08]  /*1f40*/  DADD R6, R6, R14 ;  /* 0x0000000006067229 */ /* 0x008fd0000000000e */
[----:B-----5:R-:W-:-:S08]  /*1f50*/  DADD R6, R6, R16 ;  /* 0x0000000006067229 */ /* 0x020fd00000000010 */
[----:B------:R-:W-:-:S08]  /*1f60*/  DADD R6, R6, R18 ;  /* 0x0000000006067229 */ /* 0x000fd00000000012 */
[----:B------:R-:W-:Y:S01]  /*1f70*/  DADD R6, R6, R20 ;  /* 0x0000000006067229 */ /* 0x000fe20000000014 */
[----:B------:R-:W-:-:S07]  /*1f80*/  IADD3 R10, P1, PT, R4, 0x8000, RZ ;  /* 0x00008000040a7810 */ /* 0x000fce0007f3e0ff */
[----:B------:R-:W-:Y:S01]  /*1f90*/  DADD R6, R6, R22 ;  /* 0x0000000006067229 */ /* 0x000fe20000000016 */
[----:B0-----:R-:W-:Y:S02]  /*1fa0*/  IMAD.X R5, RZ, RZ, R5, P1 ;  /* 0x000000ffff057224 */ /* 0x001fe400008e0605 */
[----:B------:R-:W-:-:S05]  /*1fb0*/  IMAD.MOV.U32 R4, RZ, RZ, R10 ;  /* 0x000000ffff047224 */ /* 0x000fca00078e000a */
[----:B------:R-:W-:-:S11]  /*1fc0*/  DADD R6, R6, R8 ;  /* 0x0000000006067229 */ /* 0x000fd60000000008 */
.L_x_28:
[----:B------:R-:W-:Y:S05]  /*1fd0*/  BSYNC.RECONVERGENT B2 ;  /* 0x0000000000027941 */ /* 0x000fea0003800200 */
.L_x_27:
[----:B------:R-:W-:-:S13]  /*1fe0*/  ISETP.LT.OR P0, PT, R45, R0, P0 ;  /* 0x000000002d00720c */ /* 0x000fda0000701670 */
[----:B------:R-:W-:Y:S05]  /*1ff0*/  @!P0 BRA `(.L_x_20) ;  /* 0x0000000000248947 */ /* 0x000fea0003800000 */
[----:B------:R-:W-:Y:S01]  /*2000*/  IMAD.WIDE.U32 R2, R43, 0x8, R2 ;  /* 0x000000082b027825 */ /* 0x000fe200078e0002 */
[----:B------:R-:W2:Y:S04]  /*2010*/  LDG.E.64.CONSTANT R8, desc[UR6][R4.64+-0x1000] ;  /* 0xfff0000604087981 */ /* 0x000ea8000c1e9b00 */
[----:B------:R-:W3:Y:S04]  /*2020*/  LDG.E.64.CONSTANT R10, desc[UR6][R4.64] ;  /* 0x00000006040a7981 */ /* 0x000ee8000c1e9b00 */
[----:B------:R-:W4:Y:S04]  /*2030*/  LDG.E.64.CONSTANT R2, desc[UR6][R2.64] ;  /* 0x0000000602027981 */ /* 0x000f28000c1e9b00 */
[----:B------:R-:W5:Y:S01]  /*2040*/  LDG.E.64.CONSTANT R12, desc[UR6][R4.64+0x1000] ;  /* 0x00100006040c7981 */ /* 0x000f62000c1e9b00 */
[----:B----4-:R-:W-:-:S08]  /*2050*/  DADD R6, R6, R2 ;  /* 0x0000000006067229 */ /* 0x010fd00000000002 */
[----:B--2---:R-:W-:-:S08]  /*2060*/  DADD R6, R6, R8 ;  /* 0x0000000006067229 */ /* 0x004fd00000000008 */
[----:B---3--:R-:W-:-:S08]  /*2070*/  DADD R6, R6, R10 ;  /* 0x0000000006067229 */ /* 0x008fd0000000000a */
[----:B-----5:R-:W-:-:S11]  /*2080*/  DADD R6, R6, R12 ;  /* 0x0000000006067229 */ /* 0x020fd6000000000c */
.L_x_20:
[----:B------:R-:W-:Y:S05]  /*2090*/  BSYNC.RECONVERGENT B1 ;  /* 0x0000000000017941 */ /* 0x000fea0003800200 */
.L_x_18:
[----:B------:R-:W0:Y:S01]  /*20a0*/  S2R R0, SR_LANEID ;  /* 0x0000000000007919 */ /* 0x000e220000000000 */
[----:B------:R-:W-:Y:S04]  /*20b0*/  SHFL.DOWN PT, R2, R6, 0x1, 0x1f ;  /* 0x08201f0006027f89 */ /* 0x000fe800000e0000 */
[----:B------:R-:W1:Y:S02]  /*20c0*/  SHFL.DOWN PT, R3, R7, 0x1, 0x1f ;  /* 0x08201f0007037f89 */ /* 0x000e6400000e0000 */
[----:B-1----:R-:W-:Y:S01]  /*20d0*/  DADD R2, R2, R6 ;  /* 0x0000000002027229 */ /* 0x002fe20000000006 */
[C---:B0-----:R-:W-:Y:S02]  /*20e0*/  ISETP.GT.AND P0, PT, R0.reuse, 0x1e, PT ;  /* 0x0000001e0000780c */ /* 0x041fe40003f04270 */
[----:B------:R-:W-:-:S07]  /*20f0*/  ISETP.NE.AND P1, PT, R0, RZ, PT ;  /* 0x000000ff0000720c */ /* 0x000fce0003f25270 */
        /* <DEDUP_REMOVED lines=15> */
[----:B------:R-:W-:Y:S01]  /*21f0*/  ISETP.GT.AND P0, PT, R0, 0x17, PT ;  /* 0x000000170000780c */ /* 0x000fe20003f04270 */
[----:B------:R-:W-:Y:S01]  /*2200*/  SHFL.DOWN PT, R2, R6, 0x8, 0x1f ;  /* 0x09001f0006027f89 */ /* 0x000fe200000e0000 */
[----:B------:R-:W-:-:S03]  /*2210*/  @!P1 MOV R8, 0x400 ;  /* 0x0000040000089802 */ /* 0x000fc60000000f00 */
[----:B------:R-:W0:Y:S01]  /*2220*/  SHFL.DOWN PT, R3, R7, 0x8, 0x1f ;  /* 0x09001f0007037f89 */ /* 0x000e2200000e0000 */
[----:B-1----:R-:W-:Y:S01]  /*2230*/  @!P1 LEA R11, R11, R8, 0x18 ;  /* 0x000000080b0b9211 */ /* 0x002fe200078ec0ff */
[----:B0-----:R-:W-:-:S10]  /*2240*/  DADD R2, R2, R6 ;  /* 0x0000000002027229 */ /* 0x001fd40000000006 */
[----:B------:R-:W-:Y:S02]  /*2250*/  FSEL R4, R6, R2, P0 ;  /* 0x0000000206047208 */ /* 0x000fe40000000000 */
[----:B------:R-:W-:Y:S02]  /*2260*/  FSEL R5, R7, R3, P0 ;  /* 0x0000000307057208 */ /* 0x000fe40000000000 */
[----:B------:R-:W-:Y:S01]  /*2270*/  @!P1 SHF.R.U32.HI R6, RZ, 0x2, R41 ;  /* 0x00000002ff069819 */ /* 0x000fe20000011629 */
[----:B------:R-:W-:Y:S01]  /*2280*/  SHFL.DOWN PT, R2, R4, 0x10, 0x1f ;  /* 0x0a001f0004027f89 */ /* 0x000fe200000e0000 */
[----:B------:R-:W-:Y:S02]  /*2290*/  ISETP.NE.AND P0, PT, R41, RZ, PT ;  /* 0x000000ff2900720c */ /* 0x000fe40003f05270 */
[----:B------:R-:W-:Y:S01]  /*22a0*/  @!P1 LOP3.LUT R6, R6, 0xf8, RZ, 0xc0, !PT ;  /* 0x000000f806069812 */ /* 0x000fe200078ec0ff */
[----:B------:R-:W0:Y:S04]  /*22b0*/  SHFL.DOWN PT, R3, R5, 0x10, 0x1f ;  /* 0x0a001f0005037f89 */ /* 0x000e2800000e0000 */
[----:B------:R-:W-:Y:S01]  /*22c0*/  @!P1 IMAD.IADD R11, R6, 0x1, R11 ;  /* 0x00000001060b9824 */ /* 0x000fe200078e020b */
[----:B0-----:R-:W-:-:S07]  /*22d0*/  DADD R2, R2, R4 ;  /* 0x0000000002027229 */ /* 0x001fce0000000004 */
[----:B------:R0:W-:Y:S01]  /*22e0*/  @!P1 STS.64 [R11+0x10], R2 ;  /* 0x000010020b009388 */ /* 0x0001e20000000a00 */
[----:B------:R-:W-:Y:S01]  /*22f0*/  BAR.SYNC.DEFER_BLOCKING 0x0 ;  /* 0x0000000000007b1d */ /* 0x000fe20000010000 */
[----:B------:R-:W-:-:S04]  /*2300*/  ISETP.GT.AND P1, PT, R0, 0xf, PT ;  /* 0x0000000f0000780c */ /* 0x000fc80003f24270 */
[----:B------:R-:W-:Y:S02]  /*2310*/  FSEL R0, R4, R2, P1 ;  /* 0x0000000204007208 */ /* 0x000fe40000800000 */
[----:B------:R-:W-:-:S03]  /*2320*/  FSEL R5, R5, R3, P1 ;  /* 0x0000000305057208 */ /* 0x000fc60000800000 */
[----:B0-----:R-:W-:Y:S02]  /*2330*/  IMAD.MOV.U32 R2, RZ, RZ, R0 ;  /* 0x000000ffff027224 */ /* 0x001fe400078e0000 */
[----:B------:R-:W-:Y:S01]  /*2340*/  IMAD.MOV.U32 R3, RZ, RZ, R5 ;  /* 0x000000ffff037224 */ /* 0x000fe200078e0005 */
[----:B------:R-:W-:Y:S06]  /*2350*/  @P0 BRA `(.L_x_16) ;  /* 0x0000000000680947 */ /* 0x000fec0003800000 */
[----:B------:R-:W0:Y:S01]  /*2360*/  S2UR UR5, SR_CgaCtaId ;  /* 0x00000000000579c3 */ /* 0x000e220000008800 */
[----:B------:R-:W-:Y:S02]  /*2370*/  UMOV UR4, 0x400 ;  /* 0x0000040000047882 */ /* 0x000fe40000000000 */
[----:B0-----:R-:W-:-:S09]  /*2380*/  ULEA UR4, UR5, UR4, 0x18 ;  /* 0x0000000405047291 */ /* 0x001fd2000f8ec0ff */
[----:B------:R-:W0:Y:S04]  /*2390*/  LDS.64 R4, [UR4+0x18] ;  /* 0x00001804ff047984 */ /* 0x000e280008000a00 */
[----:B------:R-:W1:Y:S04]  /*23a0*/  LDS.128 R8, [UR4+0x20] ;  /* 0x00002004ff087984 */ /* 0x000e680008000c00 */
        /* <DEDUP_REMOVED lines=20> */
[----:B------:R-:W-:-:S11]  /*24f0*/  DADD R2, R2, R10 ;  /* 0x0000000002027229 */ /* 0x000fd6000000000a */
.L_x_16:
[----:B------:R-:W-:Y:S05]  /*2500*/  BSYNC.RECONVERGENT B0 ;  /* 0x0000000000007941 */ /* 0x000fea0003800200 */
.L_x_1:
[----:B------:R-:W-:Y:S05]  /*2510*/  @P0 EXIT ;  /* 0x000000000000094d */ /* 0x000fea0003800000 */
[----:B------:R-:W0:Y:S01]  /*2520*/  LDCU.64 UR4, c[0x0][0x398] ;  /* 0x00007300ff0477ac */ /* 0x000e220008000a00 */
[----:B------:R-:W2:Y:S01]  /*2530*/  LDC.64 R4, c[0x0][0x388] ;  /* 0x0000e200ff047b82 */ /* 0x000ea20000000a00 */
[----:B0-----:R-:W-:-:S07]  /*2540*/  DADD R2, R2, UR4 ;  /* 0x0000000402027e29 */ /* 0x001fce0008000000 */
[----:B--2---:R-:W-:Y:S01]  /*2550*/  STG.E.64 desc[UR6][R4.64], R2 ;  /* 0x0000000204007986 */ /* 0x004fe2000c101b06 */
[----:B------:R-:W-:Y:S05]  /*2560*/  EXIT ;  /* 0x000000000000794d */ /* 0x000fea0003800000 */
.L_x_29:
[----:B------:R-:W-:-:S00]  /*2570*/  BRA `(.L_x_29) ;  /* 0xfffffffc00fc7947 */ /* 0x000fc0000383ffff */
[----:B------:R-:W-:-:S00]  /*2580*/  NOP ;  /* 0x0000000000007918 */ /* 0x000fc00000000000 */
[----:B------:R-:W-:-:S00]  /*2590*/  NOP ;  /* 0x0000000000007918 */ /* 0x000fc00000000000 */
[----:B------:R-:W-:-:S00]  /*25a0*/  NOP ;  /* 0x0000000000007918 */ /* 0x000fc00000000000 */
[----:B------:R-:W-:-:S00]  /*25b0*/  NOP ;  /* 0x0000000000007918 */ /* 0x000fc00000000000 */
[----:B------:R-:W-:-:S00]  /*25c0*/  NOP ;  /* 0x0000000000007918 */ /* 0x000fc00000000000 */
[----:B------:R-:W-:-:S00]  /*25d0*/  NOP ;  /* 0x0000000000007918 */ /* 0x000fc00000000000 */
[----:B------:R-:W-:-:S00]  /*25e0*/  NOP ;  /* 0x0000000000007918 */ /* 0x000fc00000000000 */
[----:B------:R-:W-:-:S00]  /*25f0*/  NOP ;  /* 0x0000000000007918 */ /* 0x000fc00000000000 */
.L_x_203:


//--------------------- .text._ZN3cub18CUB_300001_SM_10006detail6reduce18DeviceReduceKernelINS2_10policy_hubIdyN4cuda3std3__44plusIdEEE10Policy1000EN6thrust24THRUST_300001_SM_1000_NS6detail15normal_iteratorINSD_10device_ptrIdEEEEyS9_dNS7_10__identityEEEvT0_PT3_T1_NS0_13GridEvenShareISN_EET2_T4_ --------------------------
	.section	.text._ZN3cub18CUB_300001_SM_10006detail6reduce18DeviceReduceKernelINS2_10policy_hubIdyN4cuda3std3__44plusIdEEE10Policy1000EN6thrust24THRUST_300001_SM_1000_NS6detail15normal_iteratorINSD_10device_ptrIdEEEEyS9_dNS7_10__identityEEEvT0_PT3_T1_NS0_13GridEvenShareISN_EET2_T4_,"ax",@progbits
	.align	128
        .global         _ZN3cub18CUB_300001_SM_10006detail6reduce18DeviceReduceKernelINS2_10policy_hubIdyN4cuda3std3__44plusIdEEE10Policy1000EN6thrust24THRUST_300001_SM_1000_NS6detail15normal_iteratorINSD_10device_ptrIdEEEEyS9_dNS7_10__identityEEEvT0_PT3_T1_NS0_13GridEvenShareISN_EET2_T4_
        .type           _ZN3cub18CUB_300001_SM_10006detail6reduce18DeviceReduceKernelINS2_10policy_hubIdyN4cuda3std3__44plusIdEEE10Policy1000EN6thrust24THRUST_300001_SM_1000_NS6detail15normal_iteratorINSD_10device_ptrIdEEEEyS9_dNS7_10__identityEEEvT0_PT3_T1_NS0_13GridEvenShareISN_EET2_T4_,@function
        .size           _ZN3cub18CUB_300001_SM_10006detail6reduce18DeviceReduceKernelINS2_10policy_hubIdyN4cuda3std3__44plusIdEEE10Policy1000EN6thrust24THRUST_300001_SM_1000_NS6detail15normal_iteratorINSD_10device_ptrIdEEEEyS9_dNS7_10__identityEEEvT0_PT3_T1_NS0_13GridEvenShareISN_EET2_T4_,(.L_x_204 - _ZN3cub18CUB_300001_SM_10006detail6reduce18DeviceReduceKernelINS2_10policy_hubIdyN4cuda3std3__44plusIdEEE10Policy1000EN6thrust24THRUST_300001_SM_1000_NS6detail15normal_iteratorINSD_10device_ptrIdEEEEyS9_dNS7_10__identityEEEvT0_PT3_T1_NS0_13GridEvenShareISN_EET2_T4_)
        .other          _ZN3cub18CUB_300001_SM_10006detail6reduce18DeviceReduceKernelINS2_10policy_hubIdyN4cuda3std3__44plusIdEEE10Policy1000EN6thrust24THRUST_300001_SM_1000_NS6detail15normal_iteratorINSD_10device_ptrIdEEEEyS9_dNS7_10__identityEEEvT0_PT3_T1_NS0_13GridEvenShareISN_EET2_T4_,@"STO_CUDA_ENTRY STV_DEFAULT"
_ZN3cub18CUB_300001_SM_10006detail6reduce18DeviceReduceKernelINS2_10policy_hubIdyN4cuda3std3__44plusIdEEE10Policy1000EN6thrust24THRUST_300001_SM_1000_NS6detail15normal_iteratorINSD_10device_ptrIdEEEEyS9_dNS7_10__identityEEEvT0_PT3_T1_NS0_13GridEvenShareISN_EET2_T4_:
.text._ZN3cub18CUB_300001_SM_10006detail6reduce18DeviceReduceKernelINS2_10policy_hubIdyN4cuda3std3__44plusIdEEE10Policy1000EN6thrust24THRUST_300001_SM_1000_NS6detail15normal_iteratorINSD_10device_ptrIdEEEEyS9_dNS7_10__identityEEEvT0_PT3_T1_NS0_13GridEvenShareISN_EET2_T4_:
[----:B------:R-:W-:Y:S08]  /*0000*/  LDC R1, c[0x0][0x37c] ;  /* 0x0000df00ff017b82 */ /* 0x000ff00000000800 */
[----:B------:R-:W0:Y:S01]  /*0010*/  S2UR UR18, SR_CTAID.X ;  /* 0x00000000001279c3 */ /* 0x000e220000002500 */
[----:B------:R-:W1:Y:S01]  /*0020*/  LDCU.64 UR4, c[0x0][0x3b8] ;  /* 0x00007700ff0477ac */ /* 0x000e620008000a00 */
[----:B------:R-:W-:Y:S01]  /*0030*/  BSSY.RECONVERGENT B0, `(.L_x_30) ;  /* 0x0000277000007945 */ /* 0x000fe20003800200 */
[----:B------:R-:W2:Y:S01]  /*0040*/  LDCU UR11, c[0x0][0x3c0] ;  /* 0x00007800ff0b77ac */ /* 0x000ea20008000800 */
[----:B------:R-:W3:Y:S01]  /*0050*/  LDCU.64 UR16, c[0x0][0x358] ;  /* 0x00006b00ff1077ac */ /* 0x000ee20008000a00 */
[----:B-1----:R-:W-:-:S02]  /*0060*/  IMAD.U32 R12, RZ, RZ, UR4 ;  /* 0x00000004ff0c7e24 */ /* 0x002fc4000f8e00ff */
[----:B------:R-:W-:Y:S01]  /*0070*/  IMAD.U32 R3, RZ, RZ, UR5 ;  /* 0x00000005ff037e24 */ /* 0x000fe2000f8e00ff */
[----:B--2---:R-:W-:Y:S02]  /*0080*/  UIMAD UR5, UR11, 0xe00, URZ ;  /* 0x00000e000b0578a4 */ /* 0x004fe4000f8e02ff */
[----:B0-----:R-:W-:Y:S02]  /*0090*/  UIMAD UR9, UR18, 0xe00, URZ ;  /* 0x00000e00120978a4 */ /* 0x001fe4000f8e02ff */
[----:B------:R-:W-:-:S04]  /*00a0*/  USHF.R.S32.HI UR4, URZ, 0x1f, UR5 ;  /* 0x0000001fff047899 */ /* 0x000fc80008011405 */
[----:B------:R-:W-:-:S04]  /*00b0*/  IADD3 R13, P1, PT, R12, -UR9, RZ ;  /* 0x800000090c0d7c10 */ /* 0x000fc8000ff3e0ff */
[----:B------:R-:W-:Y:S02]  /*00c0*/  ISETP.GT.U32.AND P0, PT, R13, 0xdff, PT ;  /* 0x00000dff0d00780c */ /* 0x000fe40003f04070 */
[----:B------:R-:W-:-:S04]  /*00d0*/  IADD3.X R2, PT, PT, R3, -0x1, RZ, P1, !PT ;  /* 0xffffffff03027810 */ /* 0x000fc80000ffe4ff */
[----:B------:R-:W-:-:S13]  /*00e0*/  ISETP.GT.U32.AND.EX P0, PT, R2, RZ, PT, P0 ;  /* 0x000000ff0200720c */ /* 0x000fda0003f04100 */
[----:B---3--:R-:W-:Y:S05]  /*00f0*/  @P0 BRA `(.L_x_31) ;  /* 0x0000001400280947 */ /* 0x008fea0003800000 */
[----:B------:R-:W0:Y:S01]  /*0100*/  S2R R0, SR_TID.X ;  /* 0x0000000000007919 */ /* 0x000e220000002100 */
[----:B------:R-:W-:Y:S01]  /*0110*/  VIADD R3, R12, -UR9 ;  /* 0x800000090c037c36 */ /* 0x000fe20008000000 */
[----:B------:R-:W-:Y:S01]  /*0120*/  BSSY.RECONVERGENT B1, `(.L_x_32) ;  /* 0x000000a000017945 */ /* 0x000fe20003800200 */
[----:B------:R-:W-:-:S03]  /*0130*/  CS2R R8, SRZ ;  /* 0x0000000000087805 */ /* 0x000fc6000001ff00 */
[----:B0-----:R-:W-:Y:S01]  /*0140*/  ISETP.GE.AND P0, PT, R0, R3, PT ;  /* 0x000000030000720c */ /* 0x001fe20003f06270 */
[----:B------:R-:W-:-:S12]  /*0150*/  IMAD.MOV.U32 R2, RZ, RZ, R0 ;  /* 0x000000ffff027224 */ /* 0x000fd800078e0000 */
[----:B------:R-:W-:Y:S05]  /*0160*/  @P0 BRA `(.L_x_33) ;  /* 0x0000000000140947 */ /* 0x000fea0003800000 */
[----:B------:R-:W0:Y:S01]  /*0170*/  LDC.64 R8, c[0x0][0x380] ;  /* 0x0000e000ff087b82 */ /* 0x000e220000000a00 */
[----:B------:R-:W-:-:S04]  /*0180*/  VIADD R5, R0, UR9 ;  /* 0x0000000900057c36 */ /* 0x000fc80008000000 */
[----:B0-----:R-:W-:-:S06]  /*0190*/  IMAD.WIDE.U32 R8, R5, 0x8, R8 ;  /* 0x0000000805087825 */ /* 0x001fcc00078e0008 */
[----:B------:R-:W5:Y:S01]  /*01a0*/  LDG.E.64 R8, desc[UR16][R8.64] ;  /* 0x0000001008087981 */ /* 0x000f62000c1e1b00 */
[----:B------:R-:W-:-:S07]  /*01b0*/  VIADD R2, R0, 0x200 ;  /* 0x0000020000027836 */ /* 0x000fce0000000000 */
.L_x_33:
[----:B------:R-:W-:Y:S05]  /*01c0*/  BSYNC.RECONVERGENT B1 ;  /* 0x0000000000017941 */ /* 0x000fea0003800200 */
.L_x_32:
[----:B------:R-:W-:Y:S01]  /*01d0*/  ISETP.GE.AND P0, PT, R2, R3, PT ;  /* 0x000000030200720c */ /* 0x000fe20003f06270 */
[----:B------:R-:W-:-:S12]  /*01e0*/  BSSY.RECONVERGENT B1, `(.L_x_34) ;  /* 0x0000078000017945 */ /* 0x000fd80003800200 */
[----:B------:R-:W-:Y:S05]  /*01f0*/  @P0 BRA `(.L_x_35) ;  /* 0x0000000400d80947 */ /* 0x000fea0003800000 */
[----:B------:R-:W-:Y:S01]  /*0200*/  LOP3.LUT R5, RZ, R2, RZ, 0x33, !PT ;  /* 0x00000002ff057212 */ /* 0x000fe200078e33ff */
[----:B------:R-:W-:Y:S03]  /*0210*/  BSSY.RECONVERGENT B2, `(.L_x_36) ;  /* 0x0000036000027945 */ /* 0x000fe60003800200 */
[----:B------:R-:W-:-:S04]  /*0220*/  IADD3 R12, PT, PT, R12, -UR9, R5 ;  /* 0x800000090c0c7c10 */ /* 0x000fc8000fffe005 */
[C---:B------:R-:W-:Y:S02]  /*0230*/  ISETP.GE.U32.AND P1, PT, R12.reuse, 0x1e00, PT ;  /* 0x00001e000c00780c */ /* 0x040fe40003f26070 */
[----:B------:R-:W-:-:S04]  /*0240*/  LEA.HI R4, R12, 0x1, RZ, 0x17 ;  /* 0x000000010c047811 */ /* 0x000fc800078fb8ff */
[----:B------:R-:W-:-:S04]  /*0250*/  LOP3.LUT R5, R4, 0xf, RZ, 0xc0, !PT ;  /* 0x0000000f04057812 */ /* 0x000fc800078ec0ff */
[----:B------:R-:W-:-:S03]  /*0260*/  ISETP.NE.AND P0, PT, R5, RZ, PT ;  /* 0x000000ff0500720c */ /* 0x000fc60003f05270 */
[----:B------:R-:W-:Y:S10]  /*0270*/  @!P1 BRA `(.L_x_37) ;  /* 0x0000000000bc9947 */ /* 0x000ff40003800000 */
[----:B------:R-:W0:Y:S01]  /*0280*/  LDCU.64 UR4, c[0x0][0x380] ;  /* 0x00007000ff0477ac */ /* 0x000e220008000a00 */
[----:B------:R-:W-:Y:S01]  /*0290*/  IMAD.WIDE.U32 R6, R2, 0x8, RZ ;  /* 0x0000000802067825 */ /* 0x000fe200078e00ff */
[----:B------:R-:W-:-:S03]  /*02a0*/  LOP3.LUT R26, R4, 0xfffff0, RZ, 0xc0, !PT ;  /* 0x00fffff0041a7812 */ /* 0x000fc600078ec0ff */
[----:B------:R-:W-:Y:S02]  /*02b0*/  IMAD.U32 R11, RZ, RZ, UR18 ;  /* 0x00000012ff0b7e24 */ /* 0x000fe4000f8e00ff */
[----:B------:R-:W-:Y:S02]  /*02c0*/  IMAD.MOV R26, RZ, RZ, -R26 ;  /* 0x000000ffff1a7224 */ /* 0x000fe400078e0a1a */
[----:B------:R-:W-:-:S03]  /*02d0*/  IMAD.WIDE.U32 R6, R11, 0x7000, R6 ;  /* 0x000070000b067825 */ /* 0x000fc600078e0006 */
[----:B0-----:R-:W-:-:S04]  /*02e0*/  IADD3 R6, P1, PT, R6, UR4, RZ ;  /* 0x0000000406067c10 */ /* 0x001fc8000ff3e0ff */
[----:B------:R-:W-:-:S04]  /*02f0*/  IADD3 R6, P2, PT, R6, 0x8000, RZ ;  /* 0x0000800006067810 */ /* 0x000fc80007f5e0ff */
[----:B------:R-:W-:-:S09]  /*0300*/  IADD3.X R7, PT, PT, RZ, UR5, R7, P2, P1 ;  /* 0x00000005ff077c10 */ /* 0x000fd200097e2407 */
.L_x_38:
[----:B------:R-:W2:Y:S04]  /*0310*/  LDG.E.64 R10, desc[UR16][R6.64+-0x8000] ;  /* 0xff800010060a7981 */ /* 0x000ea8000c1e1b00 */
[----:B------:R-:W3:Y:S04]  /*0320*/  LDG.E.64 R12, desc[UR16][R6.64+-0x7000] ;  /* 0xff900010060c7981 */ /* 0x000ee8000c1e1b00 */
[----:B------:R-:W4:Y:S04]  /*0330*/  LDG.E.64 R14, desc[UR16][R6.64+-0x6000] ;  /* 0xffa00010060e7981 */ /* 0x000f28000c1e1b00 */
[----:B------:R-:W4:Y:S04]  /*0340*/  LDG.E.64 R16, desc[UR16][R6.64+-0x5000] ;  /* 0xffb0001006107981 */ /* 0x000f28000c1e1b00 */
[----:B------:R-:W4:Y:S04]  /*0350*/  LDG.E.64 R18, desc[UR16][R6.64+-0x4000] ;  /* 0xffc0001006127981 */ /* 0x000f28000c1e1b00 */
[----:B------:R-:W4:Y:S04]  /*0360*/  LDG.E.64 R20, desc[UR16][R6.64+-0x3000] ;  /* 0xffd0001006147981 */ /* 0x000f28000c1e1b00 */
[----:B------:R-:W4:Y:S04]  /*0370*/  LDG.E.64 R24, desc[UR16][R6.64+-0x2000] ;  /* 0xffe0001006187981 */ /* 0x000f28000c1e1b00 */
[----:B------:R-:W4:Y:S01]  /*0380*/  LDG.E.64 R22, desc[UR16][R6.64+-0x1000] ;  /* 0xfff0001006167981 */ /* 0x000f22000c1e1b00 */
[----:B--2--5:R-:W-:-:S03]  /*0390*/  DADD R10, R10, R8 ;  /* 0x000000000a0a7229 */ /* 0x024fc60000000008 */
[----:B------:R-:W2:Y:S05]  /*03a0*/  LDG.E.64 R8, desc[UR16][R6.64] ;  /* 0x0000001006087981 */ /* 0x000eaa000c1e1b00 */
[----:B---3--:R-:W-:Y:S02]  /*03b0*/  DADD R12, R10, R12 ;  /* 0x000000000a0c7229 */ /* 0x008fe4000000000c */
[----:B------:R-:W3:Y:S06]  /*03c0*/  LDG.E.64 R10, desc[UR16][R6.64+0x1000] ;  /* 0x00100010060a7981 */ /* 0x000eec000c1e1b00 */
[----:B----4-:R-:W-:-:S02]  /*03d0*/  DADD R14, R12, R14 ;  /* 0x000000000c0e7229 */ /* 0x010fc4000000000e */
[----:B------:R-:W4:Y:S06]  /*03e0*/  LDG.E.64 R12, desc[UR16][R6.64+0x2000] ;  /* 0x00200010060c7981 */ /* 0x000f2c000c1e1b00 */
[----:B------:R-:W-:Y:S02]  /*03f0*/  DADD R16, R14, R16 ;  /* 0x000000000e107229 */ /* 0x000fe40000000010 */
[----:B------:R-:W4:Y:S06]  /*0400*/  LDG.E.64 R14, desc[UR16][R6.64+0x3000] ;  /* 0x00300010060e7981 */ /* 0x000f2c000c1e1b00 */
[----:B------:R-:W-:-:S02]  /*0410*/  DADD R18, R16, R18 ;  /* 0x0000000010127229 */ /* 0x000fc40000000012 */
[----:B------:R-:W4:Y:S06]  /*0420*/  LDG.E.64 R16, desc[UR16][R6.64+0x4000] ;  /* 0x0040001006107981 */ /* 0x000f2c000c1e1b00 */
[----:B------:R-:W-:Y:S02]  /*0430*/  DADD R20, R18, R20 ;  /* 0x0000000012147229 */ /* 0x000fe40000000014 */
[----:B------:R-:W4:Y:S06]  /*0440*/  LDG.E.64 R18, desc[UR16][R6.64+0x5000] ;  /* 0x0050001006127981 */ /* 0x000f2c000c1e1b00 */
[----:B------:R-:W-:-:S02]  /*0450*/  DADD R24, R20, R24 ;  /* 0x0000000014187229 */ /* 0x000fc40000000018 */
[----:B------:R-:W4:Y:S06]  /*0460*/  LDG.E.64 R20, desc[UR16][R6.64+0x6000] ;  /* 0x0060001006147981 */ /* 0x000f2c000c1e1b00 */
[----:B------:R-:W-:Y:S02]  /*0470*/  DADD R22, R24, R22 ;  /* 0x0000000018167229 */ /* 0x000fe40000000016 */
[----:B------:R0:W4:Y:S01]  /*0480*/  LDG.E.64 R24, desc[UR16][R6.64+0x7000] ;  /* 0x0070001006187981 */ /* 0x000122000c1e1b00 */
[----:B------:R-:W-:Y:S02]  /*0490*/  VIADD R26, R26, 0x10 ;  /* 0x000000101a1a7836 */ /* 0x000fe40000000000 */
[----:B------:R-:W-:-:S03]  /*04a0*/  VIADD R2, R2, 0x2000 ;  /* 0x0000200002027836 */ /* 0x000fc60000000000 */
[----:B------:R-:W-:Y:S02]  /*04b0*/  ISETP.NE.AND P1, PT, R26, RZ, PT ;  /* 0x000000ff1a00720c */ /* 0x000fe40003f25270 */
[----:B0-----:R-:W-:-:S05]  /*04c0*/  IADD3 R6, P2, PT, R6, 0x10000, RZ ;  /* 0x0001000006067810 */ /* 0x001fca0007f5e0ff */
[----:B------:R-:W-:Y:S01]  /*04d0*/  IMAD.X R7, RZ, RZ, R7, P2 ;  /* 0x000000ffff077224 */ /* 0x000fe200010e0607 */
[----:B--2---:R-:W-:-:S08]  /*04e0*/  DADD R8, R22, R8 ;  /* 0x0000000016087229 */ /* 0x004fd00000000008 */
[----:B---3--:R-:W-:-:S08]  /*04f0*/  DADD R8, R8, R10 ;  /* 0x0000000008087229 */ /* 0x008fd0000000000a */
[----:B----4-:R-:W-:-:S08]  /*0500*/  DADD R8, R8, R12 ;  /* 0x0000000008087229 */ /* 0x010fd0000000000c */
[----:B------:R-:W-:-:S08]  /*0510*/  DADD R8, R8, R14 ;  /* 0x0000000008087229 */ /* 0x000fd0000000000e */
[----:B------:R-:W-:-:S08]  /*0520*/  DADD R8, R8, R16 ;  /* 0x0000000008087229 */ /* 0x000fd00000000010 */
[----:B------:R-:W-:-:S08]  /*0530*/  DADD R8, R8, R18 ;  /* 0x0000000008087229 */ /* 0x000fd00000000012 */
[----:B------:R-:W-:-:S08]  /*0540*/  DADD R8, R8, R20 ;  /* 0x0000000008087229 */ /* 0x000fd00000000014 */
[----:B------:R-:W-:Y:S01]  /*0550*/  DADD R8, R8, R24 ;  /* 0x0000000008087229 */ /* 0x000fe20000000018 */
[----:B------:R-:W-:Y:S10]  /*0560*/  @P1 BRA `(.L_x_38) ;  /* 0xfffffffc00681947 */ /* 0x000ff4000383ffff */
.L_x_37:
[----:B------:R-:W-:Y:S05]  /*0570*/  BSYNC.RECONVERGENT B2 ;  /* 0x0000000000027941 */ /* 0x000fea0003800200 */
.L_x_36:
[----:B------:R-:W-:Y:S05]  /*0580*/  @!P0 BRA `(.L_x_35) ;  /* 0x0000000000f48947 */ /* 0x000fea0003800000 */
[----:B------:R-:W-:Y:S01]  /*0590*/  ISETP.GE.U32.AND P1, PT, R5, 0x8, PT ;  /* 0x000000080500780c */ /* 0x000fe20003f26070 */
[----:B------:R-:W-:Y:S01]  /*05a0*/  BSSY.RECONVERGENT B2, `(.L_x_39) ;  /* 0x000001a000027945 */ /* 0x000fe20003800200 */
[----:B------:R-:W-:-:S04]  /*05b0*/  LOP3.LUT R26, R4, 0x7, RZ, 0xc0, !PT ;  /* 0x00000007041a7812 */ /* 0x000fc800078ec0ff */
[----:B------:R-:W-:-:S07]  /*05c0*/  ISETP.NE.AND P0, PT, R26, RZ, PT ;  /* 0x000000ff1a00720c */ /* 0x000fce0003f05270 */
[----:B------:R-:W-:Y:S06]  /*05d0*/  @!P1 BRA `(.L_x_40) ;  /* 0x0000000000589947 */ /* 0x000fec0003800000 */
[----:B------:R-:W0:Y:S01]  /*05e0*/  LDCU.64 UR4, c[0x0][0x380] ;  /* 0x00007000ff0477ac */ /* 0x000e220008000a00 */
[----:B------:R-:W-:-:S04]  /*05f0*/  IADD3 R5, P1, PT, R2, UR9, RZ ;  /* 0x0000000902057c10 */ /* 0x000fc8000ff3e0ff */
[----:B------:R-:W-:Y:S02]  /*0600*/  LEA.HI.X.SX32 R6, R2, RZ, 0x1, P1 ;  /* 0x000000ff02067211 */ /* 0x000fe400008f0eff */
[----:B0-----:R-:W-:-:S04]  /*0610*/  LEA R24, P1, R5, UR4, 0x3 ;  /* 0x0000000405187c11 */ /* 0x001fc8000f8218ff */
[----:B------:R-:W-:-:S05]  /*0620*/  LEA.HI.X R25, R5, UR5, R6, 0x3, P1 ;  /* 0x0000000505197c11 */ /* 0x000fca00088f1c06 */
        /* <DEDUP_REMOVED lines=17> */
.L_x_40:
[----:B------:R-:W-:Y:S05]  /*0740*/  BSYNC.RECONVERGENT B2 ;  /* 0x0000000000027941 */ /* 0x000fea0003800200 */
.L_x_39:
        /* <DEDUP_REMOVED lines=14> */
[----:B------:R-:W4:Y:S01]  /*0830*/  LDG.E.64 R14, desc[UR16][R4.64+0x3000] ;  /* 0x00300010040e7981 */ /* 0x000f22000c1e1b00 */
[----:B------:R-:W-:Y:S01]  /*0840*/  VIADD R2, R2, 0x800 ;  /* 0x0000080002027836 */ /* 0x000fe20000000000 */
[----:B--2--5:R-:W-:-:S08]  /*0850*/  DADD R6, R8, R6 ;  /* 0x0000000008067229 */ /* 0x024fd00000000006 */
[----:B---3--:R-:W-:-:S08]  /*0860*/  DADD R6, R6, R10 ;  /* 0x0000000006067229 */ /* 0x008fd0000000000a */
[----:B----4-:R-:W-:-:S08]  /*0870*/  DADD R6, R6, R12 ;  /* 0x0000000006067229 */ /* 0x010fd0000000000c */
[----:B------:R-:W-:-:S11]  /*0880*/  DADD R8, R6, R14 ;  /* 0x0000000006087229 */ /* 0x000fd6000000000e */
.L_x_42:
[----:B------:R-:W-:Y:S05]  /*0890*/  BSYNC.RECONVERGENT B2 ;  /* 0x0000000000027941 */ /* 0x000fea0003800200 */
.L_x_41:
[----:B------:R-:W-:Y:S05]  /*08a0*/  @!P0 BRA `(.L_x_35) ;  /* 0x00000000002c8947 */ /* 0x000fea0003800000 */
[----:B------:R-:W0:Y:S01]  /*08b0*/  LDC.64 R4, c[0x0][0x380] ;  /* 0x0000e000ff047b82 */ /* 0x000e220000000a00 */
[----:B------:R-:W-:Y:S02]  /*08c0*/  IMAD.U32 R7, RZ, RZ, UR18 ;  /* 0x00000012ff077e24 */ /* 0x000fe4000f8e00ff */
[----:B------:R-:W-:Y:S02]  /*08d0*/  IMAD.MOV R10, RZ, RZ, -R16 ;  /* 0x000000ffff0a7224 */ /* 0x000fe400078e0a10 */
[----:B0-----:R-:W-:-:S07]  /*08e0*/  IMAD.WIDE.U32 R4, R7, 0x7000, R4 ;  /* 0x0000700007047825 */ /* 0x001fce00078e0004 */
.L_x_43:
[----:B------:R-:W-:-:S06]  /*08f0*/  IMAD.WIDE R6, R2, 0x8, R4 ;  /* 0x0000000802067825 */ /* 0x000fcc00078e0204 */
[----:B------:R-:W2:Y:S01]  /*0900*/  LDG.E.64 R6, desc[UR16][R6.64] ;  /* 0x0000001006067981 */ /* 0x000ea2000c1e1b00 */
[----:B------:R-:W-:Y:S02]  /*0910*/  VIADD R10, R10, 0x1 ;  /* 0x000000010a0a7836 */ /* 0x000fe40000000000 */
[----:B------:R-:W-:-:S03]  /*0920*/  VIADD R2, R2, 0x200 ;  /* 0x0000020002027836 */ /* 0x000fc60000000000 */
[----:B------:R-:W-:Y:S01]  /*0930*/  ISETP.NE.AND P0, PT, R10, RZ, PT ;  /* 0x000000ff0a00720c */ /* 0x000fe20003f05270 */
[----:B--2--5:R-:W-:-:S12]  /*0940*/  DADD R8, R6, R8 ;  /* 0x0000000006087229 */ /* 0x024fd80000000008 */
[----:B------:R-:W-:Y:S05]  /*0950*/  @P0 BRA `(.L_x_43) ;  /* 0xfffffffc00e40947 */ /* 0x000fea000383ffff */
.L_x_35:
[----:B------:R-:W-:Y:S05]  /*0960*/  BSYNC.RECONVERGENT B1 ;  /* 0x0000000000017941 */ /* 0x000fea0003800200 */
.L_x_34:
        /* <DEDUP_REMOVED lines=12> */
[----:B------:R-:W-:-:S03]  /*0a30*/  @!P1 SHF.R.U32.HI R3, RZ, 0x2, R0 ;  /* 0x00000002ff039819 */ /* 0x000fc60000011600 */
[----:B------:R-:W0:Y:S01]  /*0a40*/  SHFL.DOWN PT, R5, R7, 0x2, 0x1f ;  /* 0x08401f0007057f89 */ /* 0x000e2200000e0000 */
[----:B------:R-:W-:Y:S01]  /*0a50*/  @!P1 LOP3.LUT R3, R3, 0xf8, RZ, 0xc0, !PT ;  /* 0x000000f803039812 */ /* 0x000fe200078ec0ff */
        /* <DEDUP_REMOVED lines=14> */
[----:B-1----:R-:W-:-:S05]  /*0b40*/  @!P1 LEA R10, R13, R10, 0x18 ;  /* 0x0000000a0d0a9211 */ /* 0x002fca00078ec0ff */
[----:B------:R-:W-:Y:S01]  /*0b50*/  @!P1 IMAD.IADD R3, R3, 0x1, R10 ;  /* 0x0000000103039824 */ /* 0x000fe200078e020a */
[----:B0-----:R-:W-:-:S10]  /*0b60*/  DADD R4, R4, R8 ;  /* 0x0000000004047229 */ /* 0x001fd40000000008 */
[----:B------:R-:W-:Y:S02]  /*0b70*/  FSEL R6, R8, R4, P0 ;  /* 0x0000000408067208 */ /* 0x000fe40000000000 */
[----:B------:R-:W-:Y:S02]  /*0b80*/  FSEL R7, R9, R5, P0 ;  /* 0x0000000509077208 */ /* 0x000fe40000000000 */
[----:B------:R-:W-:Y:S01]  /*0b90*/  ISETP.NE.AND P0, PT, R0, RZ, PT ;  /* 0x000000ff0000720c */ /* 0x000fe20003f05270 */
[----:B------:R-:W-:Y:S04]  /*0ba0*/  SHFL.DOWN PT, R4, R6, 0x10, 0x1f ;  /* 0x0a001f0006047f89 */ /* 0x000fe800000e0000 */
[----:B------:R-:W0:Y:S02]  /*0bb0*/  SHFL.DOWN PT, R5, R7, 0x10, 0x1f ;  /* 0x0a001f0007057f89 */ /* 0x000e2400000e0000 */
        /* <DEDUP_REMOVED lines=10> */
[----:B--2---:R-:W0:Y:S04]  /*0c60*/  LDS.64 R2, [UR4+0x18] ;  /* 0x00001804ff027984 */ /* 0x004e280008000a00 */
        /* <DEDUP_REMOVED lines=23> */
.L_x_44:
[----:B------:R-:W-:-:S05]  /*0de0*/  LOP3.LUT R2, R0, 0x3e0, RZ, 0xc0, !PT ;  /* 0x000003e000027812 */ /* 0x000fca00078ec0ff */
[----:B------:R-:W-:Y:S01]  /*0df0*/  VIADD R4, R2, 0x20 ;  /* 0x0000002002047836 */ /* 0x000fe20000000000 */
[----:B------:R-:W-:-:S04]  /*0e00*/  LOP3.LUT R2, RZ, R2, RZ, 0x33, !PT ;  /* 0x00000002ff027212 */ /* 0x000fc800078e33ff */
[----:B------:R-:W-:Y:S01]  /*0e10*/  ISETP.GT.AND P0, PT, R4, R3, PT ;  /* 0x000000030400720c */ /* 0x000fe20003f04270 */
[----:B------:R-:W-:-:S05]  /*0e20*/  IMAD.IADD R2, R3, 0x1, R2 ;  /* 0x0000000103027824 */ /* 0x000fca00078e0202 */
[----:B------:R-:W-:Y:S02]  /*0e30*/  SEL R5, R2, 0x1f, P0 ;  /* 0x0000001f02057807 */ /* 0x000fe40000000000 */
[----:B------:R-:W0:Y:S03]  /*0e40*/  S2R R2, SR_LANEID ;  /* 0x0000000000027919 */ /* 0x000e260000000000 */
[----:B-----5:R-:W-:Y:S04]  /*0e50*/  SHFL.DOWN PT, R6, R8, 0x1, R5 ;  /* 0x0820000008067989 */ /* 0x020fe800000e0005 */
[----:B------:R-:W1:Y:S02]  /*0e60*/  SHFL.DOWN PT, R7, R9, 0x1, R5 ;  /* 0x0820000009077989 */ /* 0x000e6400000e0005 */
[----:B-1----:R-:W-:Y:S01]  /*0e70*/  DADD R6, R6, R8 ;  /* 0x0000000006067229 */ /* 0x002fe20000000008 */
[C---:B0-----:R-:W-:Y:S01]  /*0e80*/  ISETP.GE.AND P0, PT, R2.reuse, R5, PT ;  /* 0x000000050200720c */ /* 0x041fe20003f06270 */
[C---:B------:R-:W-:Y:S01]  /*0e90*/  VIADD R4, R2.reuse, 0x2 ;  /* 0x0000000202047836 */ /* 0x040fe20000000000 */
[----:B------:R-:W-:-:S07]  /*0ea0*/  ISETP.NE.AND P1, PT, R2, RZ, PT ;  /* 0x000000ff0200720c */ /* 0x000fce0003f25270 */
[----:B------:R-:W-:Y:S02]  /*0eb0*/  FSEL R10, R6, R8, !P0 ;  /* 0x00000008060a7208 */ /* 0x000fe40004000000 */
[----:B------:R-:W-:Y:S02]  /*0ec0*/  FSEL R11, R7, R9, !P0 ;  /* 0x00000009070b7208 */ /* 0x000fe40004000000 */
[----:B------:R-:W-:Y:S01]  /*0ed0*/  ISETP.GT.AND P0, PT, R4, R5, PT ;  /* 0x000000050400720c */ /* 0x000fe20003f04270 */
[----:B------:R-:W-:Y:S01]  /*0ee0*/  SHFL.DOWN PT, R6, R10, 0x2, R5 ;  /* 0x084000000a067989 */ /* 0x000fe200000e0005 */
[----:B------:R-:W-:-:S03]  /*0ef0*/  VIADD R4, R2, 0x4 ;  /* 0x0000000402047836 */ /* 0x000fc60000000000 */
[----:B------:R-:W0:Y:S02]  /*0f00*/  SHFL.DOWN PT, R7, R11, 0x2, R5 ;  /* 0x084000000b077989 */ /* 0x000e2400000e0005 */
[----:B0-----:R-:W-:-:S10]  /*0f10*/  DADD R6, R6, R10 ;  /* 0x0000000006067229 */ /* 0x001fd4000000000a */
[----:B------:R-:W-:Y:S02]  /*0f20*/  FSEL R12, R10, R6, P0 ;  /* 0x000000060a0c7208 */ /* 0x000fe40000000000 */
[----:B------:R-:W-:Y:S02]  /*0f30*/  FSEL R13, R11, R7, P0 ;  /* 0x000000070b0d7208 */ /* 0x000fe40000000000 */
[----:B------:R-:W-:Y:S01]  /*0f40*/  ISETP.GT.AND P0, PT, R4, R5, PT ;  /* 0x000000050400720c */ /* 0x000fe20003f04270 */
[----:B------:R-:W-:Y:S01]  /*0f50*/  SHFL.DOWN PT, R6, R12, 0x4, R5 ;  /* 0x088000000c067989 */ /* 0x000fe200000e0005 */
[C---:B------:R-:W-:Y:S02]  /*0f60*/  VIADD R4, R2.reuse, 0x8 ;  /* 0x0000000802047836 */ /* 0x040fe40000000000 */
[----:B------:R-:W-:Y:S01]  /*0f70*/  VIADD R2, R2, 0x10 ;  /* 0x0000001002027836 */ /* 0x000fe20000000000 */
[----:B------:R-:W0:Y:S02]  /*0f80*/  SHFL.DOWN PT, R7, R13, 0x4, R5 ;  /* 0x088000000d077989 */ /* 0x000e2400000e0005 */
[----:B0-----:R-:W-:-:S10]  /*0f90*/  DADD R6, R6, R12 ;  /* 0x0000000006067229 */ /* 0x001fd4000000000c */
[----:B------:R-:W-:Y:S02]  /*0fa0*/  FSEL R8, R12, R6, P0 ;  /* 0x000000060c087208 */ /* 0x000fe40000000000 */
[----:B------:R-:W-:Y:S02]  /*0fb0*/  FSEL R9, R13, R7, P0 ;  /* 0x000000070d097208 */ /* 0x000fe40000000000 */
[----:B------:R-:W-:Y:S01]  /*0fc0*/  ISETP.GT.AND P0, PT, R4, R5, PT ;  /* 0x000000050400720c */ /* 0x000fe20003f04270 */
[----:B------:R-:W-:Y:S01]  /*0fd0*/  SHFL.DOWN PT, R6, R8, 0x8, R5 ;  /* 0x0900000008067989 */ /* 0x000fe200000e0005 */
[----:B------:R-:W-:-:S03]  /*0fe0*/  @!P1 SHF.R.U32.HI R4, RZ, 0x2, R0 ;  /* 0x00000002ff049819 */ /* 0x000fc60000011600 */
[----:B------:R-:W0:Y:S01]  /*0ff0*/  SHFL.DOWN PT, R7, R9, 0x8, R5 ;  /* 0x0900000009077989 */ /* 0x000e2200000e0005 */
[----:B------:R-:W-:Y:S01]  /*1000*/  @!P1 LOP3.LUT R4, R4, 0xf8, RZ, 0xc0, !PT ;  /* 0x000000f804049812 */ /* 0x000fe200078ec0ff */
[----:B------:R-:W1:Y:S01]  /*1010*/  @!P1 S2R R13, SR_CgaCtaId ;  /* 0x00000000000d9919 */ /* 0x000e620000008800 */
[----:B0-----:R-:W-:-:S10]  /*1020*/  DADD R6, R6, R8 ;  /* 0x0000000006067229 */ /* 0x001fd40000000008 */
[----:B------:R-:W-:Y:S02]  /*1030*/  FSEL R10, R8, R6, P0 ;  /* 0x00000006080a7208 */ /* 0x000fe40000000000 */
[----:B------:R-:W-:Y:S02]  /*1040*/  FSEL R11, R9, R7, P0 ;  /* 0x00000007090b7208 */ /* 0x000fe40000000000 */
[----:B------:R-:W-:Y:S01]  /*1050*/  @!P1 MOV R8, 0x400 ;  /* 0x0000040000089802 */ /* 0x000fe20000000f00 */
[----:B------:R-:W-:Y:S01]  /*1060*/  SHFL.DOWN PT, R6, R10, 0x10, R5 ;  /* 0x0a0000000a067989 */ /* 0x000fe200000e0005 */
[----:B------:R-:W-:Y:S02]  /*1070*/  ISETP.GT.AND P0, PT, R2, R5, PT ;  /* 0x000000050200720c */ /* 0x000fe40003f04270 */
[----:B-1----:R-:W-:Y:S01]  /*1080*/  @!P1 LEA R13, R13, R8, 0x18 ;  /* 0x000000080d0d9211 */ /* 0x002fe200078ec0ff */
[----:B------:R-:W0:Y:S04]  /*1090*/  SHFL.DOWN PT, R7, R11, 0x10, R5 ;  /* 0x0a0000000b077989 */ /* 0x000e2800000e0005 */
[----:B------:R-:W-:Y:S01]  /*10a0*/  @!P1 IMAD.IADD R13, R4, 0x1, R13 ;  /* 0x00000001040d9824 */ /* 0x000fe200078e020d */
[----:B0-----:R-:W-:-:S10]  /*10b0*/  DADD R6, R6, R10 ;  /* 0x0000000006067229 */ /* 0x001fd4000000000a */
[----:B------:R-:W-:Y:S02]  /*10c0*/  FSEL R8, R10, R6, P0 ;  /* 0x000000060a087208 */ /* 0x000fe40000000000 */
[----:B------:R-:W-:Y:S02]  /*10d0*/  FSEL R9, R11, R7, P0 ;  /* 0x000000070b097208 */ /* 0x000fe40000000000 */
[----:B------:R-:W-:-:S03]  /*10e0*/  ISETP.NE.AND P0, PT, R0, RZ, PT ;  /* 0x000000ff0000720c */ /* 0x000fc60003f05270 */
[----:B------:R1:W-:Y:S01]  /*10f0*/  @!P1 STS.64 [R13+0x10], R8 ;  /* 0x000010080d009388 */ /* 0x0003e20000000a00 */
[----:B------:R-:W-:Y:S09]  /*1100*/  BAR.SYNC.DEFER_BLOCKING 0x0 ;  /* 0x0000000000007b1d */ /* 0x000ff20000010000 */
[----:B------:R-:W-:Y:S05]  /*1110*/  @P0 BRA `(.L_x_45) ;  /* 0x0000001400a00947 */ /* 0x000fea0003800000 */
[----:B------:R-:W0:Y:S01]  /*1120*/  S2UR UR5, SR_CgaCtaId ;  /* 0x00000000000579c3 */ /* 0x000e220000008800 */
[----:B------:R-:W-:Y:S01]  /*1130*/  UMOV UR4, 0x400 ;  /* 0x0000040000047882 */ /* 0x000fe20000000000 */
[----:B------:R-:W-:Y:S01]  /*1140*/  ISETP.GT.AND P1, PT, R3, 0x20, PT ;  /* 0x000000200300780c */ /* 0x000fe20003f24270 */
[----:B0-----:R-:W-:-:S09]  /*1150*/  ULEA UR4, UR5, UR4, 0x18 ;  /* 0x0000000405047291 */ /* 0x001fd2000f8ec0ff */
[----:B------:R-:W0:Y:S04]  /*1160*/  LDS.64 R10, [UR4+0x18] ;  /* 0x00001804ff0a7984 */ /* 0x000e280008000a00 */
[----:B------:R-:W2:Y:S01]  /*1170*/  LDS.128 R4, [UR4+0x20] ;  /* 0x00002004ff047984 */ /* 0x000ea20008000c00 */
[----:B0-----:R-:W-:-:S10]  /*1180*/  DADD R10, R8, R10 ;  /* 0x00000000080a7229 */ /* 0x001fd4000000000a */
[----:B------:R-:W-:Y:S02]  /*1190*/  FSEL R12, R10, R8, P1 ;  /* 0x000000080a0c7208 */ /* 0x000fe40000800000 */
[----:B-1----:R-:W-:Y:S02]  /*11a0*/  FSEL R13, R11, R9, P1 ;  /* 0x000000090b0d7208 */ /* 0x002fe40000800000 */
[----:B------:R-:W0:Y:S01]  /*11b0*/  LDS.128 R8, [UR4+0x30] ;  /* 0x00003004ff087984 */ /* 0x000e220008000c00 */
[----:B------:R-:W-:-:S03]  /*11c0*/  ISETP.GT.AND P1, PT, R3, 0x40, PT ;  /* 0x000000400300780c */ /* 0x000fc60003f24270 */
        /* <DEDUP_REMOVED lines=61> */
.L_x_31:
[----:B------:R-:W0:Y:S01]  /*15a0*/  S2R R0, SR_TID.X ;  /* 0x0000000000007919 */ /* 0x000e220000002100 */
[----:B------:R-:W1:Y:S01]  /*15b0*/  LDC.64 R4, c[0x0][0x380] ;  /* 0x0000e000ff047b82 */ /* 0x000e620000000a00 */
[----:B0-----:R-:W-:-:S04]  /*15c0*/  VIADD R21, R0, UR9 ;  /* 0x0000000900157c36 */ /* 0x001fc80008000000 */
[----:B-1----:R-:W-:-:S05]  /*15d0*/  IMAD.WIDE.U32 R20, R21, 0x8, R4 ;  /* 0x0000000815147825 */ /* 0x002fca00078e0004 */
[----:B------:R-:W2:Y:S04]  /*15e0*/  LDG.E.64 R14, desc[UR16][R20.64] ;  /* 0x00000010140e7981 */ /* 0x000ea8000c1e1b00 */
[----:B------:R-:W2:Y:S04]  /*15f0*/  LDG.E.64 R16, desc[UR16][R20.64+0x1000] ;  /* 0x0010001014107981 */ /* 0x000ea8000c1e1b00 */
[----:B------:R-:W3:Y:S04]  /*1600*/  LDG.E.64 R18, desc[UR16][R20.64+0x2000] ;  /* 0x0020001014127981 */ /* 0x000ee8000c1e1b00 */
[----:B------:R-:W4:Y:S04]  /*1610*/  LDG.E.64 R10, desc[UR16][R20.64+0x3000] ;  /* 0x00300010140a7981 */ /* 0x000f28000c1e1b00 */
[----:B------:R-:W5:Y:S04]  /*1620*/  LDG.E.64 R6, desc[UR16][R20.64+0x4000] ;  /* 0x0040001014067981 */ /* 0x000f68000c1e1b00 */
[----:B------:R-:W5:Y:S04]  /*1630*/  LDG.E.64 R4, desc[UR16][R20.64+0x5000] ;  /* 0x0050001014047981 */ /* 0x000f68000c1e1b00 */
[----:B------:R-:W5:Y:S01]  /*1640*/  LDG.E.64 R8, desc[UR16][R20.64+0x6000] ;  /* 0x0060001014087981 */ /* 0x000f62000c1e1b00 */
[----:B------:R-:W-:-:S04]  /*1650*/  ISETP.GE.U32.AND P0, PT, R13, UR5, PT ;  /* 0x000000050d007c0c */ /* 0x000fc8000bf06070 */
[----:B------:R-:W-:Y:S01]  /*1660*/  ISETP.GE.U32.AND.EX P0, PT, R2, UR4, PT, P0 ;  /* 0x0000000402007c0c */ /* 0x000fe2000bf06100 */
[----:B--2---:R-:W-:-:S08]  /*1670*/  DADD R14, R14, R16 ;  /* 0x000000000e0e7229 */ /* 0x004fd00000000010 */
[----:B---3--:R-:W-:-:S08]  /*1680*/  DADD R14, R18, R14 ;  /* 0x00000000120e7229 */ /* 0x008fd0000000000e */
[----:B----4-:R-:W-:-:S08]  /*1690*/  DADD R10, R10, R14 ;  /* 0x000000000a0a7229 */ /* 0x010fd0000000000e */
[----:B-----5:R-:W-:-:S08]  /*16a0*/  DADD R6, R6, R10 ;  /* 0x0000000006067229 */ /* 0x020fd0000000000a */
[----:B------:R-:W-:-:S08]  /*16b0*/  DADD R4, R4, R6 ;  /* 0x0000000004047229 */ /* 0x000fd00000000006 */
[----:B------:R-:W-:Y:S01]  /*16c0*/  DADD R8, R8, R4 ;  /* 0x0000000008087229 */ /* 0x000fe20000000004 */
[----:B------:R-:W-:Y:S10]  /*16d0*/  @!P0 BRA `(.L_x_46) ;  /* 0x0000000c001c8947 */ /* 0x000ff40003800000 */
[----:B------:R-:W-:Y:S01]  /*16e0*/  UIADD3 UR7, UP0, UPT, UR5, UR9, URZ ;  /* 0x0000000905077290 */ /* 0x000fe2000ff1e0ff */
[----:B------:R-:W-:Y:S01]  /*16f0*/  IADD3 R23, P1, PT, R12, -0xe00, RZ ;  /* 0xfffff2000c177810 */ /* 0x000fe20007f3e0ff */
[----:B------:R-:W0:Y:S01]  /*1700*/  LDCU.64 UR12, c[0x0][0x380] ;  /* 0x00007000ff0c77ac */ /* 0x000e220008000a00 */
[----:B------:R-:W-:Y:S02]  /*1710*/  LOP3.LUT R5, RZ, R0, RZ, 0x33, !PT ;  /* 0x00000000ff057212 */ /* 0x000fe400078e33ff */
[----:B------:R-:W-:Y:S01]  /*1720*/  IADD3.X R22, PT, PT, R3, -0x1, RZ, P1, !PT ;  /* 0xffffffff03167810 */ /* 0x000fe20000ffe4ff */
[----:B------:R-:W-:Y:S01]  /*1730*/  UIADD3.X UR8, UPT, UPT, URZ, UR4, URZ, UP0, !UPT ;  /* 0x00000004ff087290 */ /* 0x000fe200087fe4ff */
[----:B------:R-:W-:Y:S01]  /*1740*/  ISETP.LT.U32.AND P0, PT, R23, UR7, PT ;  /* 0x0000000717007c0c */ /* 0x000fe2000bf01070 */
[----:B------:R-:W-:Y:S01]  /*1750*/  UMOV UR6, UR5 ;  /* 0x0000000500067c82 */ /* 0x000fe20008000000 */
[----:B------:R-:W-:Y:S01]  /*1760*/  IADD3 R7, P2, PT, R0, UR7, RZ ;  /* 0x0000000700077c10 */ /* 0x000fe2000ff5e0ff */
[----:B------:R-:W-:Y:S01]  /*1770*/  UMOV UR4, URZ ;  /* 0x000000ff00047c82 */ /* 0x000fe20008000000 */
[----:B------:R-:W-:Y:S01]  /*1780*/  IADD3 R5, PT, PT, R12, -UR5, R5 ;  /* 0x800000050c057c10 */ /* 0x000fe2000fffe005 */
[----:B------:R-:W-:Y:S01]  /*1790*/  IMAD.U32 R11, RZ, RZ, UR8 ;  /* 0x00000008ff0b7e24 */ /* 0x000fe2000f8e00ff */
[----:B------:R-:W-:Y:S01]  /*17a0*/  UMOV UR10, UR8 ;  /* 0x00000008000a7c82 */ /* 0x000fe20008000000 */
[----:B------:R-:W-:-:S03]  /*17b0*/  IMAD.X R0, RZ, RZ, UR8, P2 ;  /* 0x00000008ff007e24 */ /* 0x000fc600090e06ff */
[----:B------:R-:W-:Y:S02]  /*17c0*/  ISETP.GT.U32.AND.EX P0, PT, R11, R22, PT, P0 ;  /* 0x000000160b00720c */ /* 0x000fe40003f04100 */
[----:B0-----:R-:W-:-:S04]  /*17d0*/  LEA R6, P1, R7, UR12, 0x3 ;  /* 0x0000000c07067c11 */ /* 0x001fc8000f8218ff */
[----:B------:R-:W-:Y:S02]  /*17e0*/  IADD3 R6, P2, PT, R6, 0x8000, RZ ;  /* 0x0000800006067810 */ /* 0x000fe40007f5e0ff */
[----:B------:R-:W-:Y:S01]  /*17f0*/  LEA.HI.X R7, R7, UR13, R0, 0x3, P1 ;  /* 0x0000000d07077c11 */ /* 0x000fe200088f1c00 */
[----:B------:R-:W-:Y:S01]  /*1800*/  VIADD R0, R5, -UR9 ;  /* 0x8000000905007c36 */ /* 0x000fe20008000000 */
[----:B------:R-:W-:-:S03]  /*1810*/  UMOV UR9, UR7 ;  /* 0x0000000700097c82 */ /* 0x000fc60008000000 */
[----:B------:R-:W-:Y:S01]  /*1820*/  IMAD.X R7, RZ, RZ, R7, P2 ;  /* 0x000000ffff077224 */ /* 0x000fe200010e0607 */
[----:B------:R-:W-:Y:S06]  /*1830*/  @P0 BRA `(.L_x_47) ;  /* 0x0000000000b80947 */ /* 0x000fec0003800000 */
[----:B------:R-:W0:Y:S01]  /*1840*/  LDC.64 R2, c[0x0][0x3b8] ;  /* 0x0000ee00ff027b82 */ /* 0x000e220000000a00 */
[----:B------:R-:W1:Y:S01]  /*1850*/  LDCU UR11, c[0x0][0x3c0] ;  /* 0x00007800ff0b77ac */ /* 0x000e620008000800 */
[----:B------:R-:W2:Y:S01]  /*1860*/  LDCU.64 UR12, c[0x0][0x380] ;  /* 0x00007000ff0c77ac */ /* 0x000ea20008000a00 */
[----:B------:R-:W-:Y:S01]  /*1870*/  NOP ;  /* 0x0000000000007918 */ /* 0x000fe20000000000 */
.L_x_48:
[----:B------:R-:W3:Y:S02]  /*1880*/  S2R R4, SR_TID.X ;  /* 0x0000000000047919 */ /* 0x000ee40000002100 */
[----:B---3--:R-:W-:-:S05]  /*1890*/  IADD3 R4, P0, PT, R4, UR7, RZ ;  /* 0x0000000704047c10 */ /* 0x008fca000ff1e0ff */
[----:B------:R-:W-:Y:S01]  /*18a0*/  IMAD.X R5, RZ, RZ, UR8, P0 ;  /* 0x00000008ff057e24 */ /* 0x000fe200080e06ff */
[----:B--2---:R-:W-:-:S04]  /*18b0*/  LEA R24, P0, R4, UR12, 0x3 ;  /* 0x0000000c04187c11 */ /* 0x004fc8000f8018ff */
[----:B------:R-:W-:-:S05]  /*18c0*/  LEA.HI.X R25, R4, UR13, R5, 0x3, P0 ;  /* 0x0000000d04197c11 */ /* 0x000fca00080f1c05 */
[----:B------:R-:W2:Y:S04]  /*18d0*/  LDG.E.64 R12, desc[UR16][R24.64] ;  /* 0x00000010180c7981 */ /* 0x000ea8000c1e1b00 */
[----:B------:R-:W3:Y:S04]  /*18e0*/  LDG.E.64 R14, desc[UR16][R24.64+0x1000] ;  /* 0x00100010180e7981 */ /* 0x000ee8000c1e1b00 */
[----:B------:R-:W4:Y:S04]  /*18f0*/  LDG.E.64 R16, desc[UR16][R24.64+0x2000] ;  /* 0x0020001018107981 */ /* 0x000f28000c1e1b00 */
[----:B------:R-:W5:Y:S04]  /*1900*/  LDG.E.64 R18, desc[UR16][R24.64+0x3000] ;  /* 0x0030001018127981 */ /* 0x000f68000c1e1b00 */
[----:B------:R-:W5:Y:S04]  /*1910*/  LDG.E.64 R20, desc[UR16][R24.64+0x4000] ;  /* 0x0040001018147981 */ /* 0x000f68000c1e1b00 */
[----:B------:R-:W5:Y:S04]  /*1920*/  LDG.E.64 R4, desc[UR16][R24.64+0x5000] ;  /* 0x0050001018047981 */ /* 0x000f68000c1e1b00 */
[----:B------:R-:W5:Y:S01]  /*1930*/  LDG.E.64 R10, desc[UR16][R24.64+0x6000] ;  /* 0x00600010180a7981 */ /* 0x000f62000c1e1b00 */
[----:B-1----:R-:W-:-:S04]  /*1940*/  UIMAD UR14, UR11, 0xe00, URZ ;  /* 0x00000e000b0e78a4 */ /* 0x002fc8000f8e02ff */
[----:B------:R-:W-:Y:S02]  /*1950*/  USHF.R.S32.HI UR15, URZ, 0x1f, UR14 ;  /* 0x0000001fff0f7899 */ /* 0x000fe4000801140e */
[----:B------:R-:W-:-:S04]  /*1960*/  UIADD3 UR5, UP0, UPT, UR14, UR9, URZ ;  /* 0x000000090e057290 */ /* 0x000fc8000ff1e0ff */
[----:B------:R-:W-:Y:S01]  /*1970*/  UIADD3.X UR6, UPT, UPT, UR15, UR10, URZ, UP0, !UPT ;  /* 0x0000000a0f067290 */ /* 0x000fe200087fe4ff */
[----:B--2---:R-:W-:-:S08]  /*1980*/  DADD R12, R12, R8 ;  /* 0x000000000c0c7229 */ /* 0x004fd00000000008 */
[----:B---3--:R-:W-:-:S08]  /*1990*/  DADD R12, R14, R12 ;  /* 0x000000000e0c7229 */ /* 0x008fd0000000000c */
[----:B----4-:R-:W-:-:S08]  /*19a0*/  DADD R12, R16, R12 ;  /* 0x00000000100c7229 */ /* 0x010fd0000000000c */
[----:B-----5:R-:W-:-:S08]  /*19b0*/  DADD R12, R18, R12 ;  /* 0x00000000120c7229 */ /* 0x020fd0000000000c */
[----:B------:R-:W-:Y:S01]  /*19c0*/  DADD R20, R20, R12 ;  /* 0x0000000014147229 */ /* 0x000fe2000000000c */
[----:B0-----:R-:W-:-:S05]  /*19d0*/  IMAD.MOV.U32 R12, RZ, RZ, R2 ;  /* 0x000000ffff0c7224 */ /* 0x001fca00078e0002 */
[----:B------:R-:W-:Y:S02]  /*19e0*/  IADD3 R8, P1, PT, R12, -UR7, RZ ;  /* 0x800000070c087c10 */ /* 0x000fe4000ff3e0ff */
[----:B------:R-:W-:Y:S02]  /*19f0*/  DADD R4, R4, R20 ;  /* 0x0000000004047229 */ /* 0x000fe40000000014 */
[----:B------:R-:W-:Y:S02]  /*1a00*/  ISETP.GE.U32.AND P0, PT, R8, UR14, PT ;  /* 0x0000000e08007c0c */ /* 0x000fe4000bf06070 */
[----:B------:R-:W-:-:S04]  /*1a10*/  IADD3.X R8, PT, PT, R3, ~UR8, RZ, P1, !PT ;  /* 0x8000000803087c10 */ /* 0x000fc80008ffe4ff */
[----:B------:R-:W-:Y:S01]  /*1a20*/  ISETP.GE.U32.AND.EX P0, PT, R8, UR15, PT, P0 ;  /* 0x0000000f08007c0c */ /* 0x000fe2000bf06100 */
[----:B------:R-:W-:-:S12]  /*1a30*/  DADD R8, R10, R4 ;  /* 0x000000000a087229 */ /* 0x000fd80000000004 */
[----:B------:R-:W-:Y:S05]  /*1a40*/  @!P0 BRA `(.L_x_46) ;  /* 0x0000000800408947 */ /* 0x000fea0003800000 */
[----:B------:R-:W-:Y:S02]  /*1a50*/  UIADD3 UR7, UP0, UPT, UR14, UR7, URZ ;  /* 0x000000070e077290 */ /* 0x000fe4000ff1e0ff */
[----:B------:R-:W-:Y:S01]  /*1a60*/  IMAD.U32 R5, RZ, RZ, UR14 ;  /* 0x0000000eff057e24 */ /* 0x000fe2000f8e00ff */
[----:B------:R-:W-:Y:S01]  /*1a70*/  UIADD3 UR4, UPT, UPT, UR4, 0x1, URZ ;  /* 0x0000000104047890 */ /* 0x000fe2000fffe0ff */
[----:B------:R-:W-:Y:S01]  /*1a80*/  VIADD R0, R0, -UR14 ;  /* 0x8000000e00007c36 */ /* 0x000fe20008000000 */
[----:B------:R-:W-:Y:S01]  /*1a90*/  UIADD3.X UR8, UPT, UPT, UR15, UR8, URZ, UP0, !UPT ;  /* 0x000000080f087290 */ /* 0x000fe200087fe4ff */
[----:B------:R-:W-:Y:S01]  /*1aa0*/  IMAD.WIDE R6, R5, 0x8, R6 ;  /* 0x0000000805067825 */ /* 0x000fe200078e0206 */
[----:B------:R-:W-:Y:S01]  /*1ab0*/  ISETP.LT.U32.AND P0, PT, R23, UR7, PT ;  /* 0x0000000717007c0c */ /* 0x000fe2000bf01070 */
[----:B------:R-:W-:Y:S01]  /*1ac0*/  UMOV UR9, UR5 ;  /* 0x0000000500097c82 */ /* 0x000fe20008000000 */
[----:B------:R-:W-:Y:S02]  /*1ad0*/  UMOV UR10, UR6 ;  /* 0x00000006000a7c82 */ /* 0x000fe40008000000 */
[----:B------:R-:W-:-:S05]  /*1ae0*/  IMAD.U32 R11, RZ, RZ, UR8 ;  /* 0x00000008ff0b7e24 */ /* 0x000fca000f8e00ff */
[----:B------:R-:W-:-:S13]  /*1af0*/  ISETP.GT.U32.AND.EX P0, PT, R11, R22, PT, P0 ;  /* 0x000000160b00720c */ /* 0x000fda0003f04100 */
[----:B------:R-:W-:Y:S05]  /*1b00*/  @!P0 BRA `(.L_x_48) ;  /* 0xfffffffc005c8947 */ /* 0x000fea000383ffff */
[----:B------:R-:W-:-:S05]  /*1b10*/  UMOV UR6, UR14 ;  /* 0x0000000e00067c82 */ /* 0x000fca0008000000 */
.L_x_47:
[----:B------:R-:W0:Y:S01]  /*1b20*/  S2R R11, SR_TID.X ;  /* 0x00000000000b7919 */ /* 0x000e220000002100 */
[C---:B------:R-:W-:Y:S01]  /*1b30*/  VIADD R2, R12.reuse, -UR7 ;  /* 0x800000070c027c36 */ /* 0x040fe20008000000 */
[----:B------:R-:W-:Y:S01]  /*1b40*/  ISETP.LE.U32.AND P1, PT, R12, UR7, PT ;  /* 0x000000070c007c0c */ /* 0x000fe2000bf23070 */
[----:B------:R-:W-:Y:S01]  /*1b50*/  IMAD.U32 R4, RZ, RZ, UR8 ;  /* 0x00000008ff047e24 */ /* 0x000fe2000f8e00ff */
[----:B------:R-:W-:Y:S02]  /*1b60*/  BSSY.RECONVERGENT B1, `(.L_x_46) ;  /* 0x000007e000017945 */ /* 0x000fe40003800200 */
[----:B0-----:R-:W-:-:S04]  /*1b70*/  ISETP.GE.AND P0, PT, R11, R2, PT ;  /* 0x000000020b00720c */ /* 0x001fc80003f06270 */
[----:B------:R-:W-:-:S13]  /*1b80*/  ISETP.GE.U32.OR.EX P0, PT, R4, R3, P0, P1 ;  /* 0x000000030400720c */ /* 0x000fda0000706510 */
[----:B------:R-:W-:Y:S05]  /*1b90*/  @P0 BRA `(.L_x_49) ;  /* 0x0000000400e80947 */ /* 0x000fea0003800000 */
[----:B------:R-:W-:Y:S01]  /*1ba0*/  UIMAD UR5, UR18, 0xe00, URZ ;  /* 0x00000e00120578a4 */ /* 0x000fe2000f8e02ff */
[----:B------:R-:W-:Y:S01]  /*1bb0*/  LOP3.LUT R3, RZ, R11, RZ, 0x33, !PT ;  /* 0x0000000bff037212 */ /* 0x000fe200078e33ff */
[----:B------:R-:W-:Y:S01]  /*1bc0*/  UIMAD UR14, UR4, UR11, URZ ;  /* 0x0000000b040e72a4 */ /* 0x000fe2000f8e02ff */
[----:B------:R-:W-:Y:S01]  /*1bd0*/  BSSY.RECONVERGENT B2, `(.L_x_50) ;  /* 0x0000035000027945 */ /* 0x000fe20003800200 */
[----:B------:R-:W-:Y:S01]  /*1be0*/  UIADD3 UR5, UPT, UPT, UR5, UR6, URZ ;  /* 0x0000000605057290 */ /* 0x000fe2000fffe0ff */
[----:B------:R-:W-:-:S03]  /*1bf0*/  IMAD.MOV.U32 R2, RZ, RZ, R11 ;  /* 0x000000ffff027224 */ /* 0x000fc600078e000b */
[----:B------:R-:W-:Y:S02]  /*1c00*/  IMAD.U32 R5, RZ, RZ, UR14 ;  /* 0x0000000eff057e24 */ /* 0x000fe4000f8e00ff */
[----:B------:R-:W-:-:S05]  /*1c10*/  IADD3 R12, PT, PT, R12, -UR5, R3 ;  /* 0x800000050c0c7c10 */ /* 0x000fca000fffe003 */
[----:B------:R-:W-:-:S05]  /*1c20*/  IMAD R12, R5, -0xe00, R12 ;  /* 0xfffff200050c7824 */ /* 0x000fca00078e020c */
[C---:B------:R-:W-:Y:S02]  /*1c30*/  ISETP.GE.U32.AND P1, PT, R12.reuse, 0x1e00, PT ;  /* 0x00001e000c00780c */ /* 0x040fe40003f26070 */
[----:B------:R-:W-:-:S04]  /*1c40*/  LEA.HI R3, R12, 0x1, RZ, 0x17 ;  /* 0x000000010c037811 */ /* 0x000fc800078fb8ff */
[----:B------:R-:W-:-:S04]  /*1c50*/  LOP3.LUT R4, R3, 0xf, RZ, 0xc0, !PT ;  /* 0x0000000f03047812 */ /* 0x000fc800078ec0ff */
[----:B------:R-:W-:-:S03]  /*1c60*/  ISETP.NE.AND P0, PT, R4, RZ, PT ;  /* 0x000000ff0400720c */ /* 0x000fc60003f05270 */
[----:B------:R-:W-:Y:S10]  /*1c70*/  @!P1 BRA `(.L_x_51) ;  /* 0x0000000000a89947 */ /* 0x000ff40003800000 */
[----:B------:R-:W-:-:S04]  /*1c80*/  LEA.HI R2, R0, 0x1, RZ, 0x17 ;  /* 0x0000000100027811 */ /* 0x000fc800078fb8ff */
[----:B------:R-:W-:Y:S01]  /*1c90*/  LOP3.LUT R5, R2, 0xfffff0, RZ, 0xc0, !PT ;  /* 0x00fffff002057812 */ /* 0x000fe200078ec0ff */
[----:B------:R-:W-:-:S04]  /*1ca0*/  IMAD.MOV.U32 R2, RZ, RZ, R11 ;  /* 0x000000ffff027224 */ /* 0x000fc800078e000b */
[----:B------:R-:W-:-:S07]  /*1cb0*/  IMAD.MOV R5, RZ, RZ, -R5 ;  /* 0x000000ffff057224 */ /* 0x000fce00078e0a05 */
.L_x_52:
[----:B------:R-:W2:Y:S04]  /*1cc0*/  LDG.E.64 R20, desc[UR16][R6.64+-0x8000] ;  /* 0xff80001006147981 */ /* 0x000ea8000c1e1b00 */
[----:B------:R-:W3:Y:S04]  /*1cd0*/  LDG.E.64 R18, desc[UR16][R6.64+-0x7000] ;  /* 0xff90001006127981 */ /* 0x000ee8000c1e1b00 */
[----:B------:R-:W4:Y:S04]  /*1ce0*/  LDG.E.64 R16, desc[UR16][R6.64+-0x6000] ;  /* 0xffa0001006107981 */ /* 0x000f28000c1e1b00 */
[----:B------:R-:W5:Y:S04]  /*1cf0*/  LDG.E.64 R14, desc[UR16][R6.64+-0x5000] ;  /* 0xffb00010060e7981 */ /* 0x000f68000c1e1b00 */
[----:B------:R-:W5:Y:S04]  /*1d00*/  LDG.E.64 R12, desc[UR16][R6.64+-0x4000] ;  /* 0xffc00010060c7981 */ /* 0x000f68000c1e1b00 */
[----:B------:R-:W5:Y:S04]  /*1d10*/  LDG.E.64 R10, desc[UR16][R6.64+-0x3000] ;  /* 0xffd00010060a7981 */ /* 0x000f68000c1e1b00 */
[----:B------:R-:W5:Y:S04]  /*1d20*/  LDG.E.64 R24, desc[UR16][R6.64+-0x2000] ;  /* 0xffe0001006187981 */ /* 0x000f68000c1e1b00 */
[----:B------:R-:W5:Y:S01]  /*1d30*/  LDG.E.64 R22, desc[UR16][R6.64+-0x1000] ;  /* 0xfff0001006167981 */ /* 0x000f62000c1e1b00 */
[----:B--2---:R-:W-:-:S03]  /*1d40*/  DADD R20, R20, R8 ;  /* 0x0000000014147229 */ /* 0x004fc60000000008 */
[----:B------:R-:W2:Y:S05]  /*1d50*/  LDG.E.64 R8, desc[UR16][R6.64] ;  /* 0x0000001006087981 */ /* 0x000eaa000c1e1b00 */
[----:B---3--:R-:W-:Y:S02]  /*1d60*/  DADD R18, R20, R18 ;  /* 0x0000000014127229 */ /* 0x008fe40000000012 */
[----:B------:R-:W3:Y:S06]  /*1d70*/  LDG.E.64 R20, desc[UR16][R6.64+0x1000] ;  /* 0x0010001006147981 */ /* 0x000eec000c1e1b00 */
[----:B----4-:R-:W-:-:S02]  /*1d80*/  DADD R16, R18, R16 ;  /* 0x0000000012107229 */ /* 0x010fc40000000010 */
[----:B------:R-:W4:Y:S06]  /*1d90*/  LDG.E.64 R18, desc[UR16][R6.64+0x2000] ;  /* 0x0020001006127981 */ /* 0x000f2c000c1e1b00 */
[----:B-----5:R-:W-:Y:S02]  /*1da0*/  DADD R14, R16, R14 ;  /* 0x00000000100e7229 */ /* 0x020fe4000000000e */
[----:B------:R-:W5:Y:S06]  /*1db0*/  LDG.E.64 R16, desc[UR16][R6.64+0x3000] ;  /* 0x0030001006107981 */ /* 0x000f6c000c1e1b00 */
[----:B------:R-:W-:-:S02]  /*1dc0*/  DADD R12, R14, R12 ;  /* 0x000000000e0c7229 */ /* 0x000fc4000000000c */
[----:B------:R-:W5:Y:S06]  /*1dd0*/  LDG.E.64 R14, desc[UR16][R6.64+0x4000] ;  /* 0x00400010060e7981 */ /* 0x000f6c000c1e1b00 */
[----:B------:R-:W-:Y:S02]  /*1de0*/  DADD R10, R12, R10 ;  /* 0x000000000c0a7229 */ /* 0x000fe4000000000a */
[----:B------:R-:W5:Y:S06]  /*1df0*/  LDG.E.64 R12, desc[UR16][R6.64+0x5000] ;  /* 0x00500010060c7981 */ /* 0x000f6c000c1e1b00 */
[----:B------:R-:W-:-:S02]  /*1e00*/  DADD R24, R10, R24 ;  /* 0x000000000a187229 */ /* 0x000fc40000000018 */
[----:B------:R-:W5:Y:S06]  /*1e10*/  LDG.E.64 R10, desc[UR16][R6.64+0x6000] ;  /* 0x00600010060a7981 */ /* 0x000f6c000c1e1b00 */
[----:B------:R-:W-:Y:S02]  /*1e20*/  DADD R22, R24, R22 ;  /* 0x0000000018167229 */ /* 0x000fe40000000016 */
[----:B------:R0:W5:Y:S01]  /*1e30*/  LDG.E.64 R24, desc[UR16][R6.64+0x7000] ;  /* 0x0070001006187981 */ /* 0x000162000c1e1b00 */
        /* <DEDUP_REMOVED lines=8> */
[----:B-----5:R-:W-:-:S08]  /*1ec0*/  DADD R8, R8, R16 ;  /* 0x0000000008087229 */ /* 0x020fd00000000010 */
[----:B------:R-:W-:-:S08]  /*1ed0*/  DADD R8, R8, R14 ;  /* 0x0000000008087229 */ /* 0x000fd0000000000e */
[----:B------:R-:W-:-:S08]  /*1ee0*/  DADD R8, R8, R12 ;  /* 0x0000000008087229 */ /* 0x000fd0000000000c */
[----:B------:R-:W-:-:S08]  /*1ef0*/  DADD R8, R8, R10 ;  /* 0x0000000008087229 */ /* 0x000fd0000000000a */
[----:B------:R-:W-:Y:S01]  /*1f00*/  DADD R8, R8, R24 ;  /* 0x0000000008087229 */ /* 0x000fe20000000018 */
[----:B------:R-:W-:Y:S10]  /*1f10*/  @P1 BRA `(.L_x_52) ;  /* 0xfffffffc00681947 */ /* 0x000ff4000383ffff */
.L_x_51:
[----:B------:R-:W-:Y:S05]  /*1f20*/  BSYNC.RECONVERGENT B2 ;  /* 0x0000000000027941 */ /* 0x000fea0003800200 */
.L_x_50:
[----:B------:R-:W-:Y:S05]  /*1f30*/  @!P0 BRA `(.L_x_49) ;  /* 0x0000000400008947 */ /* 0x000fea0003800000 */
[----:B------:R-:W-:Y:S01]  /*1f40*/  ISETP.GE.U32.AND P1, PT, R4, 0x8, PT ;  /* 0x000000080400780c */ /* 0x000fe20003f26070 */
[----:B------:R-:W-:Y:S01]  /*1f50*/  BSSY.RECONVERGENT B2, `(.L_x_53) ;  /* 0x0000019000027945 */ /* 0x000fe20003800200 */
[----:B------:R-:W-:-:S04]  /*1f60*/  LOP3.LUT R24, R3, 0x7, RZ, 0xc0, !PT ;  /* 0x0000000703187812 */ /* 0x000fc800078ec0ff */
[----:B------:R-:W-:-:S07]  /*1f70*/  ISETP.NE.AND P0, PT, R24, RZ, PT ;  /* 0x000000ff1800720c */ /* 0x000fce0003f05270 */
[----:B------:R-:W-:Y:S06]  /*1f80*/  @!P1 BRA `(.L_x_54) ;  /* 0x0000000000549947 */ /* 0x000fec0003800000 */
[----:B------:R-:W-:-:S05]  /*1f90*/  IADD3 R4, P1, PT, R2, UR7, RZ ;  /* 0x0000000702047c10 */ /* 0x000fca000ff3e0ff */
[----:B------:R-:W-:Y:S01]  /*1fa0*/  IMAD.X R5, RZ, RZ, UR8, P1 ;  /* 0x00000008ff057e24 */ /* 0x000fe200088e06ff */
[----:B------:R-:W-:-:S04]  /*1fb0*/  LEA R20, P1, R4, UR12, 0x3 ;  /* 0x0000000c04147c11 */ /* 0x000fc8000f8218ff */
[----:B------:R-:W-:-:S05]  /*1fc0*/  LEA.HI.X R21, R4, UR13, R5, 0x3, P1 ;  /* 0x0000000d04157c11 */ /* 0x000fca00088f1c05 */
        /* <DEDUP_REMOVED lines=8> */
[----:B------:R-:W-:Y:S01]  /*2050*/  VIADD R2, R2, 0x1000 ;  /* 0x0000100002027836 */ /* 0x000fe20000000000 */
[----:B--2---:R-:W-:-:S08]  /*2060*/  DADD R22, R8, R22 ;  /* 0x0000000008167229 */ /* 0x004fd00000000016 */
[----:B---3--:R-:W-:-:S08]  /*2070*/  DADD R16, R22, R16 ;  /* 0x0000000016107229 */ /* 0x008fd00000000010 */
[----:B----4-:R-:W-:-:S08]  /*2080*/  DADD R14, R16, R14 ;  /* 0x00000000100e7229 */ /* 0x010fd0000000000e */
[----:B-----5:R-:W-:-:S08]  /*2090*/  DADD R12, R14, R12 ;  /* 0x000000000e0c7229 */ /* 0x020fd0000000000c */
[----:B------:R-:W-:-:S08]  /*20a0*/  DADD R10, R12, R10 ;  /* 0x000000000c0a7229 */ /* 0x000fd0000000000a */
[----:B------:R-:W-:-:S08]  /*20b0*/  DADD R6, R10, R6 ;  /* 0x000000000a067229 */ /* 0x000fd00000000006 */
[----:B------:R-:W-:-:S08]  /*20c0*/  DADD R4, R6, R4 ;  /* 0x0000000006047229 */ /* 0x000fd00000000004 */
[----:B------:R-:W-:-:S11]  /*20d0*/  DADD R8, R4, R18 ;  /* 0x0000000004087229 */ /* 0x000fd60000000012 */
.L_x_54:
[----:B------:R-:W-:Y:S05]  /*20e0*/  BSYNC.RECONVERGENT B2 ;  /* 0x0000000000027941 */ /* 0x000fea0003800200 */
.L_x_53:
[----:B------:R-:W-:Y:S05]  /*20f0*/  @!P0 BRA `(.L_x_49) ;  /* 0x0000000000908947 */ /* 0x000fea0003800000 */
[----:B------:R-:W-:Y:S01]  /*2100*/  ISETP.GE.U32.AND P1, PT, R24, 0x4, PT ;  /* 0x000000041800780c */ /* 0x000fe20003f26070 */
[----:B------:R-:W-:Y:S01]  /*2110*/  BSSY.RECONVERGENT B2, `(.L_x_55) ;  /* 0x0000010000027945 */ /* 0x000fe20003800200 */
[----:B------:R-:W-:-:S11]  /*2120*/  LOP3.LUT P0, RZ, R3, 0x3, RZ, 0xc0, !PT ;  /* 0x0000000303ff7812 */ /* 0x000fd6000780c0ff */
[----:B------:R-:W-:Y:S05]  /*2130*/  @!P1 BRA `(.L_x_56) ;  /* 0x0000000000349947 */ /* 0x000fea0003800000 */
[----:B------:R-:W-:-:S05]  /*2140*/  IADD3 R3, P1, PT, R2, UR7, RZ ;  /* 0x0000000702037c10 */ /* 0x000fca000ff3e0ff */
[----:B------:R-:W-:Y:S01]  /*2150*/  IMAD.X R6, RZ, RZ, UR8, P1 ;  /* 0x00000008ff067e24 */ /* 0x000fe200088e06ff */
[----:B------:R-:W-:-:S04]  /*2160*/  LEA R4, P1, R3, UR12, 0x3 ;  /* 0x0000000c03047c11 */ /* 0x000fc8000f8218ff */
[----:B------:R-:W-:-:S05]  /*2170*/  LEA.HI.X R5, R3, UR13, R6, 0x3, P1 ;  /* 0x0000000d03057c11 */ /* 0x000fca00088f1c06 */
[----:B------:R-:W2:Y:S04]  /*2180*/  LDG.E.64 R6, desc[UR16][R4.64] ;  /* 0x0000001004067981 */ /* 0x000ea8000c1e1b00 */
[----:B------:R-:W3:Y:S04]  /*2190*/  LDG.E.64 R10, desc[UR16][R4.64+0x1000] ;  /* 0x00100010040a7981 */ /* 0x000ee8000c1e1b00 */
[----:B------:R-:W4:Y:S04]  /*21a0*/  LDG.E.64 R12, desc[UR16][R4.64+0x2000] ;  /* 0x00200010040c7981 */ /* 0x000f28000c1e1b00 */
[----:B------:R-:W5:Y:S01]  /*21b0*/  LDG.E.64 R14, desc[UR16][R4.64+0x3000] ;  /* 0x00300010040e7981 */ /* 0x000f62000c1e1b00 */
[----:B------:R-:W-:Y:S01]  /*21c0*/  VIADD R2, R2, 0x800 ;  /* 0x0000080002027836 */ /* 0x000fe20000000000 */
[----:B--2---:R-:W-:-:S08]  /*21d0*/  DADD R6, R8, R6 ;  /* 0x0000000008067229 */ /* 0x004fd00000000006 */
[----:B---3--:R-:W-:-:S08]  /*21e0*/  DADD R6, R6, R10 ;  /* 0x0000000006067229 */ /* 0x008fd0000000000a */
[----:B----4-:R-:W-:-:S08]  /*21f0*/  DADD R6, R6, R12 ;  /* 0x0000000006067229 */ /* 0x010fd0000000000c */
[----:B-----5:R-:W-:-:S11]  /*2200*/  DADD R8, R6, R14 ;  /* 0x0000000006087229 */ /* 0x020fd6000000000e */
.L_x_56:
[----:B------:R-:W-:Y:S05]  /*2210*/  BSYNC.RECONVERGENT B2 ;  /* 0x0000000000027941 */ /* 0x000fea0003800200 */
.L_x_55:
[----:B------:R-:W-:Y:S05]  /*2220*/  @!P0 BRA `(.L_x_49) ;  /* 0x0000000000448947 */ /* 0x000fea0003800000 */
[----:B------:R-:W-:Y:S02]  /*2230*/  LOP3.LUT R0, R0, 0xffff, RZ, 0xc0, !PT ;  /* 0x0000ffff00007812 */ /* 0x000fe400078ec0ff */
[----:B------:R-:W-:Y:S02]  /*2240*/  IADD3 R2, P0, PT, R2, UR9, RZ ;  /* 0x0000000902027c10 */ /* 0x000fe4000ff1e0ff */
[----:B------:R-:W-:Y:S02]  /*2250*/  LEA.HI R0, R0, 0x1, RZ, 0x17 ;  /* 0x0000000100007811 */ /* 0x000fe400078fb8ff */
[----:B------:R-:W-:Y:S01]  /*2260*/  LEA R4, P1, R2, UR12, 0x3 ;  /* 0x0000000c02047c11 */ /* 0x000fe2000f8218ff */
[----:B------:R-:W-:Y:S01]  /*2270*/  IMAD.X R5, RZ, RZ, UR10, P0 ;  /* 0x0000000aff057e24 */ /* 0x000fe200080e06ff */
[----:B------:R-:W-:-:S04]  /*2280*/  LOP3.LUT R0, R0, 0x3, RZ, 0xc0, !PT ;  /* 0x0000000300007812 */ /* 0x000fc800078ec0ff */
[----:B------:R-:W-:Y:S01]  /*2290*/  LEA.HI.X R5, R2, UR13, R5, 0x3, P1 ;  /* 0x0000000d02057c11 */ /* 0x000fe200088f1c05 */
[----:B------:R-:W-:-:S07]  /*22a0*/  IMAD.MOV R0, RZ, RZ, -R0 ;  /* 0x000000ffff007224 */ /* 0x000fce00078e0a00 */
.L_x_57:
[----:B------:R-:W-:Y:S02]  /*22b0*/  IMAD.MOV.U32 R2, RZ, RZ, R4 ;  /* 0x000000ffff027224 */ /* 0x000fe400078e0004 */
[----:B------:R-:W-:-:S06]  /*22c0*/  IMAD.MOV.U32 R3, RZ, RZ, R5 ;  /* 0x000000ffff037224 */ /* 0x000fcc00078e0005 */
[----:B------:R-:W2:Y:S01]  /*22d0*/  LDG.E.64 R2, desc[UR16][R2.64] ;  /* 0x0000001002027981 */ /* 0x000ea2000c1e1b00 */
[----:B------:R-:W-:Y:S01]  /*22e0*/  VIADD R0, R0, 0x1 ;  /* 0x0000000100007836 */ /* 0x000fe20000000000 */
[----:B------:R-:W-:-:S04]  /*22f0*/  IADD3 R4, P1, PT, R4, 0x1000, RZ ;  /* 0x0000100004047810 */ /* 0x000fc80007f3e0ff */
[----:B------:R-:W-:Y:S01]  /*2300*/  ISETP.NE.AND P0, PT, R0, RZ, PT ;  /* 0x000000ff0000720c */ /* 0x000fe20003f05270 */
[----:B------:R-:W-:Y:S01]  /*2310*/  IMAD.X R5, RZ, RZ, R5, P1 ;  /* 0x000000ffff057224 */ /* 0x000fe200008e0605 */
[----:B--2---:R-:W-:-:S11]  /*2320*/  DADD R8, R2, R8 ;  /* 0x0000000002087229 */ /* 0x004fd60000000008 */
[----:B------:R-:W-:Y:S05]  /*2330*/  @P0 BRA `(.L_x_57) ;  /* 0xfffffffc00dc0947 */ /* 0x000fea000383ffff */
.L_x_49:
[----:B------:R-:W-:Y:S05]  /*2340*/  BSYNC.RECONVERGENT B1 ;  /* 0x0000000000017941 */ /* 0x000fea0003800200 */
.L_x_46:
[----:B------:R-:W0:Y:S01]  /*2350*/  S2R R0, SR_LANEID ;  /* 0x0000000000007919 */ /* 0x000e220000000000 */
[----:B------:R-:W-:Y:S04]  /*2360*/  SHFL.DOWN PT, R2, R8, 0x1, 0x1f ;  /* 0x08201f0008027f89 */ /* 0x000fe800000e0000 */
[----:B------:R-:W1:Y:S01]  /*2370*/  SHFL.DOWN PT, R3, R9, 0x1, 0x1f ;  /* 0x08201f0009037f89 */ /* 0x000e6200000e0000 */
[----:B------:R-:W2:Y:S01]  /*2380*/  S2R R11, SR_TID.X ;  /* 0x00000000000b7919 */ /* 0x000ea20000002100 */
        /* <DEDUP_REMOVED lines=20> */
[----:B------:R-:W-:Y:S02]  /*24d0*/  @!P1 MOV R7, 0x400 ;  /* 0x0000040000079802 */ /* 0x000fe40000000f00 */
[----:B--2---:R-:W-:Y:S01]  /*24e0*/  @!P1 SHF.R.U32.HI R6, RZ, 0x2, R11 ;  /* 0x00000002ff069819 */ /* 0x004fe2000001160b */
[----:B------:R-:W0:Y:S01]  /*24f0*/  SHFL.DOWN PT, R3, R9, 0x8, 0x1f ;  /* 0x09001f0009037f89 */ /* 0x000e2200000e0000 */
[----:B-1----:R-:W-:-:S02]  /*2500*/  @!P1 LEA R7, R10, R7, 0x18 ;  /* 0x000000070a079211 */ /* 0x002fc400078ec0ff */
[----:B------:R-:W-:-:S05]  /*2510*/  @!P1 LOP3.LUT R6, R6, 0xf8, RZ, 0xc0, !PT ;  /* 0x000000f806069812 */ /* 0x000fca00078ec0ff */
        /* <DEDUP_REMOVED lines=14> */
[----:B------:R-:W1:Y:S01]  /*2600*/  S2UR UR5, SR_CgaCtaId ;  /* 0x00000000000579c3 */ /* 0x000e620000008800 */
[----:B------:R-:W-:Y:S02]  /*2610*/  UMOV UR4, 0x400 ;  /* 0x0000040000047882 */ /* 0x000fe40000000000 */
[----:B-1----:R-:W-:-:S09]  /*2620*/  ULEA UR4, UR5, UR4, 0x18 ;  /* 0x0000000405047291 */ /* 0x002fd2000f8ec0ff */
[----:B0-----:R-:W0:Y:S04]  /*2630*/  LDS.64 R2, [UR4+0x18] ;  /* 0x00001804ff027984 */ /* 0x001e280008000a00 */
        /* <DEDUP_REMOVED lines=22> */
.L_x_45:
[----:B------:R-:W-:Y:S05]  /*27a0*/  BSYNC.RECONVERGENT B0 ;  /* 0x0000000000007941 */ /* 0x000fea0003800200 */
.L_x_30:
[----:B------:R-:W-:Y:S05]  /*27b0*/  @P0 EXIT ;  /* 0x000000000000094d */ /* 0x000fea0003800000 */
[----:B------:R-:W3:Y:S02]  /*27c0*/  LDCU.64 UR4, c[0x0][0x388] ;  /* 0x00007100ff0477ac */ /* 0x000ee40008000a00 */
[----:B---3--:R-:W-:-:S06]  /*27d0*/  UIMAD.WIDE.U32 UR4, UR18, 0x8, UR4 ;  /* 0x00000008120478a5 */ /* 0x008fcc000f8e0004 */
[----:B0-----:R-:W-:Y:S02]  /*27e0*/  IMAD.U32 R2, RZ, RZ, UR4 ;  /* 0x00000004ff027e24 */ /* 0x001fe4000f8e00ff */
[----:B--2---:R-:W-:-:S05]  /*27f0*/  IMAD.U32 R3, RZ, RZ, UR5 ;  /* 0x00000005ff037e24 */ /* 0x004fca000f8e00ff */
[----:B------:R-:W-:Y:S01]  /*2800*/  STG.E.64 desc[UR16][R2.64], R8 ;  /* 0x0000000802007986 */ /* 0x000fe2000c101b10 */
[----:B------:R-:W-:Y:S05]  /*2810*/  EXIT ;  /* 0x000000000000794d */ /* 0x000fea0003800000 */
.L_x_58:
        /* <DEDUP_REMOVED lines=14> */
.L_x_204:


//--------------------- .text._ZN3cub18CUB_300001_SM_10006detail6reduce28DeviceReduceSingleTileKernelINS2_10policy_hubIdyN4cuda3std3__44plusIdEEE10Policy1000EN6thrust24THRUST_300001_SM_1000_NS6detail15normal_iteratorINSD_10device_ptrIdEEEEPdyS9_ddNS7_10__identityEEEvT0_T1_T2_T3_T4_T6_ --------------------------
	.section	.text._ZN3cub18CUB_300001_SM_10006detail6reduce28DeviceReduceSingleTileKernelINS2_10policy_hubIdyN4cuda3std3__44plusIdEEE10Policy1000EN6thrust24THRUST_300001_SM_1000_NS6detail15normal_iteratorINSD_10device_ptrIdEEEEPdyS9_ddNS7_10__identityEEEvT0_T1_T2_T3_T4_T6_,"ax",@progbits
	.align	128
        .global         _ZN3cub18CUB_300001_SM_10006detail6reduce28DeviceReduceSingleTileKernelINS2_10policy_hubIdyN4cuda3std3__44plusIdEEE10Policy1000EN6thrust24THRUST_300001_SM_1000_NS6detail15normal_iteratorINSD_10device_ptrIdEEEEPdyS9_ddNS7_10__identityEEEvT0_T1_T2_T3_T4_T6_
        .type           _ZN3cub18CUB_300001_SM_10006detail6reduce28DeviceReduceSingleTileKernelINS2_10policy_hubIdyN4cuda3std3__44plusIdEEE10Policy1000EN6thrust24THRUST_300001_SM_1000_NS6detail15normal_iteratorINSD_10device_ptrIdEEEEPdyS9_ddNS7_10__identityEEEvT0_T1_T2_T3_T4_T6_,@function
        .size           _ZN3cub18CUB_300001_SM_10006detail6reduce28DeviceReduceSingleTileKernelINS2_10policy_hubIdyN4cuda3std3__44plusIdEEE10Policy1000EN6thrust24THRUST_300001_SM_1000_NS6detail15normal_iteratorINSD_10device_ptrIdEEEEPdyS9_ddNS7_10__identityEEEvT0_T1_T2_T3_T4_T6_,(.L_x_205 - _ZN3cub18CUB_300001_SM_10006detail6reduce28DeviceReduceSingleTileKernelINS2_10policy_hubIdyN4cuda3std3__44plusIdEEE10Policy1000EN6thrust24THRUST_300001_SM_1000_NS6detail15normal_iteratorINSD_10device_ptrIdEEEEPdyS9_ddNS7_10__identityEEEvT0_T1_T2_T3_T4_T6_)
        .other          _ZN3cub18CUB_300001_SM_10006detail6reduce28DeviceReduceSingleTileKernelINS2_10policy_hubIdyN4cuda3std3__44plusIdEEE10Policy1000EN6thrust24THRUST_300001_SM_1000_NS6detail15normal_iteratorINSD_10device_ptrIdEEEEPdyS9_ddNS7_10__identityEEEvT0_T1_T2_T3_T4_T6_,@"STO_CUDA_ENTRY STV_DEFAULT"
_ZN3cub18CUB_300001_SM_10006detail6reduce28DeviceReduceSingleTileKernelINS2_10policy_hubIdyN4cuda3std3__44plusIdEEE10Policy1000EN6thrust24THRUST_300001_SM_1000_NS6detail15normal_iteratorINSD_10device_ptrIdEEEEPdyS9_ddNS7_10__identityEEEvT0_T1_T2_T3_T4_T6_:
.text._ZN3cub18CUB_300001_SM_10006detail6reduce28DeviceReduceSingleTileKernelINS2_10policy_hubIdyN4cuda3std3__44plusIdEEE10Policy1000EN6thrust24THRUST_300001_SM_1000_NS6detail15normal_iteratorINSD_10device_ptrIdEEEEPdyS9_ddNS7_10__identityEEEvT0_T1_T2_T3_T4_T6_:
[----:B------:R-:W-:Y:S01]  /*0000*/  LDC R1, c[0x0][0x37c] ;  /* 0x0000df00ff017b82 */ /* 0x000fe20000000800 */
[----:B------:R-:W0:Y:S01]  /*0010*/  LDCU.64 UR4, c[0x0][0x390] ;  /* 0x00007200ff0477ac */ /* 0x000e220008000a00 */
[----:B------:R-:W1:Y:S01]  /*0020*/  LDCU.64 UR6, c[0x0][0x358] ;  /* 0x00006b00ff0677ac */ /* 0x000e620008000a00 */
[----:B0-----:R-:W-:Y:S02]  /*0030*/  IMAD.U32 R8, RZ, RZ, UR4 ;  /* 0x00000004ff087e24 */ /* 0x001fe4000f8e00ff */
[----:B------:R-:W-:-:S03]  /*0040*/  IMAD.U32 R9, RZ, RZ, UR5 ;  /* 0x00000005ff097e24 */ /* 0x000fc6000f8e00ff */
[----:B------:R-:W-:-:S04]  /*0050*/  ISETP.NE.U32.AND P0, PT, R8, RZ, PT ;  /* 0x000000ff0800720c */ /* 0x000fc80003f05070 */
[----:B------:R-:W-:-:S13]  /*0060*/  ISETP.NE.AND.EX P0, PT, R9, RZ, PT, P0 ;  /* 0x000000ff0900720c */ /* 0x000fda0003f05300 */
        /* <DEDUP_REMOVED lines=8> */
.L_x_59:
[----:B------:R-:W-:Y:S01]  /*00f0*/  ISETP.GT.U32.AND P0, PT, R8, 0xdff, PT ;  /* 0x00000dff0800780c */ /* 0x000fe20003f04070 */
[----:B------:R-:W-:Y:S03]  /*0100*/  BSSY.RECONVERGENT B0, `(.L_x_60) ;  /* 0x000024d000007945 */ /* 0x000fe60003800200 */
[----:B------:R-:W-:-:S13]  /*0110*/  ISETP.GT.U32.AND.EX P0, PT, R9, RZ, PT, P0 ;  /* 0x000000ff0900720c */ /* 0x000fda0003f04100 */
[----:B------:R-:W-:Y:S05]  /*0120*/  @P0 BRA `(.L_x_61) ;  /* 0x0000001400340947 */ /* 0x000fea0003800000 */
[----:B------:R-:W0:Y:S01]  /*0130*/  S2R R0, SR_TID.X ;  /* 0x0000000000007919 */ /* 0x000e220000002100 */
[----:B------:R-:W-:Y:S01]  /*0140*/  BSSY.RECONVERGENT B1, `(.L_x_62) ;  /* 0x0000009000017945 */ /* 0x000fe20003800200 */
[----:B------:R-:W-:Y:S02]  /*0150*/  CS2R R4, SRZ ;  /* 0x0000000000047805 */ /* 0x000fe4000001ff00 */
[----:B0-----:R-:W-:Y:S01]  /*0160*/  ISETP.GE.U32.AND P0, PT, R0, R8, PT ;  /* 0x000000080000720c */ /* 0x001fe20003f06070 */
[----:B------:R-:W-:-:S12]  /*0170*/  IMAD.MOV.U32 R2, RZ, RZ, R0 ;  /* 0x000000ffff027224 */ /* 0x000fd800078e0000 */
[----:B------:R-:W-:Y:S05]  /*0180*/  @P0 BRA `(.L_x_63) ;  /* 0x0000000000100947 */ /* 0x000fea0003800000 */
[----:B------:R-:W0:Y:S02]  /*0190*/  LDC.64 R4, c[0x0][0x380] ;  /* 0x0000e000ff047b82 */ /* 0x000e240000000a00 */
[----:B0-----:R-:W-:-:S06]  /*01a0*/  IMAD.WIDE.U32 R4, R0, 0x8, R4 ;  /* 0x0000000800047825 */ /* 0x001fcc00078e0004 */
[----:B------:R-:W5:Y:S01]  /*01b0*/  LDG.E.64 R4, desc[UR6][R4.64] ;  /* 0x0000000604047981 */ /* 0x000f62000c1e1b00 */
[----:B------:R-:W-:-:S07]  /*01c0*/  VIADD R2, R0, 0x200 ;  /* 0x0000020000027836 */ /* 0x000fce0000000000 */
.L_x_63:
[----:B------:R-:W-:Y:S05]  /*01d0*/  BSYNC.RECONVERGENT B1 ;  /* 0x0000000000017941 */ /* 0x000fea0003800200 */
.L_x_62:
[----:B------:R-:W-:Y:S01]  /*01e0*/  ISETP.GE.U32.AND P0, PT, R2, R8, PT ;  /* 0x000000080200720c */ /* 0x000fe20003f06070 */
[----:B------:R-:W-:-:S12]  /*01f0*/  BSSY.RECONVERGENT B1, `(.L_x_64) ;  /* 0x000006d000017945 */ /* 0x000fd80003800200 */
[----:B------:R-:W-:Y:S05]  /*0200*/  @P0 BRA `(.L_x_65) ;  /* 0x0000000400ac0947 */ /* 0x000fea0003800000 */
[----:B------:R-:W-:Y:S01]  /*0210*/  LOP3.LUT R3, RZ, R2, RZ, 0x33, !PT ;  /* 0x00000002ff037212 */ /* 0x000fe200078e33ff */
[----:B------:R-:W-:Y:S04]  /*0220*/  BSSY.RECONVERGENT B2, `(.L_x_66) ;  /* 0x0000033000027945 */ /* 0x000fe80003800200 */
[----:B------:R-:W-:-:S05]  /*0230*/  IMAD.IADD R6, R3, 0x1, R8 ;  /* 0x0000000103067824 */ /* 0x000fca00078e0208 */
[C---:B------:R-:W-:Y:S02]  /*0240*/  ISETP.GE.U32.AND P1, PT, R6.reuse, 0x1e00, PT ;  /* 0x00001e000600780c */ /* 0x040fe40003f26070 */
[----:B------:R-:W-:-:S04]  /*0250*/  LEA.HI R3, R6, 0x1, RZ, 0x17 ;  /* 0x0000000106037811 */ /* 0x000fc800078fb8ff */
[----:B------:R-:W-:-:S04]  /*0260*/  LOP3.LUT R43, R3, 0xf, RZ, 0xc0, !PT ;  /* 0x0000000f032b7812 */ /* 0x000fc800078ec0ff */
[----:B------:R-:W-:-:S03]  /*0270*/  ISETP.NE.AND P0, PT, R43, RZ, PT ;  /* 0x000000ff2b00720c */ /* 0x000fc60003f05270 */
[----:B------:R-:W-:Y:S10]  /*0280*/  @!P1 BRA `(.L_x_67) ;  /* 0x0000000000b09947 */ /* 0x000ff40003800000 */
[----:B------:R-:W0:Y:S01]  /*0290*/  LDC.64 R6, c[0x0][0x380] ;  /* 0x0000e000ff067b82 */ /* 0x000e220000000a00 */
[----:B------:R-:W-:-:S05]  /*02a0*/  LOP3.LUT R42, R3, 0xfffff0, RZ, 0xc0, !PT ;  /* 0x00fffff0032a7812 */ /* 0x000fca00078ec0ff */
[----:B------:R-:W-:Y:S02]  /*02b0*/  IMAD.MOV R42, RZ, RZ, -R42 ;  /* 0x000000ffff2a7224 */ /* 0x000fe400078e0a2a */
[----:B0-----:R-:W-:-:S03]  /*02c0*/  IMAD.WIDE.U32 R6, R2, 0x8, R6 ;  /* 0x0000000802067825 */ /* 0x001fc600078e0006 */
[----:B------:R-:W-:-:S05]  /*02d0*/  IADD3 R6, P1, PT, R6, 0x8000, RZ ;  /* 0x0000800006067810 */ /* 0x000fca0007f3e0ff */
[----:B------:R-:W-:-:S08]  /*02e0*/  IMAD.X R7, RZ, RZ, R7, P1 ;  /* 0x000000ffff077224 */ /* 0x000fd000008e0607 */
.L_x_68:
[----:B------:R-:W2:Y:S04]  /*02f0*/  LDG.E.64 R10, desc[UR6][R6.64+-0x8000] ;  /* 0xff800006060a7981 */ /* 0x000ea8000c1e1b00 */
[----:B------:R-:W3:Y:S04]  /*0300*/  LDG.E.64 R12, desc[UR6][R6.64+-0x7000] ;  /* 0xff900006060c7981 */ /* 0x000ee8000c1e1b00 */
[----:B------:R-:W4:Y:S04]  /*0310*/  LDG.E.64 R14, desc[UR6][R6.64+-0x6000] ;  /* 0xffa00006060e7981 */ /* 0x000f28000c1e1b00 */
        /* <DEDUP_REMOVED lines=12> */
[----:B------:R0:W4:Y:S01]  /*03e0*/  LDG.E.64 R40, desc[UR6][R6.64+0x7000] ;  /* 0x0070000606287981 */ /* 0x000122000c1e1b00 */
[----:B------:R-:W-:-:S02]  /*03f0*/  VIADD R42, R42, 0x10 ;  /* 0x000000102a2a7836 */ /* 0x000fc40000000000 */
[----:B------:R-:W-:-:S03]  /*0400*/  VIADD R2, R2, 0x2000 ;  /* 0x0000200002027836 */ /* 0x000fc60000000000 */
[----:B------:R-:W-:Y:S02]  /*0410*/  ISETP.NE.AND P1, PT, R42, RZ, PT ;  /* 0x000000ff2a00720c */ /* 0x000fe40003f25270 */
[----:B0-----:R-:W-:-:S05]  /*0420*/  IADD3 R6, P2, PT, R6, 0x10000, RZ ;  /* 0x0001000006067810 */ /* 0x001fca0007f5e0ff */
[----:B------:R-:W-:Y:S01]  /*0430*/  IMAD.X R7, RZ, RZ, R7, P2 ;  /* 0x000000ffff077224 */ /* 0x000fe200010e0607 */
        /* <DEDUP_REMOVED lines=16> */
[----:B------:R-:W-:Y:S10]  /*0540*/  @P1 BRA `(.L_x_68) ;  /* 0xfffffffc00681947 */ /* 0x000ff4000383ffff */
.L_x_67:
[----:B------:R-:W-:Y:S05]  /*0550*/  BSYNC.RECONVERGENT B2 ;  /* 0x0000000000027941 */ /* 0x000fea0003800200 */
.L_x_66:
[----:B------:R-:W-:Y:S05]  /*0560*/  @!P0 BRA `(.L_x_65) ;  /* 0x0000000000d48947 */ /* 0x000fea0003800000 */
[----:B------:R-:W-:Y:S01]  /*0570*/  ISETP.GE.U32.AND P0, PT, R43, 0x8, PT ;  /* 0x000000082b00780c */ /* 0x000fe20003f06070 */
[----:B------:R-:W-:Y:S01]  /*0580*/  BSSY.RECONVERGENT B2, `(.L_x_69) ;  /* 0x0000017000027945 */ /* 0x000fe20003800200 */
[----:B------:R-:W-:-:S04]  /*0590*/  LOP3.LUT R26, R3, 0x7, RZ, 0xc0, !PT ;  /* 0x00000007031a7812 */ /* 0x000fc800078ec0ff */
[----:B------:R-:W-:-:S07]  /*05a0*/  ISETP.NE.AND P1, PT, R26, RZ, PT ;  /* 0x000000ff1a00720c */ /* 0x000fce0003f25270 */
[----:B------:R-:W-:Y:S06]  /*05b0*/  @!P0 BRA `(.L_x_70) ;  /* 0x00000000004c8947 */ /* 0x000fec0003800000 */
[----:B------:R-:W0:Y:S02]  /*05c0*/  LDC.64 R6, c[0x0][0x380] ;  /* 0x0000e000ff067b82 */ /* 0x000e240000000a00 */
[----:B0-----:R-:W-:-:S05]  /*05d0*/  IMAD.WIDE R6, R2, 0x8, R6 ;  /* 0x0000000802067825 */ /* 0x001fca00078e0206 */
        /* <DEDUP_REMOVED lines=17> */
.L_x_70:
[----:B------:R-:W-:Y:S05]  /*06f0*/  BSYNC.RECONVERGENT B2 ;  /* 0x0000000000027941 */ /* 0x000fea0003800200 */
.L_x_69:
        /* <DEDUP_REMOVED lines=17> */
.L_x_72:
[----:B------:R-:W-:Y:S05]  /*0810*/  BSYNC.RECONVERGENT B2 ;  /* 0x0000000000027941 */ /* 0x000fea0003800200 */
.L_x_71:
[----:B------:R-:W-:Y:S05]  /*0820*/  @!P1 BRA `(.L_x_65) ;  /* 0x0000000000249947 */ /* 0x000fea0003800000 */
[----:B------:R-:W0:Y:S01]  /*0830*/  LDC.64 R10, c[0x0][0x380] ;  /* 0x0000e000ff0a7b82 */ /* 0x000e220000000a00 */
[----:B------:R-:W-:-:S07]  /*0840*/  IMAD.MOV R3, RZ, RZ, -R3 ;  /* 0x000000ffff037224 */ /* 0x000fce00078e0a03 */
.L_x_73:
[----:B0-----:R-:W-:-:S06]  /*0850*/  IMAD.WIDE R6, R2, 0x8, R10 ;  /* 0x0000000802067825 */ /* 0x001fcc00078e020a */
[----:B------:R-:W2:Y:S01]  /*0860*/  LDG.E.64 R6, desc[UR6][R6.64] ;  /* 0x0000000606067981 */ /* 0x000ea2000c1e1b00 */
[----:B------:R-:W-:Y:S02]  /*0870*/  VIADD R3, R3, 0x1 ;  /* 0x0000000103037836 */ /* 0x000fe40000000000 */
[----:B------:R-:W-:-:S03]  /*0880*/  VIADD R2, R2, 0x200 ;  /* 0x0000020002027836 */ /* 0x000fc60000000000 */
[----:B------:R-:W-:Y:S01]  /*0890*/  ISETP.NE.AND P0, PT, R3, RZ, PT ;  /* 0x000000ff0300720c */ /* 0x000fe20003f05270 */
[----:B--2--5:R-:W-:-:S12]  /*08a0*/  DADD R4, R6, R4 ;  /* 0x0000000006047229 */ /* 0x024fd80000000004 */
[----:B------:R-:W-:Y:S05]  /*08b0*/  @P0 BRA `(.L_x_73) ;  /* 0xfffffffc00e40947 */ /* 0x000fea000383ffff */
.L_x_65:
[----:B------:R-:W-:Y:S05]  /*08c0*/  BSYNC.RECONVERGENT B1 ;  /* 0x0000000000017941 */ /* 0x000fea0003800200 */
.L_x_64:
[----:B------:R-:W-:-:S04]  /*08d0*/  ISETP.GE.U32.AND P0, PT, R8, 0x200, PT ;  /* 0x000002000800780c */ /* 0x000fc80003f06070 */
[----:B------:R-:W-:-:S13]  /*08e0*/  ISETP.GE.U32.AND.EX P0, PT, R9, RZ, PT, P0 ;  /* 0x000000ff0900720c */ /* 0x000fda0003f06100 */
        /* <DEDUP_REMOVED lines=32> */
[----:B------:R-:W-:Y:S02]  /*0af0*/  ISETP.GT.AND P0, PT, R10, 0xf, PT ;  /* 0x0000000f0a00780c */ /* 0x000fe40003f04270 */
[----:B------:R-:W-:Y:S01]  /*0b00*/  @!P1 LOP3.LUT R8, R4, 0xf8, RZ, 0xc0, !PT ;  /* 0x000000f804089812 */ /* 0x000fe200078ec0ff */
[----:B------:R-:W0:Y:S04]  /*0b10*/  SHFL.DOWN PT, R3, R7, 0x10, 0x1f ;  /* 0x0a001f0007037f89 */ /* 0x000e2800000e0000 */
[----:B------:R-:W-:Y:S01]  /*0b20*/  @!P1 IMAD.IADD R9, R8, 0x1, R9 ;  /* 0x0000000108099824 */ /* 0x000fe200078e0209 */
[----:B0-----:R-:W-:-:S07]  /*0b30*/  DADD R4, R2, R6 ;  /* 0x0000000002047229 */ /* 0x001fce0000000006 */
[----:B------:R0:W-:Y:S01]  /*0b40*/  @!P1 STS.64 [R9+0x10], R4 ;  /* 0x0000100409009388 */ /* 0x0001e20000000a00 */
[----:B------:R-:W-:Y:S01]  /*0b50*/  BAR.SYNC.DEFER_BLOCKING 0x0 ;  /* 0x0000000000007b1d */ /* 0x000fe20000010000 */
[----:B------:R-:W-:Y:S02]  /*0b60*/  ISETP.NE.AND P1, PT, R0, RZ, PT ;  /* 0x000000ff0000720c */ /* 0x000fe40003f25270 */
[----:B------:R-:W-:Y:S02]  /*0b70*/  FSEL R2, R6, R4, P0 ;  /* 0x0000000406027208 */ /* 0x000fe40000000000 */
[----:B------:R-:W-:-:S09]  /*0b80*/  FSEL R3, R7, R5, P0 ;  /* 0x0000000507037208 */ /* 0x000fd20000000000 */
[----:B0-----:R-:W-:Y:S05]  /*0b90*/  @P1 BRA `(.L_x_75) ;  /* 0x00000018008c1947 */ /* 0x001fea0003800000 */
        /* <DEDUP_REMOVED lines=27> */
.L_x_74:
[----:B------:R-:W-:Y:S01]  /*0d50*/  LOP3.LUT R2, R0, 0x3e0, RZ, 0xc0, !PT ;  /* 0x000003e000027812 */ /* 0x000fe200078ec0ff */
[----:B------:R-:W0:Y:S03]  /*0d60*/  S2R R12, SR_LANEID ;  /* 0x00000000000c7919 */ /* 0x000e260000000000 */
[----:B------:R-:W-:Y:S01]  /*0d70*/  LOP3.LUT R7, RZ, R2, RZ, 0x33, !PT ;  /* 0x00000002ff077212 */ /* 0x000fe200078e33ff */
[----:B------:R-:W-:-:S04]  /*0d80*/  VIADD R3, R2, 0x20 ;  /* 0x0000002002037836 */ /* 0x000fc80000000000 */
[----:B------:R-:W-:Y:S01]  /*0d90*/  IMAD.IADD R7, R7, 0x1, R8 ;  /* 0x0000000107077824 */ /* 0x000fe200078e0208 */
[----:B------:R-:W-:-:S04]  /*0da0*/  ISETP.GT.U32.AND P0, PT, R3, R8, PT ;  /* 0x000000080300720c */ /* 0x000fc80003f04070 */
[----:B------:R-:W-:-:S05]  /*0db0*/  SEL R13, R7, 0x1f, P0 ;  /* 0x0000001f070d7807 */ /* 0x000fca0000000000 */
[----:B-----5:R-:W-:Y:S04]  /*0dc0*/  SHFL.DOWN PT, R2, R4, 0x1, R13 ;  /* 0x0820000004027989 */ /* 0x020fe800000e000d */
[----:B------:R-:W1:Y:S01]  /*0dd0*/  SHFL.DOWN PT, R3, R5, 0x1, R13 ;  /* 0x0820000005037989 */ /* 0x000e6200000e000d */
[C---:B0-----:R-:W-:Y:S01]  /*0de0*/  ISETP.GE.AND P0, PT, R12.reuse, R13, PT ;  /* 0x0000000d0c00720c */ /* 0x041fe20003f06270 */
[C---:B------:R-:W-:Y:S01]  /*0df0*/  VIADD R10, R12.reuse, 0x2 ;  /* 0x000000020c0a7836 */ /* 0x040fe20000000000 */
[----:B------:R-:W-:Y:S01]  /*0e00*/  ISETP.NE.AND P1, PT, R12, RZ, PT ;  /* 0x000000ff0c00720c */ /* 0x000fe20003f25270 */
[----:B-1----:R-:W-:-:S10]  /*0e10*/  DADD R2, R2, R4 ;  /* 0x0000000002027229 */ /* 0x002fd40000000004 */
[----:B------:R-:W-:Y:S01]  /*0e20*/  FSEL R6, R2, R4, !P0 ;  /* 0x0000000402067208 */ /* 0x000fe20004000000 */
[----:B------:R-:W-:Y:S01]  /*0e30*/  VIADD R4, R12, 0x4 ;  /* 0x000000040c047836 */ /* 0x000fe20000000000 */
[----:B------:R-:W-:Y:S02]  /*0e40*/  FSEL R7, R3, R5, !P0 ;  /* 0x0000000503077208 */ /* 0x000fe40004000000 */
[----:B------:R-:W-:Y:S01]  /*0e50*/  ISETP.GT.AND P0, PT, R10, R13, PT ;  /* 0x0000000d0a00720c */ /* 0x000fe20003f04270 */
[----:B------:R-:W-:Y:S04]  /*0e60*/  SHFL.DOWN PT, R2, R6, 0x2, R13 ;  /* 0x0840000006027989 */ /* 0x000fe800000e000d */
[----:B------:R-:W0:Y:S02]  /*0e70*/  SHFL.DOWN PT, R3, R7, 0x2, R13 ;  /* 0x0840000007037989 */ /* 0x000e2400000e000d */
[----:B0-----:R-:W-:-:S10]  /*0e80*/  DADD R2, R2, R6 ;  /* 0x0000000002027229 */ /* 0x001fd40000000006 */
[----:B------:R-:W-:Y:S01]  /*0e90*/  FSEL R10, R6, R2, P0 ;  /* 0x00000002060a7208 */ /* 0x000fe20000000000 */
[----:B------:R-:W-:Y:S01]  /*0ea0*/  VIADD R6, R12, 0x8 ;  /* 0x000000080c067836 */ /* 0x000fe20000000000 */
[----:B------:R-:W-:Y:S02]  /*0eb0*/  FSEL R11, R7, R3, P0 ;  /* 0x00000003070b7208 */ /* 0x000fe40000000000 */
[----:B------:R-:W-:Y:S01]  /*0ec0*/  ISETP.GT.AND P0, PT, R4, R13, PT ;  /* 0x0000000d0400720c */ /* 0x000fe20003f04270 */
[----:B------:R-:W-:Y:S04]  /*0ed0*/  SHFL.DOWN PT, R2, R10, 0x4, R13 ;  /* 0x088000000a027989 */ /* 0x000fe800000e000d */
[----:B------:R-:W0:Y:S02]  /*0ee0*/  SHFL.DOWN PT, R3, R11, 0x4, R13 ;  /* 0x088000000b037989 */ /* 0x000e2400000e000d */
[----:B0-----:R-:W-:-:S10]  /*0ef0*/  DADD R2, R2, R10 ;  /* 0x0000000002027229 */ /* 0x001fd4000000000a */
[----:B------:R-:W-:Y:S02]  /*0f00*/  FSEL R4, R10, R2, P0 ;  /* 0x000000020a047208 */ /* 0x000fe40000000000 */
[----:B------:R-:W-:Y:S02]  /*0f10*/  FSEL R5, R11, R3, P0 ;  /* 0x000000030b057208 */ /* 0x000fe40000000000 */
[----:B------:R-:W-:Y:S01]  /*0f20*/  ISETP.GT.AND P0, PT, R6, R13, PT ;  /* 0x0000000d0600720c */ /* 0x000fe20003f04270 */
[----:B------:R-:W-:Y:S01]  /*0f30*/  SHFL.DOWN PT, R2, R4, 0x8, R13 ;  /* 0x0900000004027989 */ /* 0x000fe200000e000d */
[----:B------:R-:W-:-:S03]  /*0f40*/  @!P1 MOV R10, 0x400 ;  /* 0x00000400000a9802 */ /* 0x000fc60000000f00 */
[----:B------:R-:W0:Y:S01]  /*0f50*/  SHFL.DOWN PT, R3, R5, 0x8, R13 ;  /* 0x0900000005037989 */ /* 0x000e2200000e000d */
[----:B------:R-:W1:Y:S01]  /*0f60*/  @!P1 S2R R11, SR_CgaCtaId ;  /* 0x00000000000b9919 */ /* 0x000e620000008800 */
[----:B0-----:R-:W-:-:S10]  /*0f70*/  DADD R2, R2, R4 ;  /* 0x0000000002027229 */ /* 0x001fd40000000004 */
[----:B------:R-:W-:Y:S01]  /*0f80*/  FSEL R6, R4, R2, P0 ;  /* 0x0000000204067208 */ /* 0x000fe20000000000 */
[----:B------:R-:W-:Y:S01]  /*0f90*/  VIADD R4, R12, 0x10 ;  /* 0x000000100c047836 */ /* 0x000fe20000000000 */
[----:B------:R-:W-:Y:S02]  /*0fa0*/  FSEL R7, R5, R3, P0 ;  /* 0x0000000305077208 */ /* 0x000fe40000000000 */
[----:B------:R-:W-:Y:S01]  /*0fb0*/  @!P1 SHF.R.U32.HI R5, RZ, 0x2, R0 ;  /* 0x00000002ff059819 */ /* 0x000fe20000011600 */
[----:B------:R-:W-:Y:S01]  /*0fc0*/  SHFL.DOWN PT, R2, R6, 0x10, R13 ;  /* 0x0a00000006027989 */ /* 0x000fe200000e000d */
[----:B-1----:R-:W-:Y:S02]  /*0fd0*/  @!P1 LEA R10, R11, R10, 0x18 ;  /* 0x0000000a0b0a9211 */ /* 0x002fe400078ec0ff */
[----:B------:R-:W-:Y:S01]  /*0fe0*/  @!P1 LOP3.LUT R5, R5, 0xf8, RZ, 0xc0, !PT ;  /* 0x000000f805059812 */ /* 0x000fe200078ec0ff */
[----:B------:R-:W0:Y:S01]  /*0ff0*/  SHFL.DOWN PT, R3, R7, 0x10, R13 ;  /* 0x0a00000007037989 */ /* 0x000e2200000e000d */
[----:B------:R-:W-:-:S03]  /*1000*/  ISETP.GT.AND P0, PT, R4, R13, PT ;  /* 0x0000000d0400720c */ /* 0x000fc60003f04270 */
[----:B------:R-:W-:Y:S01]  /*1010*/  @!P1 IMAD.IADD R5, R5, 0x1, R10 ;  /* 0x0000000105059824 */ /* 0x000fe200078e020a */
[----:B0-----:R-:W-:-:S10]  /*1020*/  DADD R2, R2, R6 ;  /* 0x0000000002027229 */ /* 0x001fd40000000006 */
[----:B------:R-:W-:Y:S02]  /*1030*/  FSEL R2, R6, R2, P0 ;  /* 0x0000000206027208 */ /* 0x000fe40000000000 */
[----:B------:R-:W-:-:S05]  /*1040*/  FSEL R3, R7, R3, P0 ;  /* 0x0000000307037208 */ /* 0x000fca0000000000 */
[----:B------:R0:W-:Y:S01]  /*1050*/  @!P1 STS.64 [R5+0x10], R2 ;  /* 0x0000100205009388 */ /* 0x0001e20000000a00 */
[----:B------:R-:W-:Y:S01]  /*1060*/  BAR.SYNC.DEFER_BLOCKING 0x0 ;  /* 0x0000000000007b1d */ /* 0x000fe20000010000 */
[----:B------:R-:W-:-:S13]  /*1070*/  ISETP.NE.AND P1, PT, R0, RZ, PT ;  /* 0x000000ff0000720c */ /* 0x000fda0003f25270 */
[----:B0-----:R-:W-:Y:S05]  /*1080*/  @P1 BRA `(.L_x_75) ;  /* 0x0000001400501947 */ /* 0x001fea0003800000 */
[----:B------:R-:W0:Y:S01]  /*1090*/  S2UR UR5, SR_CgaCtaId ;  /* 0x00000000000579c3 */ /* 0x000e220000008800 */
[----:B------:R-:W-:Y:S01]  /*10a0*/  UMOV UR4, 0x400 ;  /* 0x0000040000047882 */ /* 0x000fe20000000000 */
[----:B------:R-:W-:-:S04]  /*10b0*/  ISETP.GT.U32.AND P0, PT, R8, 0x20, PT ;  /* 0x000000200800780c */ /* 0x000fc80003f04070 */
[----:B------:R-:W-:Y:S01]  /*10c0*/  ISETP.GT.U32.AND.EX P0, PT, R9, RZ, PT, P0 ;  /* 0x000000ff0900720c */ /* 0x000fe20003f04100 */
[----:B0-----:R-:W-:-:S09]  /*10d0*/  ULEA UR4, UR5, UR4, 0x18 ;  /* 0x0000000405047291 */ /* 0x001fd2000f8ec0ff */
[----:B------:R-:W0:Y:S04]  /*10e0*/  LDS.64 R4, [UR4+0x18] ;  /* 0x00001804ff047984 */ /* 0x000e280008000a00 */
[----:B------:R-:W1:Y:S01]  /*10f0*/  LDS.128 R12, [UR4+0x20] ;  /* 0x00002004ff0c7984 */ /* 0x000e620008000c00 */
[----:B0-----:R-:W-:-:S10]  /*1100*/  DADD R4, R2, R4 ;  /* 0x0000000002047229 */ /* 0x001fd40000000004 */
[----:B------:R-:W-:Y:S02]  /*1110*/  FSEL R2, R4, R2, P0 ;  /* 0x0000000204027208 */ /* 0x000fe40000000000 */
[----:B------:R-:W-:Y:S02]  /*1120*/  FSEL R3, R5, R3, P0 ;  /* 0x0000000305037208 */ /* 0x000fe40000000000 */
[----:B------:R-:W0:Y:S01]  /*1130*/  LDS.128 R4, [UR4+0x30] ;  /* 0x00003004ff047984 */ /* 0x000e220008000c00 */
[----:B------:R-:W-:-:S03]  /*1140*/  ISETP.GT.U32.AND P0, PT, R8, 0x40, PT ;  /* 0x000000400800780c */ /* 0x000fc60003f04070 */
[----:B-1----:R-:W-:Y:S01]  /*1150*/  DADD R12, R12, R2 ;  /* 0x000000000c0c7229 */ /* 0x002fe20000000002 */
[----:B------:R-:W-:-:S09]  /*1160*/  ISETP.GT.U32.AND.EX P0, PT, R9, RZ, PT, P0 ;  /* 0x000000ff0900720c */ /* 0x000fd20003f04100 */
[----:B------:R-:W-:Y:S02]  /*1170*/  FSEL R2, R12, R2, P0 ;  /* 0x000000020c027208 */ /* 0x000fe40000000000 */
[----:B------:R-:W-:Y:S02]  /*1180*/  FSEL R3, R13, R3, P0 ;  /* 0x000000030d037208 */ /* 0x000fe40000000000 */
[----:B------:R-:W-:-:S04]  /*1190*/  ISETP.GT.U32.AND P0, PT, R8, 0x60, PT ;  /* 0x000000600800780c */ /* 0x000fc80003f04070 */
[----:B------:R-:W-:Y:S01]  /*11a0*/  DADD R14, R2, R14 ;  /* 0x00000000020e7229 */ /* 0x000fe2000000000e */
[----:B------:R-:W-:-:S09]  /*11b0*/  ISETP.GT.U32.AND.EX P0, PT, R9, RZ, PT, P0 ;  /* 0x000000ff0900720c */ /* 0x000fd20003f04100 */
[----:B------:R-:W-:Y:S02]  /*11c0*/  FSEL R2, R14, R2, P0 ;  /* 0x000000020e027208 */ /* 0x000fe40000000000 */
[----:B------:R-:W-:Y:S02]  /*11d0*/  FSEL R3, R15, R3, P0 ;  /* 0x000000030f037208 */ /* 0x000fe40000000000 */
[----:B------:R-:W1:Y:S01]  /*11e0*/  LDS.128 R12, [UR4+0x40] ;  /* 0x00004004ff0c7984 */ /* 0x000e620008000c00 */
[----:B------:R-:W-:-:S03]  /*11f0*/  ISETP.GT.U32.AND P0, PT, R8, 0x80, PT ;  /* 0x000000800800780c */ /* 0x000fc60003f04070 */
[----:B0-----:R-:W-:Y:S01]  /*1200*/  DADD R4, R4, R2 ;  /* 0x0000000004047229 */ /* 0x001fe20000000002 */
        /* <DEDUP_REMOVED lines=52> */
[----:B------:R-:W-:-:S04]  /*1550*/  ISETP.GT.U32.AND P0, PT, R8, 0x1c0, PT ;  /* 0x000001c00800780c */ /* 0x000fc80003f04070 */
        /* <DEDUP_REMOVED lines=8> */
[----:B------:R-:W-:Y:S01]  /*15e0*/  FSEL R3, R15, R3, P0 ;  /* 0x000000030f037208 */ /* 0x000fe20000000000 */
[----:B------:R-:W-:Y:S06]  /*15f0*/  BRA `(.L_x_75) ;  /* 0x0000000c00f47947 */ /* 0x000fec0003800000 */
.L_x_61:
[----:B------:R-:W0:Y:S01]  /*1600*/  S2R R0, SR_TID.X ;  /* 0x0000000000007919 */ /* 0x000e220000002100 */
[----:B------:R-:W0:Y:S02]  /*1610*/  LDC.64 R4, c[0x0][0x380] ;  /* 0x0000e000ff047b82 */ /* 0x000e240000000a00 */
[----:B0-----:R-:W-:-:S05]  /*1620*/  IMAD.WIDE.U32 R4, R0, 0x8, R4 ;  /* 0x0000000800047825 */ /* 0x001fca00078e0004 */
[----:B------:R-:W2:Y:S04]  /*1630*/  LDG.E.64 R2, desc[UR6][R4.64] ;  /* 0x0000000604027981 */ /* 0x000ea8000c1e1b00 */
[----:B------:R-:W2:Y:S04]  /*1640*/  LDG.E.64 R6, desc[UR6][R4.64+0x1000] ;  /* 0x0010000604067981 */ /* 0x000ea8000c1e1b00 */
[----:B------:R-:W3:Y:S04]  /*1650*/  LDG.E.64 R10, desc[UR6][R4.64+0x2000] ;  /* 0x00200006040a7981 */ /* 0x000ee8000c1e1b00 */
[----:B------:R-:W4:Y:S04]  /*1660*/  LDG.E.64 R12, desc[UR6][R4.64+0x3000] ;  /* 0x00300006040c7981 */ /* 0x000f28000c1e1b00 */
[----:B------:R-:W5:Y:S04]  /*1670*/  LDG.E.64 R14, desc[UR6][R4.64+0x4000] ;  /* 0x00400006040e7981 */ /* 0x000f68000c1e1b00 */
[----:B------:R-:W5:Y:S04]  /*1680*/  LDG.E.64 R16, desc[UR6][R4.64+0x5000] ;  /* 0x0050000604107981 */ /* 0x000f68000c1e1b00 */
[----:B------:R-:W5:Y:S01]  /*1690*/  LDG.E.64 R18, desc[UR6][R4.64+0x6000] ;  /* 0x0060000604127981 */ /* 0x000f62000c1e1b00 */
[----:B--2---:R-:W-:-:S08]  /*16a0*/  DADD R2, R2, R6 ;  /* 0x0000000002027229 */ /* 0x004fd00000000006 */
[----:B---3--:R-:W-:-:S08]  /*16b0*/  DADD R2, R10, R2 ;  /* 0x000000000a027229 */ /* 0x008fd00000000002 */
[----:B----4-:R-:W-:Y:S01]  /*16c0*/  DADD R2, R12, R2 ;  /* 0x000000000c027229 */ /* 0x010fe20000000002 */
[----:B------:R-:W-:-:S04]  /*16d0*/  IADD3 R12, P1, PT, R8, -0xe00, RZ ;  /* 0xfffff200080c7810 */ /* 0x000fc80007f3e0ff */
[----:B------:R-:W-:Y:S02]  /*16e0*/  ISETP.GE.U32.AND P0, PT, R12, 0xe00, PT ;  /* 0x00000e000c00780c */ /* 0x000fe40003f06070 */
[----:B------:R-:W-:Y:S01]  /*16f0*/  IADD3.X R13, PT, PT, R9, -0x1, RZ, P1, !PT ;  /* 0xffffffff090d7810 */ /* 0x000fe20000ffe4ff */
[----:B-----5:R-:W-:-:S03]  /*1700*/  DADD R2, R14, R2 ;  /* 0x000000000e027229 */ /* 0x020fc60000000002 */
[----:B------:R-:W-:-:S05]  /*1710*/  ISETP.GE.U32.AND.EX P0, PT, R13, RZ, PT, P0 ;  /* 0x000000ff0d00720c */ /* 0x000fca0003f06100 */
[----:B------:R-:W-:-:S08]  /*1720*/  DADD R2, R16, R2 ;  /* 0x0000000010027229 */ /* 0x000fd00000000002 */
[----:B------:R-:W-:Y:S01]  /*1730*/  DADD R6, R18, R2 ;  /* 0x0000000012067229 */ /* 0x000fe20000000002 */
[----:B------:R-:W-:Y:S02]  /*1740*/  IMAD.MOV.U32 R3, RZ, RZ, 0xe00 ;  /* 0x00000e00ff037424 */ /* 0x000fe400078e00ff */
[----:B------:R-:W-:Y:S01]  /*1750*/  IMAD.MOV.U32 R2, RZ, RZ, RZ ;  /* 0x000000ffff027224 */ /* 0x000fe200078e00ff */
[----:B------:R-:W-:Y:S07]  /*1760*/  @!P0 BRA `(.L_x_76) ;  /* 0x0000000000748947 */ /* 0x000fee0003800000 */
[----:B------:R-:W0:Y:S01]  /*1770*/  LDC.64 R8, c[0x0][0x390] ;  /* 0x0000e400ff087b82 */ /* 0x000e220000000a00 */
[----:B------:R-:W-:Y:S02]  /*1780*/  IMAD.MOV.U32 R3, RZ, RZ, 0xe00 ;  /* 0x00000e00ff037424 */ /* 0x000fe400078e00ff */
[----:B------:R-:W-:-:S07]  /*1790*/  IMAD.MOV.U32 R2, RZ, RZ, RZ ;  /* 0x000000ffff027224 */ /* 0x000fce00078e00ff */
.L_x_78:
[----:B------:R-:W-:-:S04]  /*17a0*/  LEA R16, P0, R3, R4, 0x3 ;  /* 0x0000000403107211 */ /* 0x000fc800078018ff */
[----:B------:R-:W-:-:S05]  /*17b0*/  LEA.HI.X R17, R3, R5, R2, 0x3, P0 ;  /* 0x0000000503117211 */ /* 0x000fca00000f1c02 */
[----:B------:R-:W2:Y:S04]  /*17c0*/  LDG.E.64 R18, desc[UR6][R16.64] ;  /* 0x0000000610127981 */ /* 0x000ea8000c1e1b00 */
[----:B------:R-:W3:Y:S04]  /*17d0*/  LDG.E.64 R20, desc[UR6][R16.64+0x1000] ;  /* 0x0010000610147981 */ /* 0x000ee8000c1e1b00 */
[----:B------:R-:W4:Y:S04]  /*17e0*/  LDG.E.64 R22, desc[UR6][R16.64+0x2000] ;  /* 0x0020000610167981 */ /* 0x000f28000c1e1b00 */
[----:B------:R-:W5:Y:S04]  /*17f0*/  LDG.E.64 R24, desc[UR6][R16.64+0x3000] ;  /* 0x0030000610187981 */ /* 0x000f68000c1e1b00 */
[----:B------:R-:W5:Y:S04]  /*1800*/  LDG.E.64 R26, desc[UR6][R16.64+0x4000] ;  /* 0x00400006101a7981 */ /* 0x000f68000c1e1b00 */
[----:B------:R-:W5:Y:S04]  /*1810*/  LDG.E.64 R10, desc[UR6][R16.64+0x5000] ;  /* 0x00500006100a7981 */ /* 0x000f68000c1e1b00 */
[----:B------:R-:W5:Y:S01]  /*1820*/  LDG.E.64 R14, desc[UR6][R16.64+0x6000] ;  /* 0x00600006100e7981 */ /* 0x000f62000c1e1b00 */
[----:B--2---:R-:W-:Y:S01]  /*1830*/  DADD R18, R18, R6 ;  /* 0x0000000012127229 */ /* 0x004fe20000000006 */
[----:B0-----:R-:W-:-:S04]  /*1840*/  IADD3 R6, P1, PT, -R3, R8, RZ ;  /* 0x0000000803067210 */ /* 0x001fc80007f3e1ff */
[----:B------:R-:W-:Y:S01]  /*1850*/  ISETP.GE.U32.AND P0, PT, R6, 0xe00, PT ;  /* 0x00000e000600780c */ /* 0x000fe20003f06070 */
[----:B------:R-:W-:Y:S02]  /*1860*/  IMAD.X R6, R9, 0x1, ~R2, P1 ;  /* 0x0000000109067824 */ /* 0x000fe400008e0e02 */
[----:B---3--:R-:W-:-:S03]  /*1870*/  DADD R18, R20, R18 ;  /* 0x0000000014127229 */ /* 0x008fc60000000012 */
[----:B------:R-:W-:-:S05]  /*1880*/  ISETP.GE.U32.AND.EX P0, PT, R6, RZ, PT, P0 ;  /* 0x000000ff0600720c */ /* 0x000fca0003f06100 */
[----:B----4-:R-:W-:-:S08]  /*1890*/  DADD R18, R22, R18 ;  /* 0x0000000016127229 */ /* 0x010fd00000000012 */
[----:B-----5:R-:W-:-:S08]  /*18a0*/  DADD R18, R24, R18 ;  /* 0x0000000018127229 */ /* 0x020fd00000000012 */
[----:B------:R-:W-:-:S08]  /*18b0*/  DADD R18, R26, R18 ;  /* 0x000000001a127229 */ /* 0x000fd00000000012 */
[----:B------:R-:W-:-:S08]  /*18c0*/  DADD R10, R10, R18 ;  /* 0x000000000a0a7229 */ /* 0x000fd00000000012 */
[----:B------:R-:W-:Y:S01]  /*18d0*/  DADD R6, R14, R10 ;  /* 0x000000000e067229 */ /* 0x000fe2000000000a */
[----:B------:R-:W-:Y:S10]  /*18e0*/  @!P0 BRA `(.L_x_77) ;  /* 0x0000000800208947 */ /* 0x000ff40003800000 */
[----:B------:R-:W-:-:S05]  /*18f0*/  IADD3 R3, P0, PT, R3, 0xe00, RZ ;  /* 0x00000e0003037810 */ /* 0x000fca0007f1e0ff */
[----:B------:R-:W-:Y:S01]  /*1900*/  IMAD.X R2, RZ, RZ, R2, P0 ;  /* 0x000000ffff027224 */ /* 0x000fe200000e0602 */
[----:B------:R-:W-:-:S04]  /*1910*/  ISETP.GT.U32.AND P0, PT, R3, R12, PT ;  /* 0x0000000c0300720c */ /* 0x000fc80003f04070 */
[----:B------:R-:W-:-:S13]  /*1920*/  ISETP.GT.U32.AND.EX P0, PT, R2, R13, PT, P0 ;  /* 0x0000000d0200720c */ /* 0x000fda0003f04100 */
[----:B------:R-:W-:Y:S05]  /*1930*/  @!P0 BRA `(.L_x_78) ;  /* 0xfffffffc00988947 */ /* 0x000fea000383ffff */
.L_x_76:
[----:B------:R-:W-:Y:S01]  /*1940*/  IMAD.IADD R5, R8, 0x1, -R3 ;  /* 0x0000000108057824 */ /* 0x000fe200078e0a03 */
[----:B------:R-:W-:Y:S01]  /*1950*/  ISETP.GE.U32.AND P1, PT, R3, R8, PT ;  /* 0x000000080300720c */ /* 0x000fe20003f26070 */
[----:B------:R-:W-:Y:S03]  /*1960*/  BSSY.RECONVERGENT B1, `(.L_x_77) ;  /* 0x0000080000017945 */ /* 0x000fe60003800200 */
[----:B------:R-:W-:-:S04]  /*1970*/  ISETP.GE.AND P0, PT, R0, R5, PT ;  /* 0x000000050000720c */ /* 0x000fc80003f06270 */
[----:B------:R-:W-:-:S13]  /*1980*/  ISETP.GE.U32.OR.EX P0, PT, R2, R9, P0, P1 ;  /* 0x000000090200720c */ /* 0x000fda0000706510 */
[----:B------:R-:W-:Y:S05]  /*1990*/  @P0 BRA `(.L_x_79) ;  /* 0x0000000400f00947 */ /* 0x000fea0003800000 */
[----:B------:R-:W-:Y:S01]  /*19a0*/  LOP3.LUT R4, RZ, R0, RZ, 0x33, !PT ;  /* 0x00000000ff047212 */ /* 0x000fe200078e33ff */
[----:B------:R-:W-:Y:S01]  /*19b0*/  BSSY.RECONVERGENT B2, `(.L_x_80) ;  /* 0x0000038000027945 */ /* 0x000fe20003800200 */
[----:B------:R-:W-:Y:S02]  /*19c0*/  IMAD.MOV.U32 R42, RZ, RZ, R0 ;  /* 0x000000ffff2a7224 */ /* 0x000fe400078e0000 */
[----:B------:R-:W-:-:S04]  /*19d0*/  IADD3 R8, PT, PT, -R3, R8, R4 ;  /* 0x0000000803087210 */ /* 0x000fc80007ffe104 */
[C---:B------:R-:W-:Y:S02]  /*19e0*/  ISETP.GE.U32.AND P1, PT, R8.reuse, 0x1e00, PT ;  /* 0x00001e000800780c */ /* 0x040fe40003f26070 */
[----:B------:R-:W-:-:S04]  /*19f0*/  LEA.HI R4, R8, 0x1, RZ, 0x17 ;  /* 0x0000000108047811 */ /* 0x000fc800078fb8ff */
[----:B------:R-:W-:-:S04]  /*1a00*/  LOP3.LUT R5, R4, 0xf, RZ, 0xc0, !PT ;  /* 0x0000000f04057812 */ /* 0x000fc800078ec0ff */
[----:B------:R-:W-:-:S03]  /*1a10*/  ISETP.NE.AND P0, PT, R5, RZ, PT ;  /* 0x000000ff0500720c */ /* 0x000fc60003f05270 */
[----:B------:R-:W-:Y:S10]  /*1a20*/  @!P1 BRA `(.L_x_81) ;  /* 0x0000000000c09947 */ /* 0x000ff40003800000 */
[----:B------:R-:W0:Y:S01]  /*1a30*/  LDCU.64 UR4, c[0x0][0x380] ;  /* 0x00007000ff0477ac */ /* 0x000e220008000a00 */
[----:B------:R-:W-:Y:S01]  /*1a40*/  IADD3 R9, P2, PT, R0, R3, RZ ;  /* 0x0000000300097210 */ /* 0x000fe20007f5e0ff */
[----:B------:R-:W-:Y:S01]  /*1a50*/  IMAD.MOV.U32 R42, RZ, RZ, R0 ;  /* 0x000000ffff2a7224 */ /* 0x000fe200078e0000 */
[----:B------:R-:W-:-:S03]  /*1a60*/  LOP3.LUT R43, R4, 0xfffff0, RZ, 0xc0, !PT ;  /* 0x00fffff0042b7812 */ /* 0x000fc600078ec0ff */
[----:B------:R-:W-:Y:S02]  /*1a70*/  IMAD.X R10, RZ, RZ, R2, P2 ;  /* 0x000000ffff0a7224 */ /* 0x000fe400010e0602 */
[----:B------:R-:W-:Y:S01]  /*1a80*/  IMAD.MOV R43, RZ, RZ, -R43 ;  /* 0x000000ffff2b7224 */ /* 0x000fe200078e0a2b */
[----:B0-----:R-:W-:-:S04]  /*1a90*/  LEA R8, P1, R9, UR4, 0x3 ;  /* 0x0000000409087c11 */ /* 0x001fc8000f8218ff */
[----:B------:R-:W-:Y:S02]  /*1aa0*/  IADD3 R8, P2, PT, R8, 0x8000, RZ ;  /* 0x0000800008087810 */ /* 0x000fe40007f5e0ff */
[----:B------:R-:W-:-:S05]  /*1ab0*/  LEA.HI.X R9, R9, UR5, R10, 0x3, P1 ;  /* 0x0000000509097c11 */ /* 0x000fca00088f1c0a */
[----:B------:R-:W-:-:S07]  /*1ac0*/  IMAD.X R9, RZ, RZ, R9, P2 ;  /* 0x000000ffff097224 */ /* 0x000fce00010e0609 */
.L_x_82:
[----:B------:R-:W2:Y:S04]  /*1ad0*/  LDG.E.64 R10, desc[UR6][R8.64+-0x8000] ;  /* 0xff800006080a7981 */ /* 0x000ea8000c1e1b00 */
[----:B------:R-:W3:Y:S04]  /*1ae0*/  LDG.E.64 R12, desc[UR6][R8.64+-0x7000] ;  /* 0xff900006080c7981 */ /* 0x000ee8000c1e1b00 */
[----:B------:R-:W4:Y:S04]  /*1af0*/  LDG.E.64 R14, desc[UR6][R8.64+-0x6000] ;  /* 0xffa00006080e7981 */ /* 0x000f28000c1e1b00 */
[----:B------:R-:W5:Y:S04]  /*1b00*/  LDG.E.64 R16, desc[UR6][R8.64+-0x5000] ;  /* 0xffb0000608107981 */ /* 0x000f68000c1e1b00 */
        /* <DEDUP_REMOVED lines=11> */
[----:B------:R0:W5:Y:S01]  /*1bc0*/  LDG.E.64 R40, desc[UR6][R8.64+0x7000] ;  /* 0x0070000608287981 */ /* 0x000162000c1e1b00 */
[----:B------:R-:W-:-:S02]  /*1bd0*/  VIADD R43, R43, 0x10 ;  /* 0x000000102b2b7836 */ /* 0x000fc40000000000 */
        /* <DEDUP_REMOVED lines=21> */
.L_x_81:
[----:B------:R-:W-:Y:S05]  /*1d30*/  BSYNC.RECONVERGENT B2 ;  /* 0x0000000000027941 */ /* 0x000fea0003800200 */
.L_x_80:
[----:B------:R-:W-:Y:S05]  /*1d40*/  @!P0 BRA `(.L_x_79) ;  /* 0x0000000400048947 */ /* 0x000fea0003800000 */
[----:B------:R-:W-:Y:S01]  /*1d50*/  ISETP.GE.U32.AND P1, PT, R5, 0x8, PT ;  /* 0x000000080500780c */ /* 0x000fe20003f26070 */
[----:B------:R-:W-:Y:S01]  /*1d60*/  BSSY.RECONVERGENT B2, `(.L_x_83) ;  /* 0x000001a000027945 */ /* 0x000fe20003800200 */
[----:B------:R-:W-:-:S04]  /*1d70*/  LOP3.LUT R26, R4, 0x7, RZ, 0xc0, !PT ;  /* 0x00000007041a7812 */ /* 0x000fc800078ec0ff */
[----:B------:R-:W-:-:S07]  /*1d80*/  ISETP.NE.AND P0, PT, R26, RZ, PT ;  /* 0x000000ff1a00720c */ /* 0x000fce0003f05270 */
[----:B------:R-:W-:Y:S06]  /*1d90*/  @!P1 BRA `(.L_x_84) ;  /* 0x0000000000589947 */ /* 0x000fec0003800000 */
[----:B------:R-:W0:Y:S01]  /*1da0*/  LDCU.64 UR4, c[0x0][0x380] ;  /* 0x00007000ff0477ac */ /* 0x000e220008000a00 */
[----:B------:R-:W-:-:S05]  /*1db0*/  IADD3 R5, P1, PT, R42, R3, RZ ;  /* 0x000000032a057210 */ /* 0x000fca0007f3e0ff */
[----:B------:R-:W-:Y:S01]  /*1dc0*/  IMAD.X R10, RZ, RZ, R2, P1 ;  /* 0x000000ffff0a7224 */ /* 0x000fe200008e0602 */
[----:B0-----:R-:W-:-:S04]  /*1dd0*/  LEA R8, P1, R5, UR4, 0x3 ;  /* 0x0000000405087c11 */ /* 0x001fc8000f8218ff */
        /* <DEDUP_REMOVED lines=18> */
.L_x_84:
[----:B------:R-:W-:Y:S05]  /*1f00*/  BSYNC.RECONVERGENT B2 ;  /* 0x0000000000027941 */ /* 0x000fea0003800200 */
.L_x_83:
        /* <DEDUP_REMOVED lines=20> */
.L_x_86:
[----:B------:R-:W-:Y:S05]  /*2050*/  BSYNC.RECONVERGENT B2 ;  /* 0x0000000000027941 */ /* 0x000fea0003800200 */
.L_x_85:
[----:B------:R-:W-:Y:S05]  /*2060*/  @!P0 BRA `(.L_x_79) ;  /* 0x00000000003c8947 */ /* 0x000fea0003800000 */
[----:B------:R-:W0:Y:S01]  /*2070*/  LDCU.64 UR4, c[0x0][0x380] ;  /* 0x00007000ff0477ac */ /* 0x000e220008000a00 */
[----:B------:R-:W-:Y:S01]  /*2080*/  IADD3 R3, P0, PT, R42, R3, RZ ;  /* 0x000000032a037210 */ /* 0x000fe20007f1e0ff */
[----:B------:R-:W-:-:S04]  /*2090*/  IMAD.MOV R4, RZ, RZ, -R16 ;  /* 0x000000ffff047224 */ /* 0x000fc800078e0a10 */
[----:B------:R-:W-:Y:S01]  /*20a0*/  IMAD.X R2, RZ, RZ, R2, P0 ;  /* 0x000000ffff027224 */ /* 0x000fe200000e0602 */
[----:B0-----:R-:W-:-:S04]  /*20b0*/  LEA R5, P1, R3, UR4, 0x3 ;  /* 0x0000000403057c11 */ /* 0x001fc8000f8218ff */
[----:B------:R-:W-:-:S09]  /*20c0*/  LEA.HI.X R8, R3, UR5, R2, 0x3, P1 ;  /* 0x0000000503087c11 */ /* 0x000fd200088f1c02 */
.L_x_87:
        /* <DEDUP_REMOVED lines=9> */
.L_x_79:
[----:B------:R-:W-:Y:S05]  /*2160*/  BSYNC.RECONVERGENT B1 ;  /* 0x0000000000017941 */ /* 0x000fea0003800200 */
.L_x_77:
        /* <DEDUP_REMOVED lines=40> */
[----:B------:R-:W-:-:S03]  /*23f0*/  FSEL R5, R5, R3, P0 ;  /* 0x0000000305057208 */ /* 0x000fc60000000000 */
[----:B0-----:R-:W-:Y:S02]  /*2400*/  IMAD.MOV.U32 R2, RZ, RZ, R0 ;  /* 0x000000ffff027224 */ /* 0x001fe400078e0000 */
[----:B------:R-:W-:-:S04]  /*2410*/  IMAD.MOV.U32 R3, RZ, RZ, R5 ;  /* 0x000000ffff037224 */ /* 0x000fc800078e0005 */
[----:B------:R-:W-:Y:S05]  /*2420*/  @P1 BRA `(.L_x_75) ;  /* 0x0000000000681947 */ /* 0x000fea0003800000 */
        /* <DEDUP_REMOVED lines=26> */
.L_x_75:
[----:B------:R-:W-:Y:S05]  /*25d0*/  BSYNC.RECONVERGENT B0 ;  /* 0x0000000000007941 */ /* 0x000fea0003800200 */
.L_x_60:
[----:B------:R-:W-:Y:S05]  /*25e0*/  @P1 EXIT ;  /* 0x000000000000194d */ /* 0x000fea0003800000 */
[----:B------:R-:W0:Y:S01]  /*25f0*/  LDCU.64 UR4, c[0x0][0x3a0] ;  /* 0x00007400ff0477ac */ /* 0x000e220008000a00 */
[----:B------:R-:W1:Y:S01]  /*2600*/  LDC.64 R4, c[0x0][0x388] ;  /* 0x0000e200ff047b82 */ /* 0x000e620000000a00 */
[----:B0-----:R-:W-:-:S07]  /*2610*/  DADD R2, R2, UR4 ;  /* 0x0000000402027e29 */ /* 0x001fce0008000000 */
[----:B-1----:R-:W-:Y:S01]  /*2620*/  STG.E.64 desc[UR6][R4.64], R2 ;  /* 0x0000000204007986 */ /* 0x002fe2000c101b06 */
[----:B------:R-:W-:Y:S05]  /*2630*/  EXIT ;  /* 0x000000000000794d */ /* 0x000fea0003800000 */
.L_x_88:
        /* <DEDUP_REMOVED lines=12> */
.L_x_205:


//--------------------- .text._ZN3cub18CUB_300001_SM_10006detail6reduce28DeviceReduceSingleTileKernelINS2_10policy_hubIdjN4cuda3std3__44plusIdEEE10Policy1000EPdSC_iS9_ddNS7_10__identityEEEvT0_T1_T2_T3_T4_T6_ --------------------------
	.section	.text._ZN3cub18CUB_300001_SM_10006detail6reduce28DeviceReduceSingleTileKernelINS2_10policy_hubIdjN4cuda3std3__44plusIdEEE10Policy1000EPdSC_iS9_ddNS7_10__identityEEEvT0_T1_T2_T3_T4_T6_,"ax",@progbits
	.align	128
        .global         _ZN3cub18CUB_300001_SM_10006detail6reduce28DeviceReduceSingleTileKernelINS2_10policy_hubIdjN4cuda3std3__44plusIdEEE10Policy1000EPdSC_iS9_ddNS7_10__identityEEEvT0_T1_T2_T3_T4_T6_
        .type           _ZN3cub18CUB_300001_SM_10006detail6reduce28DeviceReduceSingleTileKernelINS2_10policy_hubIdjN4cuda3std3__44plusIdEEE10Policy1000EPdSC_iS9_ddNS7_10__identityEEEvT0_T1_T2_T3_T4_T6_,@function
        .size           _ZN3cub18CUB_300001_SM_10006detail6reduce28DeviceReduceSingleTileKernelINS2_10policy_hubIdjN4cuda3std3__44plusIdEEE10Policy1000EPdSC_iS9_ddNS7_10__identityEEEvT0_T1_T2_T3_T4_T6_,(.L_x_206 - _ZN3cub18CUB_300001_SM_10006detail6reduce28DeviceReduceSingleTileKernelINS2_10policy_hubIdjN4cuda3std3__44plusIdEEE10Policy1000EPdSC_iS9_ddNS7_10__identityEEEvT0_T1_T2_T3_T4_T6_)
        .other          _ZN3cub18CUB_300001_SM_10006detail6reduce28DeviceReduceSingleTileKernelINS2_10policy_hubIdjN4cuda3std3__44plusIdEEE10Policy1000EPdSC_iS9_ddNS7_10__identityEEEvT0_T1_T2_T3_T4_T6_,@"STO_CUDA_ENTRY STV_DEFAULT"
_ZN3cub18CUB_300001_SM_10006detail6reduce28DeviceReduceSingleTileKernelINS2_10policy_hubIdjN4cuda3std3__44plusIdEEE10Policy1000EPdSC_iS9_ddNS7_10__identityEEEvT0_T1_T2_T3_T4_T6_:
.text._ZN3cub18CUB_300001_SM_10006detail6reduce28DeviceReduceSingleTileKernelINS2_10policy_hubIdjN4cuda3std3__44plusIdEEE10Policy1000EPdSC_iS9_ddNS7_10__identityEEEvT0_T1_T2_T3_T4_T6_:
        /* <DEDUP_REMOVED lines=13> */
.L_x_89:
        /* <DEDUP_REMOVED lines=13> */
.L_x_93:
[----:B------:R-:W-:Y:S05]  /*01a0*/  BSYNC.RECONVERGENT B1 ;  /* 0x0000000000017941 */ /* 0x000fea0003800200 */
.L_x_92:
[----:B------:R-:W-:Y:S01]  /*01b0*/  ISETP.GE.AND P0, PT, R5, R4, PT ;  /* 0x000000040500720c */ /* 0x000fe20003f06270 */
[----:B------:R-:W-:-:S12]  /*01c0*/  BSSY.RECONVERGENT B1, `(.L_x_94) ;  /* 0x0000078000017945 */ /* 0x000fd80003800200 */
[----:B------:R-:W-:Y:S05]  /*01d0*/  @P0 BRA `(.L_x_95) ;  /* 0x0000000400d80947 */ /* 0x000fea0003800000 */
[----:B------:R-:W-:Y:S01]  /*01e0*/  LOP3.LUT R9, RZ, R5, RZ, 0x33, !PT ;  /* 0x00000005ff097212 */ /* 0x000fe200078e33ff */
[----:B------:R-:W-:Y:S04]  /*01f0*/  BSSY.RECONVERGENT B2, `(.L_x_96) ;  /* 0x0000019000027945 */ /* 0x000fe80003800200 */
[----:B------:R-:W-:-:S04]  /*0200*/  IMAD.IADD R9, R9, 0x1, R4 ;  /* 0x0000000109097824 */ /* 0x000fc800078e0204 */
[C---:B------:R-:W-:Y:S01]  /*0210*/  IMAD.HI.U32 R0, R9.reuse, -0x33333333, RZ ;  /* 0xcccccccd09007827 */ /* 0x040fe200078e00ff */
[----:B------:R-:W-:-:S04]  /*0220*/  ISETP.GE.U32.AND P0, PT, R9, 0x780, PT ;  /* 0x000007800900780c */ /* 0x000fc80003f06070 */
[----:B------:R-:W-:-:S04]  /*0230*/  SHF.R.U32.HI R0, RZ, 0x9, R0 ;  /* 0x00000009ff007819 */ /* 0x000fc80000011600 */
[----:B------:R-:W-:-:S04]  /*0240*/  LOP3.LUT R2, R0, 0x3, RZ, 0xc0, !PT ;  /* 0x0000000300027812 */ /* 0x000fc800078ec0ff */
[----:B------:R-:W-:-:S13]  /*0250*/  ISETP.NE.AND P1, PT, R2, 0x3, PT ;  /* 0x000000030200780c */ /* 0x000fda0003f25270 */
[----:B------:R-:W-:Y:S05]  /*0260*/  @!P1 BRA `(.L_x_97) ;  /* 0x0000000000449947 */ /* 0x000fea0003800000 */
[----:B------:R-:W0:Y:S01]  /*0270*/  LDC.64 R8, c[0x0][0x380] ;  /* 0x0000e000ff087b82 */ /* 0x000e220000000a00 */
[----:B------:R-:W-:-:S05]  /*0280*/  VIADD R0, R0, 0x1 ;  /* 0x0000000100007836 */ /* 0x000fca0000000000 */
[----:B------:R-:W-:-:S05]  /*0290*/  LOP3.LUT R0, R0, 0x3, RZ, 0xc0, !PT ;  /* 0x0000000300007812 */ /* 0x000fca00078ec0ff */
[----:B------:R-:W-:Y:S02]  /*02a0*/  IMAD.MOV R0, RZ, RZ, -R0 ;  /* 0x000000ffff007224 */ /* 0x000fe400078e0a00 */
[----:B0-----:R-:W-:-:S04]  /*02b0*/  IMAD.WIDE.U32 R8, R5, 0x8, R8 ;  /* 0x0000000805087825 */ /* 0x001fc800078e0008 */
[----:B------:R-:W-:Y:S02]  /*02c0*/  IMAD.MOV.U32 R2, RZ, RZ, R8 ;  /* 0x000000ffff027224 */ /* 0x000fe400078e0008 */
[----:B------:R-:W-:-:S07]  /*02d0*/  IMAD.MOV.U32 R11, RZ, RZ, R9 ;  /* 0x000000ffff0b7224 */ /* 0x000fce00078e0009 */
.L_x_98:
        /* <DEDUP_REMOVED lines=10> */
.L_x_97:
[----:B------:R-:W-:Y:S05]  /*0380*/  BSYNC.RECONVERGENT B2 ;  /* 0x0000000000027941 */ /* 0x000fea0003800200 */
.L_x_96:
        /* <DEDUP_REMOVED lines=8> */
.L_x_101:
        /* <DEDUP_REMOVED lines=43> */
.L_x_100:
[----:B------:R-:W-:Y:S05]  /*06c0*/  BSYNC.RECONVERGENT B2 ;  /* 0x0000000000027941 */ /* 0x000fea0003800200 */
.L_x_99:
        /* <DEDUP_REMOVED lines=26> */
.L_x_103:
[----:B------:R-:W-:Y:S05]  /*0870*/  BSYNC.RECONVERGENT B2 ;  /* 0x0000000000027941 */ /* 0x000fea0003800200 */
.L_x_102:
        /* <DEDUP_REMOVED lines=12> */
.L_x_95:
[----:B------:R-:W-:Y:S05]  /*0940*/  BSYNC.RECONVERGENT B1 ;  /* 0x0000000000017941 */ /* 0x000fea0003800200 */
.L_x_94:
        /* <DEDUP_REMOVED lines=47> */
[----:B------:R-:W0:Y:S04]  /*0c40*/  LDS.128 R8, [UR4+0x20] ;  /* 0x00002004ff087984 */ /* 0x000e280008000c00 */
[----:B------:R-:W1:Y:S04]  /*0c50*/  LDS.128 R16, [UR4+0x30] ;  /* 0x00003004ff107984 */ /* 0x000e680008000c00 */
[----:B--2---:R-:W2:Y:S01]  /*0c60*/  LDS.128 R4, [UR4+0x40] ;  /* 0x00004004ff047984 */ /* 0x004ea20008000c00 */
[----:B0-----:R-:W-:-:S03]  /*0c70*/  DADD R8, R12, R8 ;  /* 0x000000000c087229 */ /* 0x001fc60000000008 */
[----:B------:R-:W-:Y:S05]  /*0c80*/  LDS.128 R12, [UR4+0x60] ;  /* 0x00006004ff0c7984 */ /* 0x000fea0008000c00 */
[----:B------:R-:W-:Y:S02]  /*0c90*/  DADD R2, R8, R10 ;  /* 0x0000000008027229 */ /* 0x000fe4000000000a */
[----:B------:R-:W0:Y:S06]  /*0ca0*/  LDS.128 R8, [UR4+0x50] ;  /* 0x00005004ff087984 */ /* 0x000e2c0008000c00 */
[----:B-1----:R-:W-:-:S08]  /*0cb0*/  DADD R2, R2, R16 ;  /* 0x0000000002027229 */ /* 0x002fd00000000010 */
[----:B------:R-:W-:-:S08]  /*0cc0*/  DADD R2, R2, R18 ;  /* 0x0000000002027229 */ /* 0x000fd00000000012 */
[----:B--2---:R-:W-:-:S08]  /*0cd0*/  DADD R2, R2, R4 ;  /* 0x0000000002027229 */ /* 0x004fd00000000004 */
[----:B------:R-:W-:Y:S01]  /*0ce0*/  DADD R2, R2, R6 ;  /* 0x0000000002027229 */ /* 0x000fe20000000006 */
[----:B------:R-:W1:Y:S07]  /*0cf0*/  LDS.128 R4, [UR4+0x70] ;  /* 0x00007004ff047984 */ /* 0x000e6e0008000c00 */
[----:B0-----:R-:W-:-:S08]  /*0d00*/  DADD R2, R2, R8 ;  /* 0x0000000002027229 */ /* 0x001fd00000000008 */
[----:B------:R-:W-:Y:S01]  /*0d10*/  DADD R2, R2, R10 ;  /* 0x0000000002027229 */ /* 0x000fe2000000000a */
[----:B------:R-:W0:Y:S07]  /*0d20*/  LDS.128 R8, [UR4+0x80] ;  /* 0x00008004ff087984 */ /* 0x000e2e0008000c00 */
[----:B------:R-:W-:-:S08]  /*0d30*/  DADD R2, R2, R12 ;  /* 0x0000000002027229 */ /* 0x000fd0000000000c */
[----:B------:R-:W-:Y:S01]  /*0d40*/  DADD R2, R2, R14 ;  /* 0x0000000002027229 */ /* 0x000fe2000000000e */
[----:B------:R-:W2:Y:S07]  /*0d50*/  LDS.128 R12, [UR4+0x90] ;  /* 0x00009004ff0c7984 */ /* 0x000eae0008000c00 */
[----:B-1----:R-:W-:-:S08]  /*0d60*/  DADD R2, R2, R4 ;  /* 0x0000000002027229 */ /* 0x002fd00000000004 */
[----:B------:R-:W-:Y:S01]  /*0d70*/  DADD R2, R2, R6 ;  /* 0x0000000002027229 */ /* 0x000fe20000000006 */
[----:B------:R-:W1:Y:S07]  /*0d80*/  LDS.128 R4, [UR4+0xa0] ;  /* 0x0000a004ff047984 */ /* 0x000e6e0008000c00 */
[----:B0-----:R-:W-:Y:S01]  /*0d90*/  DADD R2, R2, R8 ;  /* 0x0000000002027229 */ /* 0x001fe20000000008 */
[----:B------:R-:W0:Y:S07]  /*0da0*/  LDS.64 R8, [UR4+0xb0] ;  /* 0x0000b004ff087984 */ /* 0x000e2e0008000a00 */
[----:B------:R-:W-:-:S08]  /*0db0*/  DADD R2, R2, R10 ;  /* 0x0000000002027229 */ /* 0x000fd0000000000a */
[----:B--2---:R-:W-:-:S08]  /*0dc0*/  DADD R2, R2, R12 ;  /* 0x0000000002027229 */ /* 0x004fd0000000000c */
[----:B------:R-:W-:-:S08]  /*0dd0*/  DADD R2, R2, R14 ;  /* 0x0000000002027229 */ /* 0x000fd0000000000e */
[----:B-1----:R-:W-:-:S08]  /*0de0*/  DADD R2, R2, R4 ;  /* 0x0000000002027229 */ /* 0x002fd00000000004 */
[----:B------:R-:W-:-:S08]  /*0df0*/  DADD R2, R2, R6 ;  /* 0x0000000002027229 */ /* 0x000fd00000000006 */
[----:B0-----:R-:W-:Y:S01]  /*0e00*/  DADD R12, R2, R8 ;  /* 0x00000000020c7229 */ /* 0x001fe20000000008 */
[----:B------:R-:W-:Y:S10]  /*0e10*/  BRA `(.L_x_105) ;  /* 0x0000001800487947 */ /* 0x000ff40003800000 */
.L_x_104:
        /* <DEDUP_REMOVED lines=32> */
[----:B------:R-:W-:Y:S01]  /*1020*/  VIADD R0, R2, 0x10 ;  /* 0x0000001002007836 */ /* 0x000fe20000000000 */
[----:B------:R-:W-:Y:S02]  /*1030*/  @!P1 SHF.R.U32.HI R2, RZ, 0x2, R3 ;  /* 0x00000002ff029819 */ /* 0x000fe40000011603 */
[----:B------:R-:W1:Y:S02]  /*1040*/  SHFL.DOWN PT, R7, R11, 0x8, R5 ;  /* 0x090000000b077989 */ /* 0x000e6400000e0005 */
[----:B------:R-:W-:Y:S01]  /*1050*/  @!P1 LOP3.LUT R2, R2, 0xf8, RZ, 0xc0, !PT ;  /* 0x000000f802029812 */ /* 0x000fe200078ec0ff */
[----:B-1----:R-:W-:-:S10]  /*1060*/  DADD R6, R6, R10 ;  /* 0x0000000006067229 */ /* 0x002fd4000000000a */
[----:B------:R-:W-:Y:S02]  /*1070*/  FSEL R8, R10, R6, P0 ;  /* 0x000000060a087208 */ /* 0x000fe40000000000 */
[----:B------:R-:W-:Y:S02]  /*1080*/  FSEL R9, R11, R7, P0 ;  /* 0x000000070b097208 */ /* 0x000fe40000000000 */
[----:B------:R-:W-:Y:S01]  /*1090*/  @!P1 MOV R10, 0x400 ;  /* 0x00000400000a9802 */ /* 0x000fe20000000f00 */
[----:B------:R-:W-:Y:S01]  /*10a0*/  SHFL.DOWN PT, R6, R8, 0x10, R5 ;  /* 0x0a00000008067989 */ /* 0x000fe200000e0005 */
[----:B------:R-:W-:Y:S02]  /*10b0*/  ISETP.GT.AND P0, PT, R0, R5, PT ;  /* 0x000000050000720c */ /* 0x000fe40003f04270 */
[----:B0-----:R-:W-:Y:S01]  /*10c0*/  @!P1 LEA R11, R13, R10, 0x18 ;  /* 0x0000000a0d0b9211 */ /* 0x001fe200078ec0ff */
        /* <DEDUP_REMOVED lines=13> */
[----:B------:R-:W0:Y:S04]  /*11a0*/  LDS.128 R16, [UR4+0x20] ;  /* 0x00002004ff107984 */ /* 0x000e280008000c00 */
[----:B-1----:R-:W1:Y:S01]  /*11b0*/  LDS.128 R8, [UR4+0x30] ;  /* 0x00003004ff087984 */ /* 0x002e620008000c00 */
[----:B0-----:R-:W-:-:S10]  /*11c0*/  DADD R16, R12, R16 ;  /* 0x000000000c107229 */ /* 0x001fd40000000010 */
[----:B------:R-:W-:Y:S02]  /*11d0*/  FSEL R2, R16, R12, P1 ;  /* 0x0000000c10027208 */ /* 0x000fe40000800000 */
[----:B------:R-:W-:Y:S02]  /*11e0*/  FSEL R3, R17, R13, P1 ;  /* 0x0000000d11037208 */ /* 0x000fe40000800000 */
[----:B------:R-:W-:Y:S01]  /*11f0*/  ISETP.GT.AND P1, PT, R4, 0x40, PT ;  /* 0x000000400400780c */ /* 0x000fe20003f24270 */
[----:B------:R-:W0:Y:S03]  /*1200*/  LDS.128 R12, [UR4+0x40] ;  /* 0x00004004ff0c7984 */ /* 0x000e260008000c00 */
        /* <DEDUP_REMOVED lines=65> */
[----:B------:R-:W1:Y:S01]  /*1620*/  LDS.64 R2, [UR4+0xb0] ;  /* 0x0000b004ff027984 */ /* 0x000e620008000a00 */
        /* <DEDUP_REMOVED lines=11> */
[----:B------:R-:W-:Y:S01]  /*16e0*/  FSEL R13, R3, R7, P1 ;  /* 0x00000007030d7208 */ /* 0x000fe20000800000 */
[----:B------:R-:W-:Y:S06]  /*16f0*/  BRA `(.L_x_105) ;  /* 0x0000001000107947 */ /* 0x000fec0003800000 */
.L_x_91:
[----:B------:R-:W0:Y:S01]  /*1700*/  S2R R0, SR_TID.X ;  /* 0x0000000000007919 */ /* 0x000e220000002100 */
[----:B------:R-:W0:Y:S02]  /*1710*/  LDC.64 R6, c[0x0][0x380] ;  /* 0x0000e000ff067b82 */ /* 0x000e240000000a00 */
[----:B0-----:R-:W-:-:S05]  /*1720*/  IMAD.WIDE.U32 R6, R0, 0x8, R6 ;  /* 0x0000000800067825 */ /* 0x001fca00078e0006 */
[----:B------:R-:W2:Y:S04]  /*1730*/  LDG.E.64.CONSTANT R20, desc[UR6][R6.64] ;  /* 0x0000000606147981 */ /* 0x000ea8000c1e9b00 */
[----:B------:R-:W2:Y:S04]  /*1740*/  LDG.E.64.CONSTANT R2, desc[UR6][R6.64+0x1400] ;  /* 0x0014000606027981 */ /* 0x000ea8000c1e9b00 */
[----:B------:R-:W3:Y:S04]  /*1750*/  LDG.E.64.CONSTANT R8, desc[UR6][R6.64+0x2800] ;  /* 0x0028000606087981 */ /* 0x000ee8000c1e9b00 */
[----:B------:R-:W4:Y:S04]  /*1760*/  LDG.E.64.CONSTANT R10, desc[UR6][R6.64+0x3c00] ;  /* 0x003c0006060a7981 */ /* 0x000f28000c1e9b00 */
[----:B------:R-:W5:Y:S04]  /*1770*/  LDG.E.64.CONSTANT R12, desc[UR6][R6.64+0x5000] ;  /* 0x00500006060c7981 */ /* 0x000f68000c1e9b00 */
[----:B------:R-:W5:Y:S04]  /*1780*/  LDG.E.64.CONSTANT R14, desc[UR6][R6.64+0x6400] ;  /* 0x00640006060e7981 */ /* 0x000f68000c1e9b00 */
[----:B------:R-:W5:Y:S04]  /*1790*/  LDG.E.64.CONSTANT R16, desc[UR6][R6.64+0x7800] ;  /* 0x0078000606107981 */ /* 0x000f68000c1e9b00 */
[----:B------:R-:W5:Y:S01]  /*17a0*/  LDG.E.64.CONSTANT R18, desc[UR6][R6.64+0x8c00] ;  /* 0x008c000606127981 */ /* 0x000f62000c1e9b00 */
[----:B------:R-:W-:Y:S01]  /*17b0*/  ISETP.GE.U32.AND P0, PT, R4, 0x2800, PT ;  /* 0x000028000400780c */ /* 0x000fe20003f06070 */
[----:B--2---:R-:W-:-:S08]  /*17c0*/  DADD R2, R20, R2 ;  /* 0x0000000014027229 */ /* 0x004fd00000000002 */
[----:B---3--:R-:W-:Y:S01]  /*17d0*/  DADD R2, R8, R2 ;  /* 0x0000000008027229 */ /* 0x008fe20000000002 */
[----:B------:R-:W-:-:S07]  /*17e0*/  IMAD.MOV.U32 R9, RZ, RZ, 0x1400 ;  /* 0x00001400ff097424 */ /* 0x000fce00078e00ff */
[----:B----4-:R-:W-:-:S08]  /*17f0*/  DADD R2, R10, R2 ;  /* 0x000000000a027229 */ /* 0x010fd00000000002 */
[----:B-----5:R-:W-:-:S08]  /*1800*/  DADD R2, R12, R2 ;  /* 0x000000000c027229 */ /* 0x020fd00000000002 */
[----:B------:R-:W-:-:S08]  /*1810*/  DADD R2, R14, R2 ;  /* 0x000000000e027229 */ /* 0x000fd00000000002 */
[----:B------:R-:W-:-:S08]  /*1820*/  DADD R2, R16, R2 ;  /* 0x0000000010027229 */ /* 0x000fd00000000002 */
[----:B------:R-:W-:Y:S01]  /*1830*/  DADD R2, R18, R2 ;  /* 0x0000000012027229 */ /* 0x000fe20000000002 */
[----:B------:R-:W-:Y:S10]  /*1840*/  @!P0 BRA `(.L_x_106) ;  /* 0x00000000006c8947 */ /* 0x000ff40003800000 */
[----:B------:R-:W0:Y:S01]  /*1850*/  LDC R26, c[0x0][0x390] ;  /* 0x0000e400ff1a7b82 */ /* 0x000e220000000800 */
[----:B------:R-:W-:Y:S02]  /*1860*/  VIADD R8, R4, 0xffffec00 ;  /* 0xffffec0004087836 */ /* 0x000fe40000000000 */
[----:B------:R-:W-:-:S07]  /*1870*/  IMAD.MOV.U32 R9, RZ, RZ, 0x1400 ;  /* 0x00001400ff097424 */ /* 0x000fce00078e00ff */
.L_x_108:
[----:B------:R-:W-:-:S05]  /*1880*/  IMAD.WIDE R12, R9, 0x8, R6 ;  /* 0x00000008090c7825 */ /* 0x000fca00078e0206 */
[----:B------:R-:W2:Y:S04]  /*1890*/  LDG.E.64.CONSTANT R4, desc[UR6][R12.64] ;  /* 0x000000060c047981 */ /* 0x000ea8000c1e9b00 */
[----:B------:R-:W3:Y:S04]  /*18a0*/  LDG.E.64.CONSTANT R14, desc[UR6][R12.64+0x1400] ;  /* 0x001400060c0e7981 */ /* 0x000ee8000c1e9b00 */
[----:B------:R-:W4:Y:S04]  /*18b0*/  LDG.E.64.CONSTANT R16, desc[UR6][R12.64+0x2800] ;  /* 0x002800060c107981 */ /* 0x000f28000c1e9b00 */
[----:B------:R-:W5:Y:S04]  /*18c0*/  LDG.E.64.CONSTANT R18, desc[UR6][R12.64+0x3c00] ;  /* 0x003c00060c127981 */ /* 0x000f68000c1e9b00 */
        /* <DEDUP_REMOVED lines=8> */
[----:B------:R-:W-:-:S08]  /*1950*/  DADD R4, R20, R4 ;  /* 0x0000000014047229 */ /* 0x000fd00000000004 */
[----:B------:R-:W-:Y:S01]  /*1960*/  DADD R22, R22, R4 ;  /* 0x0000000016167229 */ /* 0x000fe20000000004 */
[----:B0-----:R-:W-:-:S04]  /*1970*/  IMAD.MOV.U32 R4, RZ, RZ, R26 ;  /* 0x000000ffff047224 */ /* 0x001fc800078e001a */
[----:B------:R-:W-:-:S03]  /*1980*/  IMAD.IADD R2, R4, 0x1, -R9 ;  /* 0x0000000104027824 */ /* 0x000fc600078e0a09 */
[----:B------:R-:W-:Y:S02]  /*1990*/  DADD R22, R24, R22 ;  /* 0x0000000018167229 */ /* 0x000fe40000000016 */
[----:B------:R-:W-:-:S06]  /*19a0*/  ISETP.GE.AND P0, PT, R2, 0x1400, PT ;  /* 0x000014000200780c */ /* 0x000fcc0003f06270 */
[----:B------:R-:W-:-:S07]  /*19b0*/  DADD R2, R10, R22 ;  /* 0x000000000a027229 */ /* 0x000fce0000000016 */
[----:B------:R-:W-:Y:S05]  /*19c0*/  @!P0 BRA `(.L_x_107) ;  /* 0x0000000800348947 */ /* 0x000fea0003800000 */
[----:B------:R-:W-:-:S05]  /*19d0*/  VIADD R9, R9, 0x1400 ;  /* 0x0000140009097836 */ /* 0x000fca0000000000 */
[----:B------:R-:W-:-:S13]  /*19e0*/  ISETP.GT.AND P0, PT, R9, R8, PT ;  /* 0x000000080900720c */ /* 0x000fda0003f04270 */
[----:B------:R-:W-:Y:S05]  /*19f0*/  @!P0 BRA `(.L_x_108) ;  /* 0xfffffffc00a08947 */ /* 0x000fea000383ffff */
.L_x_106:
[----:B------:R-:W-:-:S13]  /*1a00*/  ISETP.GE.AND P0, PT, R9, R4, PT ;  /* 0x000000040900720c */ /* 0x000fda0003f06270 */
[----:B------:R-:W-:Y:S05]  /*1a10*/  @P0 BRA `(.L_x_107) ;  /* 0x0000000800200947 */ /* 0x000fea0003800000 */
[----:B------:R-:W-:Y:S01]  /*1a20*/  IMAD.IADD R39, R4, 0x1, -R9 ;  /* 0x0000000104277824 */ /* 0x000fe200078e0a09 */
[----:B------:R-:W-:Y:S04]  /*1a30*/  BSSY.RECONVERGENT B1, `(.L_x_107) ;  /* 0x0000086000017945 */ /* 0x000fe80003800200 */
[----:B------:R-:W-:-:S13]  /*1a40*/  ISETP.GE.AND P0, PT, R0, R39, PT ;  /* 0x000000270000720c */ /* 0x000fda0003f06270 */
[----:B------:R-:W-:Y:S05]  /*1a50*/  @P0 BRA `(.L_x_109) ;  /* 0x00000008000c0947 */ /* 0x000fea0003800000 */
[----:B------:R-:W-:Y:S01]  /*1a60*/  LOP3.LUT R5, RZ, R0, RZ, 0x33, !PT ;  /* 0x00000000ff057212 */ /* 0x000fe200078e33ff */
[----:B------:R-:W-:Y:S01]  /*1a70*/  BSSY.RECONVERGENT B2, `(.L_x_110) ;  /* 0x0000017000027945 */ /* 0x000fe20003800200 */
[----:B------:R-:W-:Y:S02]  /*1a80*/  IMAD.MOV.U32 R38, RZ, RZ, R0 ;  /* 0x000000ffff267224 */ /* 0x000fe400078e0000 */
[----:B------:R-:W-:-:S04]  /*1a90*/  IADD3 R5, PT, PT, -R9, R4, R5 ;  /* 0x0000000409057210 */ /* 0x000fc80007ffe105 */
[C---:B------:R-:W-:Y:S01]  /*1aa0*/  ISETP.GE.U32.AND P1, PT, R5.reuse, 0x780, PT ;  /* 0x000007800500780c */ /* 0x040fe20003f26070 */
[----:B------:R-:W-:-:S05]  /*1ab0*/  IMAD.HI.U32 R4, R5, -0x33333333, RZ ;  /* 0xcccccccd05047827 */ /* 0x000fca00078e00ff */
[----:B------:R-:W-:-:S04]  /*1ac0*/  SHF.R.U32.HI R4, RZ, 0x9, R4 ;  /* 0x00000009ff047819 */ /* 0x000fc80000011604 */
[----:B------:R-:W-:-:S04]  /*1ad0*/  LOP3.LUT R6, R4, 0x3, RZ, 0xc0, !PT ;  /* 0x0000000304067812 */ /* 0x000fc800078ec0ff */
[----:B------:R-:W-:-:S13]  /*1ae0*/  ISETP.NE.AND P0, PT, R6, 0x3, PT ;  /* 0x000000030600780c */ /* 0x000fda0003f05270 */
[----:B------:R-:W-:Y:S05]  /*1af0*/  @!P0 BRA `(.L_x_111) ;  /* 0x0000000000388947 */ /* 0x000fea0003800000 */
[----:B------:R-:W0:Y:S01]  /*1b00*/  LDC.64 R6, c[0x0][0x380] ;  /* 0x0000e000ff067b82 */ /* 0x000e220000000a00 */
[----:B------:R-:W-:Y:S02]  /*1b10*/  VIADD R4, R4, 0x1 ;  /* 0x0000000104047836 */ /* 0x000fe40000000000 */
[----:B------:R-:W-:Y:S02]  /*1b20*/  IMAD.IADD R11, R0, 0x1, R9 ;  /* 0x00000001000b7824 */ /* 0x000fe400078e0209 */
[----:B------:R-:W-:Y:S01]  /*1b30*/  IMAD.MOV.U32 R38, RZ, RZ, R0 ;  /* 0x000000ffff267224 */ /* 0x000fe200078e0000 */
[----:B------:R-:W-:-:S05]  /*1b40*/  LOP3.LUT R4, R4, 0x3, RZ, 0xc0, !PT ;  /* 0x0000000304047812 */ /* 0x000fca00078ec0ff */
[----:B------:R-:W-:-:S07]  /*1b50*/  IMAD.MOV R8, RZ, RZ, -R4 ;  /* 0x000000ffff087224 */ /* 0x000fce00078e0a04 */
.L_x_112:
[----:B0-----:R-:W-:-:S06]  /*1b60*/  IMAD.WIDE.U32 R4, R11, 0x8, R6 ;  /* 0x000000080b047825 */ /* 0x001fcc00078e0006 */
[----:B------:R-:W2:Y:S01]  /*1b70*/  LDG.E.64.CONSTANT R4, desc[UR6][R4.64] ;  /* 0x0000000604047981 */ /* 0x000ea2000c1e9b00 */
[----:B------:R-:W-:Y:S02]  /*1b80*/  VIADD R8, R8, 0x1 ;  /* 0x0000000108087836 */ /* 0x000fe40000000000 */
[----:B------:R-:W-:Y:S02]  /*1b90*/  VIADD R38, R38, 0x280 ;  /* 0x0000028026267836 */ /* 0x000fe40000000000 */
[----:B------:R-:W-:Y:S01]  /*1ba0*/  VIADD R11, R11, 0x280 ;  /* 0x000002800b0b7836 */ /* 0x000fe20000000000 */
[----:B------:R-:W-:Y:S01]  /*1bb0*/  ISETP.NE.AND P0, PT, R8, RZ, PT ;  /* 0x000000ff0800720c */ /* 0x000fe20003f05270 */
[----:B--2---:R-:W-:-:S12]  /*1bc0*/  DADD R2, R4, R2 ;  /* 0x0000000004027229 */ /* 0x004fd80000000002 */
[----:B------:R-:W-:Y:S05]  /*1bd0*/  @P0 BRA `(.L_x_112) ;  /* 0xfffffffc00e00947 */ /* 0x000fea000383ffff */
.L_x_111:
[----:B------:R-:W-:Y:S05]  /*1be0*/  BSYNC.RECONVERGENT B2 ;  /* 0x0000000000027941 */ /* 0x000fea0003800200 */
.L_x_110:
[----:B------:R-:W-:Y:S05]  /*1bf0*/  @!P1 BRA `(.L_x_109) ;  /* 0x0000000400a49947 */ /* 0x000fea0003800000 */
[----:B------:R-:W0:Y:S01]  /*1c00*/  LDCU.64 UR4, c[0x0][0x380] ;  /* 0x00007000ff0477ac */ /* 0x000e220008000a00 */
[----:B------:R-:W-:Y:S01]  /*1c10*/  IMAD.IADD R7, R39, 0x1, -R38 ;  /* 0x0000000127077824 */ /* 0x000fe200078e0a26 */
[C---:B------:R-:W-:Y:S01]  /*1c20*/  IADD3 R5, P0, PT, R38.reuse, R9, RZ ;  /* 0x0000000926057210 */ /* 0x040fe20007f1e0ff */
[----:B------:R-:W-:Y:S01]  /*1c30*/  BSSY.RECONVERGENT B2, `(.L_x_113) ;  /* 0x000003a000027945 */ /* 0x000fe20003800200 */
[----:B------:R-:W-:Y:S02]  /*1c40*/  IMAD.IADD R40, R38, 0x1, R9 ;  /* 0x0000000126287824 */ /* 0x000fe400078e0209 */
        /* <DEDUP_REMOVED lines=10> */
.L_x_115:
[----:B------:R-:W0:Y:S01]  /*1cf0*/  LDC.64 R30, c[0x0][0x380] ;  /* 0x0000e000ff1e7b82 */ /* 0x000e220000000a00 */
[----:B------:R-:W2:Y:S04]  /*1d00*/  LDG.E.64.CONSTANT R8, desc[UR6][R4.64+-0x1400] ;  /* 0xffec000604087981 */ /* 0x000ea8000c1e9b00 */
[----:B------:R-:W3:Y:S01]  /*1d10*/  LDG.E.64.CONSTANT R10, desc[UR6][R4.64] ;  /* 0x00000006040a7981 */ /* 0x000ee2000c1e9b00 */
[----:B------:R-:W-:-:S03]  /*1d20*/  VIADD R15, R40, 0xa00 ;  /* 0x00000a00280f7836 */ /* 0x000fc60000000000 */
[----:B------:R-:W4:Y:S04]  /*1d30*/  LDG.E.64.CONSTANT R12, desc[UR6][R4.64+0x1400] ;  /* 0x00140006040c7981 */ /* 0x000f28000c1e9b00 */
[----:B------:R-:W5:Y:S04]  /*1d40*/  LDG.E.64.CONSTANT R16, desc[UR6][R4.64+0x3c00] ;  /* 0x003c000604107981 */ /* 0x000f68000c1e9b00 */
[----:B------:R-:W5:Y:S01]  /*1d50*/  LDG.E.64.CONSTANT R18, desc[UR6][R4.64+0x5000] ;  /* 0x0050000604127981 */ /* 0x000f62000c1e9b00 */
[----:B------:R-:W-:-:S03]  /*1d60*/  VIADD R23, R40, 0x1400 ;  /* 0x0000140028177836 */ /* 0x000fc60000000000 */
[----:B------:R-:W5:Y:S01]  /*1d70*/  LDG.E.64.CONSTANT R20, desc[UR6][R4.64+0x6400] ;  /* 0x0064000604147981 */ /* 0x000f62000c1e9b00 */
[----:B0-----:R-:W-:-:S03]  /*1d80*/  IMAD.WIDE.U32 R6, R40, 0x8, R30 ;  /* 0x0000000828067825 */ /* 0x001fc600078e001e */
[----:B------:R-:W5:Y:S04]  /*1d90*/  LDG.E.64.CONSTANT R24, desc[UR6][R4.64+0x8c00] ;  /* 0x008c000604187981 */ /* 0x000f68000c1e9b00 */
[----:B------:R-:W5:Y:S04]  /*1da0*/  LDG.E.64.CONSTANT R26, desc[UR6][R4.64+0xa000] ;  /* 0x00a00006041a7981 */ /* 0x000f68000c1e9b00 */
[----:B------:R-:W2:Y:S01]  /*1db0*/  LDG.E.64.CONSTANT R6, desc[UR6][R6.64] ;  /* 0x0000000606067981 */ /* 0x000ea2000c1e9b00 */
[----:B------:R-:W-:-:S03]  /*1dc0*/  IMAD.WIDE.U32 R14, R15, 0x8, R30 ;  /* 0x000000080f0e7825 */ /* 0x000fc600078e001e */
[----:B------:R-:W5:Y:S04]  /*1dd0*/  LDG.E.64.CONSTANT R28, desc[UR6][R4.64+0xb400] ;  /* 0x00b40006041c7981 */ /* 0x000f68000c1e9b00 */
[----:B------:R-:W5:Y:S01]  /*1de0*/  LDG.E.64.CONSTANT R14, desc[UR6][R14.64] ;  /* 0x000000060e0e7981 */ /* 0x000f62000c1e9b00 */
[----:B------:R-:W-:-:S03]  /*1df0*/  IMAD.WIDE.U32 R22, R23, 0x8, R30 ;  /* 0x0000000817167825 */ /* 0x000fc600078e001e */
[----:B------:R-:W5:Y:S04]  /*1e00*/  LDG.E.64.CONSTANT R34, desc[UR6][R4.64+0xf000] ;  /* 0x00f0000604227981 */ /* 0x000f68000c1e9b00 */
[----:B------:R-:W5:Y:S01]  /*1e10*/  LDG.E.64.CONSTANT R22, desc[UR6][R22.64] ;  /* 0x0000000616167981 */ /* 0x000f62000c1e9b00 */
[----:B------:R-:W-:-:S03]  /*1e20*/  VIADD R33, R40, 0x1e00 ;  /* 0x00001e0028217836 */ /* 0x000fc60000000000 */
[----:B------:R-:W5:Y:S01]  /*1e30*/  LDG.E.64.CONSTANT R36, desc[UR6][R4.64+0x10400] ;  /* 0x0104000604247981 */ /* 0x000f62000c1e9b00 */
[----:B------:R-:W-:-:S03]  /*1e40*/  IMAD.WIDE.U32 R30, R33, 0x8, R30 ;  /* 0x00000008211e7825 */ /* 0x000fc600078e001e */
[----:B------:R0:W5:Y:S04]  /*1e50*/  LDG.E.64.CONSTANT R32, desc[UR6][R4.64+0xdc00] ;  /* 0x00dc000604207981 */ /* 0x000168000c1e9b00 */
[----:B------:R-:W5:Y:S01]  /*1e60*/  LDG.E.64.CONSTANT R30, desc[UR6][R30.64] ;  /* 0x000000061e1e7981 */ /* 0x000f62000c1e9b00 */
[----:B------:R-:W-:-:S05]  /*1e70*/  VIADD R38, R38, 0x2800 ;  /* 0x0000280026267836 */ /* 0x000fca0000000000 */
[----:B------:R-:W-:Y:S02]  /*1e80*/  ISETP.GE.AND P1, PT, R38, R41, PT ;  /* 0x000000292600720c */ /* 0x000fe40003f26270 */
[----:B0-----:R-:W-:Y:S01]  /*1e90*/  IADD3 R4, P2, PT, R4, 0x14000, RZ ;  /* 0x0001400004047810 */ /* 0x001fe20007f5e0ff */
[----:B------:R-:W-:-:S04]  /*1ea0*/  VIADD R40, R40, 0x2800 ;  /* 0x0000280028287836 */ /* 0x000fc80000000000 */
[----:B------:R-:W-:Y:S01]  /*1eb0*/  IMAD.X R5, RZ, RZ, R5, P2 ;  /* 0x000000ffff057224 */ /* 0x000fe200010e0605 */
[----:B--2---:R-:W-:-:S08]  /*1ec0*/  DADD R6, R6, R2 ;  /* 0x0000000006067229 */ /* 0x004fd00000000002 */
[----:B------:R-:W-:-:S08]  /*1ed0*/  DADD R6, R6, R8 ;  /* 0x0000000006067229 */ /* 0x000fd00000000008 */
        /* <DEDUP_REMOVED lines=15> */
.L_x_114:
[----:B------:R-:W-:Y:S05]  /*1fd0*/  BSYNC.RECONVERGENT B2 ;  /* 0x0000000000027941 */ /* 0x000fea0003800200 */
.L_x_113:
[----:B------:R-:W-:Y:S01]  /*1fe0*/  IMAD.IADD R6, R39, 0x1, -R38 ;  /* 0x0000000127067824 */ /* 0x000fe200078e0a26 */
[----:B------:R-:W-:Y:S04]  /*1ff0*/  BSSY.RECONVERGENT B2, `(.L_x_116) ;  /* 0x000001d000027945 */ /* 0x000fe80003800200 */
[----:B------:R-:W-:-:S13]  /*2000*/  ISETP.GT.AND P1, PT, R6, 0xa00, PT ;  /* 0x00000a000600780c */ /* 0x000fda0003f24270 */
[----:B------:R-:W-:Y:S05]  /*2010*/  @!P1 BRA `(.L_x_117) ;  /* 0x0000000000689947 */ /* 0x000fea0003800000 */
[----:B------:R-:W0:Y:S01]  /*2020*/  LDC.64 R14, c[0x0][0x380] ;  /* 0x0000e000ff0e7b82 */ /* 0x000e220000000a00 */
[----:B------:R-:W2:Y:S04]  /*2030*/  LDG.E.64.CONSTANT R8, desc[UR6][R4.64+-0x1400] ;  /* 0xffec000604087981 */ /* 0x000ea8000c1e9b00 */
[----:B------:R-:W3:Y:S01]  /*2040*/  LDG.E.64.CONSTANT R10, desc[UR6][R4.64] ;  /* 0x00000006040a7981 */ /* 0x000ee2000c1e9b00 */
[----:B------:R-:W-:-:S03]  /*2050*/  VIADD R17, R40, 0xa00 ;  /* 0x00000a0028117836 */ /* 0x000fc60000000000 */
[----:B------:R-:W4:Y:S04]  /*2060*/  LDG.E.64.CONSTANT R12, desc[UR6][R4.64+0x1400] ;  /* 0x00140006040c7981 */ /* 0x000f28000c1e9b00 */
[----:B------:R-:W5:Y:S04]  /*2070*/  LDG.E.64.CONSTANT R18, desc[UR6][R4.64+0x5000] ;  /* 0x0050000604127981 */ /* 0x000f68000c1e9b00 */
[----:B------:R1:W5:Y:S01]  /*2080*/  LDG.E.64.CONSTANT R20, desc[UR6][R4.64+0x6400] ;  /* 0x0064000604147981 */ /* 0x000362000c1e9b00 */
[----:B0-----:R-:W-:-:S06]  /*2090*/  IMAD.WIDE.U32 R6, R40, 0x8, R14 ;  /* 0x0000000828067825 */ /* 0x001fcc00078e000e */
[----:B------:R-:W2:Y:S01]  /*20a0*/  LDG.E.64.CONSTANT R6, desc[UR6][R6.64] ;  /* 0x0000000606067981 */ /* 0x000ea2000c1e9b00 */
[----:B------:R-:W-:-:S03]  /*20b0*/  IMAD.WIDE.U32 R14, R17, 0x8, R14 ;  /* 0x00000008110e7825 */ /* 0x000fc600078e000e */
[----:B------:R-:W5:Y:S04]  /*20c0*/  LDG.E.64.CONSTANT R16, desc[UR6][R4.64+0x3c00] ;  /* 0x003c000604107981 */ /* 0x000f68000c1e9b00 */
[----:B------:R-:W5:Y:S01]  /*20d0*/  LDG.E.64.CONSTANT R14, desc[UR6][R14.64] ;  /* 0x000000060e0e7981 */ /* 0x000f62000c1e9b00 */
[----:B------:R-:W-:Y:S01]  /*20e0*/  PLOP3.LUT P0, PT, PT, PT, PT, 0x8, 0x80 ;  /* 0x000000000080781c */ /* 0x000fe20003f0e170 */
[----:B------:R-:W-:Y:S02]  /*20f0*/  VIADD R38, R38, 0x1400 ;  /* 0x0000140026267836 */ /* 0x000fe40000000000 */
[----:B------:R-:W-:Y:S01]  /*2100*/  VIADD R40, R40, 0x1400 ;  /* 0x0000140028287836 */ /* 0x000fe20000000000 */
[----:B--2---:R-:W-:-:S08]  /*2110*/  DADD R2, R2, R6 ;  /* 0x0000000002027229 */ /* 0x004fd00000000006 */
[----:B------:R-:W-:-:S08]  /*2120*/  DADD R2, R2, R8 ;  /* 0x0000000002027229 */ /* 0x000fd00000000008 */
[----:B---3--:R-:W-:-:S08]  /*2130*/  DADD R2, R2, R10 ;  /* 0x0000000002027229 */ /* 0x008fd0000000000a */
[----:B----4-:R-:W-:-:S08]  /*2140*/  DADD R2, R2, R12 ;  /* 0x0000000002027229 */ /* 0x010fd0000000000c */
[----:B-----5:R-:W-:-:S08]  /*2150*/  DADD R2, R2, R14 ;  /* 0x0000000002027229 */ /* 0x020fd0000000000e */
[----:B------:R-:W-:Y:S01]  /*2160*/  DADD R2, R2, R16 ;  /* 0x0000000002027229 */ /* 0x000fe20000000010 */
[----:B------:R-:W-:-:S07]  /*2170*/  IADD3 R6, P1, PT, R4, 0xa000, RZ ;  /* 0x0000a00004067810 */ /* 0x000fce0007f3e0ff */
[----:B------:R-:W-:Y:S01]  /*2180*/  DADD R2, R2, R18 ;  /* 0x0000000002027229 */ /* 0x000fe20000000012 */
[----:B-1----:R-:W-:Y:S02]  /*2190*/  IMAD.X R5, RZ, RZ, R5, P1 ;  /* 0x000000ffff057224 */ /* 0x002fe400008e0605 */
[----:B------:R-:W-:-:S05]  /*21a0*/  IMAD.MOV.U32 R4, RZ, RZ, R6 ;  /* 0x000000ffff047224 */ /* 0x000fca00078e0006 */
[----:B------:R-:W-:-:S11]  /*21b0*/  DADD R2, R2, R20 ;  /* 0x0000000002027229 */ /* 0x000fd60000000014 */
.L_x_117:
[----:B------:R-:W-:Y:S05]  /*21c0*/  BSYNC.RECONVERGENT B2 ;  /* 0x0000000000027941 */ /* 0x000fea0003800200 */
.L_x_116:
[----:B------:R-:W-:-:S13]  /*21d0*/  ISETP.LT.OR P0, PT, R38, R39, P0 ;  /* 0x000000272600720c */ /* 0x000fda0000701670 */
[----:B------:R-:W-:Y:S05]  /*21e0*/  @!P0 BRA `(.L_x_109) ;  /* 0x0000000000288947 */ /* 0x000fea0003800000 */
[----:B------:R-:W0:Y:S01]  /*21f0*/  LDC.64 R6, c[0x0][0x380] ;  /* 0x0000e000ff067b82 */ /* 0x000e220000000a00 */
[----:B------:R-:W2:Y:S04]  /*2200*/  LDG.E.64.CONSTANT R8, desc[UR6][R4.64] ;  /* 0x0000000604087981 */ /* 0x000ea8000c1e9b00 */
[----:B------:R-:W3:Y:S01]  /*2210*/  LDG.E.64.CONSTANT R10, desc[UR6][R4.64+0x1400] ;  /* 0x00140006040a7981 */ /* 0x000ee2000c1e9b00 */
[----:B0-----:R-:W-:-:S03]  /*2220*/  IMAD.WIDE.U32 R40, R40, 0x8, R6 ;  /* 0x0000000828287825 */ /* 0x001fc600078e0006 */
[----:B------:R-:W4:Y:S04]  /*2230*/  LDG.E.64.CONSTANT R6, desc[UR6][R4.64+-0x1400] ;  /* 0xffec000604067981 */ /* 0x000f28000c1e9b00 */
[----:B------:R-:W5:Y:S02]  /*2240*/  LDG.E.64.CONSTANT R40, desc[UR6][R40.64] ;  /* 0x0000000628287981 */ /* 0x000f64000c1e9b00 */
[----:B-----5:R-:W-:-:S08]  /*2250*/  DADD R2, R2, R40 ;  /* 0x0000000002027229 */ /* 0x020fd00000000028 */
[----:B----4-:R-:W-:-:S08]  /*2260*/  DADD R2, R2, R6 ;  /* 0x0000000002027229 */ /* 0x010fd00000000006 */
[----:B--2---:R-:W-:-:S08]  /*2270*/  DADD R2, R2, R8 ;  /* 0x0000000002027229 */ /* 0x004fd00000000008 */
[----:B---3--:R-:W-:-:S11]  /*2280*/  DADD R2, R2, R10 ;  /* 0x0000000002027229 */ /* 0x008fd6000000000a */
.L_x_109:
[----:B------:R-:W-:Y:S05]  /*2290*/  BSYNC.RECONVERGENT B1 ;  /* 0x0000000000017941 */ /* 0x000fea0003800200 */
.L_x_107:
        /* <DEDUP_REMOVED lines=16> */
[----:B------:R-:W-:Y:S01]  /*23a0*/  SHFL.DOWN PT, R2, R4, 0x4, 0x1f ;  /* 0x08801f0004027f89 */ /* 0x000fe200000e0000 */
[----:B------:R-:W-:Y:S02]  /*23b0*/  @!P1 MOV R7, 0x400 ;  /* 0x0000040000079802 */ /* 0x000fe40000000f00 */
[----:B------:R-:W-:Y:S01]  /*23c0*/  @!P1 SHF.R.U32.HI R6, RZ, 0x2, R0 ;  /* 0x00000002ff069819 */ /* 0x000fe20000011600 */
[----:B------:R-:W0:Y:S01]  /*23d0*/  SHFL.DOWN PT, R3, R5, 0x4, 0x1f ;  /* 0x08801f0005037f89 */ /* 0x000e2200000e0000 */
[----:B-1----:R-:W-:-:S02]  /*23e0*/  @!P1 LEA R7, R12, R7, 0x18 ;  /* 0x000000070c079211 */ /* 0x002fc400078ec0ff */
[----:B------:R-:W-:-:S05]  /*23f0*/  @!P1 LOP3.LUT R6, R6, 0xf8, RZ, 0xc0, !PT ;  /* 0x000000f806069812 */ /* 0x000fca00078ec0ff */
[----:B------:R-:W-:Y:S01]  /*2400*/  @!P1 IMAD.IADD R7, R6, 0x1, R7 ;  /* 0x0000000106079824 */ /* 0x000fe200078e0207 */
        /* <DEDUP_REMOVED lines=22> */
[----:B------:R-:W1:Y:S04]  /*2570*/  LDS.128 R8, [UR4+0x20] ;  /* 0x00002004ff087984 */ /* 0x000e680008000c00 */
[----:B------:R-:W2:Y:S04]  /*2580*/  LDS.128 R16, [UR4+0x30] ;  /* 0x00003004ff107984 */ /* 0x000ea80008000c00 */
[----:B0-----:R-:W0:Y:S01]  /*2590*/  LDS.128 R4, [UR4+0x40] ;  /* 0x00004004ff047984 */ /* 0x001e220008000c00 */
[----:B-1----:R-:W-:-:S03]  /*25a0*/  DADD R8, R12, R8 ;  /* 0x000000000c087229 */ /* 0x002fc60000000008 */
[----:B------:R-:W-:Y:S05]  /*25b0*/  LDS.128 R12, [UR4+0x60] ;  /* 0x00006004ff0c7984 */ /* 0x000fea0008000c00 */
[----:B------:R-:W-:Y:S02]  /*25c0*/  DADD R2, R8, R10 ;  /* 0x0000000008027229 */ /* 0x000fe4000000000a */
[----:B------:R-:W1:Y:S06]  /*25d0*/  LDS.128 R8, [UR4+0x50] ;  /* 0x00005004ff087984 */ /* 0x000e6c0008000c00 */
[----:B--2---:R-:W-:-:S08]  /*25e0*/  DADD R2, R2, R16 ;  /* 0x0000000002027229 */ /* 0x004fd00000000010 */
[----:B------:R-:W-:-:S08]  /*25f0*/  DADD R2, R2, R18 ;  /* 0x0000000002027229 */ /* 0x000fd00000000012 */
[----:B0-----:R-:W-:-:S08]  /*2600*/  DADD R2, R2, R4 ;  /* 0x0000000002027229 */ /* 0x001fd00000000004 */
[----:B------:R-:W-:Y:S01]  /*2610*/  DADD R2, R2, R6 ;  /* 0x0000000002027229 */ /* 0x000fe20000000006 */
[----:B------:R-:W0:Y:S07]  /*2620*/  LDS.128 R4, [UR4+0x70] ;  /* 0x00007004ff047984 */ /* 0x000e2e0008000c00 */
[----:B-1----:R-:W-:-:S08]  /*2630*/  DADD R2, R2, R8 ;  /* 0x0000000002027229 */ /* 0x002fd00000000008 */
[----:B------:R-:W-:Y:S01]  /*2640*/  DADD R2, R2, R10 ;  /* 0x0000000002027229 */ /* 0x000fe2000000000a */
[----:B------:R-:W1:Y:S07]  /*2650*/  LDS.128 R8, [UR4+0x80] ;  /* 0x00008004ff087984 */ /* 0x000e6e0008000c00 */
[----:B------:R-:W-:-:S08]  /*2660*/  DADD R2, R2, R12 ;  /* 0x0000000002027229 */ /* 0x000fd0000000000c */
[----:B------:R-:W-:Y:S01]  /*2670*/  DADD R2, R2, R14 ;  /* 0x0000000002027229 */ /* 0x000fe2000000000e */
[----:B------:R-:W2:Y:S07]  /*2680*/  LDS.128 R12, [UR4+0x90] ;  /* 0x00009004ff0c7984 */ /* 0x000eae0008000c00 */
[----:B0-----:R-:W-:-:S08]  /*2690*/  DADD R2, R2, R4 ;  /* 0x0000000002027229 */ /* 0x001fd00000000004 */
[----:B------:R-:W-:Y:S01]  /*26a0*/  DADD R2, R2, R6 ;  /* 0x0000000002027229 */ /* 0x000fe20000000006 */
[----:B------:R-:W0:Y:S07]  /*26b0*/  LDS.128 R4, [UR4+0xa0] ;  /* 0x0000a004ff047984 */ /* 0x000e2e0008000c00 */
[----:B-1----:R-:W-:Y:S01]  /*26c0*/  DADD R2, R2, R8 ;  /* 0x0000000002027229 */ /* 0x002fe20000000008 */
[----:B------:R-:W1:Y:S07]  /*26d0*/  LDS.64 R8, [UR4+0xb0] ;  /* 0x0000b004ff087984 */ /* 0x000e6e0008000a00 */
[----:B------:R-:W-:-:S08]  /*26e0*/  DADD R2, R2, R10 ;  /* 0x0000000002027229 */ /* 0x000fd0000000000a */
[----:B--2---:R-:W-:-:S08]  /*26f0*/  DADD R2, R2, R12 ;  /* 0x0000000002027229 */ /* 0x004fd0000000000c */
[----:B------:R-:W-:-:S08]  /*2700*/  DADD R2, R2, R14 ;  /* 0x0000000002027229 */ /* 0x000fd0000000000e */
[----:B0-----:R-:W-:-:S08]  /*2710*/  DADD R2, R2, R4 ;  /* 0x0000000002027229 */ /* 0x001fd00000000004 */
[----:B------:R-:W-:-:S08]  /*2720*/  DADD R2, R2, R6 ;  /* 0x0000000002027229 */ /* 0x000fd00000000006 */
[----:B-1----:R-:W-:-:S11]  /*2730*/  DADD R12, R2, R8 ;  /* 0x00000000020c7229 */ /* 0x002fd60000000008 */
.L_x_105:
[----:B------:R-:W-:Y:S05]  /*2740*/  BSYNC.RECONVERGENT B0 ;  /* 0x0000000000007941 */ /* 0x000fea0003800200 */
.L_x_90:
[----:B------:R-:W-:Y:S05]  /*2750*/  @P0 EXIT ;  /* 0x000000000000094d */ /* 0x000fea0003800000 */
[----:B------:R-:W1:Y:S01]  /*2760*/  LDCU.64 UR4, c[0x0][0x398] ;  /* 0x00007300ff0477ac */ /* 0x000e620008000a00 */
[----:B0-----:R-:W0:Y:S01]  /*2770*/  LDC.64 R2, c[0x0][0x388] ;  /* 0x0000e200ff027b82 */ /* 0x001e220000000a00 */
[----:B-1----:R-:W-:-:S07]  /*2780*/  DADD R12, R12, UR4 ;  /* 0x000000040c0c7e29 */ /* 0x002fce0008000000 */
[----:B0-----:R-:W-:Y:S01]  /*2790*/  STG.E.64 desc[UR6][R2.64], R12 ;  /* 0x0000000c02007986 */ /* 0x001fe2000c101b06 */
[----:B------:R-:W-:Y:S05]  /*27a0*/  EXIT ;  /* 0x000000000000794d */ /* 0x000fea0003800000 */
.L_x_118:
        /* <DEDUP_REMOVED lines=13> */
.L_x_206:


//--------------------- .text._ZN3cub18CUB_300001_SM_10006detail6reduce18DeviceReduceKernelINS2_10policy_hubIdjN4cuda3std3__44plusIdEEE10Policy1000EN6thrust24THRUST_300001_SM_1000_NS6detail15normal_iteratorINSD_10device_ptrIdEEEEjS9_dNS7_10__identityEEEvT0_PT3_T1_NS0_13GridEvenShareISN_EET2_T4_ --------------------------
	.section	.text._ZN3cub18CUB_300001_SM_10006detail6reduce18DeviceReduceKernelINS2_10policy_hubIdjN4cuda3std3__44plusIdEEE10Policy1000EN6thrust24THRUST_300001_SM_1000_NS6detail15normal_iteratorINSD_10device_ptrIdEEEEjS9_dNS7_10__identityEEEvT0_PT3_T1_NS0_13GridEvenShareISN_EET2_T4_,"ax",@progbits
	.align	128
        .global         _ZN3cub18CUB_300001_SM_10006detail6reduce18DeviceReduceKernelINS2_10policy_hubIdjN4cuda3std3__44plusIdEEE10Policy1000EN6thrust24THRUST_300001_SM_1000_NS6detail15normal_iteratorINSD_10device_ptrIdEEEEjS9_dNS7_10__identityEEEvT0_PT3_T1_NS0_13GridEvenShareISN_EET2_T4_
        .type           _ZN3cub18CUB_300001_SM_10006detail6reduce18DeviceReduceKernelINS2_10policy_hubIdjN4cuda3std3__44plusIdEEE10Policy1000EN6thrust24THRUST_300001_SM_1000_NS6detail15normal_iteratorINSD_10device_ptrIdEEEEjS9_dNS7_10__identityEEEvT0_PT3_T1_NS0_13GridEvenShareISN_EET2_T4_,@function
        .size           _ZN3cub18CUB_300001_SM_10006detail6reduce18DeviceReduceKernelINS2_10policy_hubIdjN4cuda3std3__44plusIdEEE10Policy1000EN6thrust24THRUST_300001_SM_1000_NS6detail15normal_iteratorINSD_10device_ptrIdEEEEjS9_dNS7_10__identityEEEvT0_PT3_T1_NS0_13GridEvenShareISN_EET2_T4_,(.L_x_207 - _ZN3cub18CUB_300001_SM_10006detail6reduce18DeviceReduceKernelINS2_10policy_hubIdjN4cuda3std3__44plusIdEEE10Policy1000EN6thrust24THRUST_300001_SM_1000_NS6detail15normal_iteratorINSD_10device_ptrIdEEEEjS9_dNS7_10__identityEEEvT0_PT3_T1_NS0_13GridEvenShareISN_EET2_T4_)
        .other          _ZN3cub18CUB_300001_SM_10006detail6reduce18DeviceReduceKernelINS2_10policy_hubIdjN4cuda3std3__44plusIdEEE10Policy1000EN6thrust24THRUST_300001_SM_1000_NS6detail15normal_iteratorINSD_10device_ptrIdEEEEjS9_dNS7_10__identityEEEvT0_PT3_T1_NS0_13GridEvenShareISN_EET2_T4_,@"STO_CUDA_ENTRY STV_DEFAULT"
_ZN3cub18CUB_300001_SM_10006detail6reduce18DeviceReduceKernelINS2_10policy_hubIdjN4cuda3std3__44plusIdEEE10Policy1000EN6thrust24THRUST_300001_SM_1000_NS6detail15normal_iteratorINSD_10device_ptrIdEEEEjS9_dNS7_10__identityEEEvT0_PT3_T1_NS0_13GridEvenShareISN_EET2_T4_:
.text._ZN3cub18CUB_300001_SM_10006detail6reduce18DeviceReduceKernelINS2_10policy_hubIdjN4cuda3std3__44plusIdEEE10Policy1000EN6thrust24THRUST_300001_SM_1000_NS6detail15normal_iteratorINSD_10device_ptrIdEEEEjS9_dNS7_10__identityEEEvT0_PT3_T1_NS0_13GridEvenShareISN_EET2_T4_:
[----:B------:R-:W-:Y:S08]  /*0000*/  LDC R1, c[0x0][0x37c] ;  /* 0x0000df00ff017b82 */ /* 0x000ff00000000800 */
[----:B------:R-:W0:Y:S01]  /*0010*/  S2UR UR9, SR_CTAID.X ;  /* 0x00000000000979c3 */ /* 0x000e220000002500 */
[----:B------:R-:W1:Y:S01]  /*0020*/  LDCU.64 UR12, c[0x0][0x3a8] ;  /* 0x00007500ff0c77ac */ /* 0x000e620008000a00 */
[----:B------:R-:W-:Y:S01]  /*0030*/  BSSY.RECONVERGENT B0, `(.L_x_119) ;  /* 0x00002d4000007945 */ /* 0x000fe20003800200 */
[----:B------:R-:W2:Y:S01]  /*0040*/  LDCU.64 UR10, c[0x0][0x358] ;  /* 0x00006b00ff0a77ac */ /* 0x000ea20008000a00 */
[----:B-1----:R-:W-:Y:S01]  /*0050*/  IMAD.U32 R4, RZ, RZ, UR12 ;  /* 0x0000000cff047e24 */ /* 0x002fe2000f8e00ff */
[----:B------:R-:W-:-:S02]  /*0060*/  UIMAD UR8, UR13, 0x1400, URZ ;  /* 0x000014000d0878a4 */ /* 0x000fc4000f8e02ff */
[----:B0-----:R-:W-:-:S06]  /*0070*/  UIMAD UR4, UR9, 0x1400, URZ ;  /* 0x00001400090478a4 */ /* 0x001fcc000f8e02ff */
[----:B------:R-:W-:-:S05]  /*0080*/  VIADD R0, R4, -UR4 ;  /* 0x8000000404007c36 */ /* 0x000fca0008000000 */
[----:B------:R-:W-:-:S13]  /*0090*/  ISETP.GT.U32.AND P0, PT, R0, 0x13ff, PT ;  /* 0x000013ff0000780c */ /* 0x000fda0003f04070 */
[----:B--2---:R-:W-:Y:S05]  /*00a0*/  @P0 BRA `(.L_x_120) ;  /* 0x0000001800380947 */ /* 0x004fea0003800000 */
[----:B------:R-:W0:Y:S01]  /*00b0*/  S2R R3, SR_TID.X ;  /* 0x0000000000037919 */ /* 0x000e220000002100 */
[----:B------:R-:W-:Y:S01]  /*00c0*/  BSSY.RECONVERGENT B1, `(.L_x_121) ;  /* 0x000000a000017945 */ /* 0x000fe20003800200 */
[----:B------:R-:W-:Y:S02]  /*00d0*/  CS2R R20, SRZ ;  /* 0x0000000000147805 */ /* 0x000fe4000001ff00 */
[----:B0-----:R-:W-:Y:S01]  /*00e0*/  ISETP.GE.U32.AND P0, PT, R3, R0, PT ;  /* 0x000000000300720c */ /* 0x001fe20003f06070 */
[----:B------:R-:W-:-:S12]  /*00f0*/  IMAD.MOV.U32 R19, RZ, RZ, R3 ;  /* 0x000000ffff137224 */ /* 0x000fd800078e0003 */
[----:B------:R-:W-:Y:S05]  /*0100*/  @P0 BRA `(.L_x_122) ;  /* 0x0000000000140947 */ /* 0x000fea0003800000 */
[----:B------:R-:W0:Y:S01]  /*0110*/  LDC.64 R20, c[0x0][0x380] ;  /* 0x0000e000ff147b82 */ /* 0x000e220000000a00 */
[----:B------:R-:W-:-:S04]  /*0120*/  VIADD R5, R3, UR4 ;  /* 0x0000000403057c36 */ /* 0x000fc80008000000 */
[----:B0-----:R-:W-:-:S06]  /*0130*/  IMAD.WIDE.U32 R20, R5, 0x8, R20 ;  /* 0x0000000805147825 */ /* 0x001fcc00078e0014 */
[----:B------:R-:W5:Y:S01]  /*0140*/  LDG.E.64 R20, desc[UR10][R20.64] ;  /* 0x0000000a14147981 */ /* 0x000f62000c1e1b00 */
[----:B------:R-:W-:-:S07]  /*0150*/  VIADD R19, R3, 0x280 ;  /* 0x0000028003137836 */ /* 0x000fce0000000000 */
.L_x_122:
[----:B------:R-:W-:Y:S05]  /*0160*/  BSYNC.RECONVERGENT B1 ;  /* 0x0000000000017941 */ /* 0x000fea0003800200 */
.L_x_121:
[----:B------:R-:W-:Y:S01]  /*0170*/  ISETP.GE.U32.AND P0, PT, R19, R0, PT ;  /* 0x000000001300720c */ /* 0x000fe20003f06070 */
[----:B------:R-:W-:-:S12]  /*0180*/  BSSY.RECONVERGENT B1, `(.L_x_123) ;  /* 0x00000a5000017945 */ /* 0x000fd80003800200 */
[----:B------:R-:W-:Y:S05]  /*0190*/  @P0 BRA `(.L_x_124) ;  /* 0x00000008008c0947 */ /* 0x000fea0003800000 */
[----:B------:R-:W-:Y:S01]  /*01a0*/  LOP3.LUT R5, RZ, R19, RZ, 0x33, !PT ;  /* 0x00000013ff057212 */ /* 0x000fe200078e33ff */
[----:B------:R-:W-:Y:S03]  /*01b0*/  BSSY.RECONVERGENT B2, `(.L_x_125) ;  /* 0x0000053000027945 */ /* 0x000fe60003800200 */
[----:B------:R-:W-:-:S04]  /*01c0*/  IADD3 R5, PT, PT, R4, -UR4, R5 ;  /* 0x8000000404057c10 */ /* 0x000fc8000fffe005 */
[C---:B------:R-:W-:Y:S01]  /*01d0*/  ISETP.GE.U32.AND P0, PT, R5.reuse, 0x2580, PT ;  /* 0x000025800500780c */ /* 0x040fe20003f06070 */
[----:B------:R-:W-:-:S05]  /*01e0*/  IMAD.HI.U32 R4, R5, -0x33333333, RZ ;  /* 0xcccccccd05047827 */ /* 0x000fca00078e00ff */
[----:B------:R-:W-:-:S04]  /*01f0*/  LEA.HI R4, R4, 0x1, RZ, 0x17 ;  /* 0x0000000104047811 */ /* 0x000fc800078fb8ff */
[----:B------:R-:W-:-:S03]  /*0200*/  LOP3.LUT R5, R4, 0xf, RZ, 0xc0, !PT ;  /* 0x0000000f04057812 */ /* 0x000fc600078ec0ff */
[----:B------:R-:W-:Y:S05]  /*0210*/  @!P0 BRA `(.L_x_126) ;  /* 0x0000000400308947 */ /* 0x000fea0003800000 */
[----:B------:R-:W-:Y:S01]  /*0220*/  LOP3.LUT R24, R4, 0xfffff0, RZ, 0xc0, !PT ;  /* 0x00fffff004187812 */ /* 0x000fe200078ec0ff */
[----:B------:R-:W-:Y:S01]  /*0230*/  BSSY.RECONVERGENT B3, `(.L_x_127) ;  /* 0x0000049000037945 */ /* 0x000fe20003800200 */
[C---:B------:R-:W-:Y:S02]  /*0240*/  VIADD R2, R19.reuse, 0x1400 ;  /* 0x0000140013027836 */ /* 0x040fe40000000000 */
[----:B------:R-:W-:Y:S02]  /*0250*/  VIADD R25, R19, UR4 ;  /* 0x0000000413197c36 */ /* 0x000fe40008000000 */
[----:B------:R-:W-:-:S07]  /*0260*/  IMAD.MOV R24, RZ, RZ, -R24 ;  /* 0x000000ffff187224 */ /* 0x000fce00078e0a18 */
.L_x_128:
[----:B------:R-:W0:Y:S02]  /*0270*/  LDC.64 R22, c[0x0][0x380] ;  /* 0x0000e000ff167b82 */ /* 0x000e240000000a00 */
[----:B0-----:R-:W-:-:S06]  /*0280*/  IMAD.WIDE.U32 R18, R25, 0x8, R22 ;  /* 0x0000000819127825 */ /* 0x001fcc00078e0016 */
[----:B------:R-:W2:Y:S01]  /*0290*/  LDG.E.64 R18, desc[UR10][R18.64] ;  /* 0x0000000a12127981 */ /* 0x000ea2000c1e1b00 */
[C---:B------:R-:W-:Y:S02]  /*02a0*/  VIADD R7, R25.reuse, 0x280 ;  /* 0x0000028019077836 */ /* 0x040fe40000000000 */
[----:B------:R-:W-:Y:S02]  /*02b0*/  VIADD R17, R25, 0x500 ;  /* 0x0000050019117836 */ /* 0x000fe40000000000 */
[----:B------:R-:W-:-:S04]  /*02c0*/  IMAD.WIDE.U32 R6, R7, 0x8, R22 ;  /* 0x0000000807067825 */ /* 0x000fc800078e0016 */
[--C-:B------:R-:W-:Y:S02]  /*02d0*/  IMAD.WIDE.U32 R16, R17, 0x8, R22.reuse ;  /* 0x0000000811107825 */ /* 0x100fe400078e0016 */
[----:B------:R-:W3:Y:S02]  /*02e0*/  LDG.E.64 R6, desc[UR10][R6.64] ;  /* 0x0000000a06067981 */ /* 0x000ee4000c1e1b00 */
[C---:B------:R-:W-:Y:S02]  /*02f0*/  VIADD R15, R25.reuse, 0x780 ;  /* 0x00000780190f7836 */ /* 0x040fe40000000000 */
[----:B------:R-:W4:Y:S01]  /*0300*/  LDG.E.64 R16, desc[UR10][R16.64] ;  /* 0x0000000a10107981 */ /* 0x000f22000c1e1b00 */
[----:B------:R-:W-:Y:S02]  /*0310*/  VIADD R13, R25, 0xa00 ;  /* 0x00000a00190d7836 */ /* 0x000fe40000000000 */
[----:B------:R-:W-:-:S04]  /*0320*/  IMAD.WIDE.U32 R14, R15, 0x8, R22 ;  /* 0x000000080f0e7825 */ /* 0x000fc800078e0016 */
[--C-:B------:R-:W-:Y:S02]  /*0330*/  IMAD.WIDE.U32 R12, R13, 0x8, R22.reuse ;  /* 0x000000080d0c7825 */ /* 0x100fe400078e0016 */
[----:B------:R-:W4:Y:S02]  /*0340*/  LDG.E.64 R14, desc[UR10][R14.64] ;  /* 0x0000000a0e0e7981 */ /* 0x000f24000c1e1b00 */
[C---:B------:R-:W-:Y:S02]  /*0350*/  VIADD R11, R25.reuse, 0xc80 ;  /* 0x00000c80190b7836 */ /* 0x040fe40000000000 */
[----:B------:R-:W4:Y:S01]  /*0360*/  LDG.E.64 R12, desc[UR10][R12.64] ;  /* 0x0000000a0c0c7981 */ /* 0x000f22000c1e1b00 */
[----:B------:R-:W-:Y:S02]  /*0370*/  VIADD R9, R25, 0xf00 ;  /* 0x00000f0019097836 */ /* 0x000fe40000000000 */
[----:B------:R-:W-:-:S04]  /*0380*/  IMAD.WIDE.U32 R10, R11, 0x8, R22 ;  /* 0x000000080b0a7825 */ /* 0x000fc800078e0016 */
[----:B------:R-:W-:Y:S02]  /*0390*/  IMAD.WIDE.U32 R8, R9, 0x8, R22 ;  /* 0x0000000809087825 */ /* 0x000fe400078e0016 */
[----:B------:R-:W4:Y:S04]  /*03a0*/  LDG.E.64 R10, desc[UR10][R10.64] ;  /* 0x0000000a0a0a7981 */ /* 0x000f28000c1e1b00 */
[----:B------:R-:W4:Y:S01]  /*03b0*/  LDG.E.64 R8, desc[UR10][R8.64] ;  /* 0x0000000a08087981 */ /* 0x000f22000c1e1b00 */
[----:B--2--5:R-:W-:Y:S01]  /*03c0*/  DADD R18, R18, R20 ;  /* 0x0000000012127229 */ /* 0x024fe20000000014 */
[----:B------:R-:W-:-:S04]  /*03d0*/  VIADD R21, R25, 0x1180 ;  /* 0x0000118019157836 */ /* 0x000fc80000000000 */
[----:B------:R-:W-:-:S06]  /*03e0*/  IMAD.WIDE.U32 R20, R21, 0x8, R22 ;  /* 0x0000000815147825 */ /* 0x000fcc00078e0016 */
[----:B------:R-:W2:Y:S01]  /*03f0*/  LDG.E.64 R20, desc[UR10][R20.64] ;  /* 0x0000000a14147981 */ /* 0x000ea2000c1e1b00 */
[----:B---3--:R-:W-:Y:S01]  /*0400*/  DADD R18, R18, R6 ;  /* 0x0000000012127229 */ /* 0x008fe20000000006 */
[----:B------:R-:W-:-:S04]  /*0410*/  VIADD R7, R25, 0x1400 ;  /* 0x0000140019077836 */ /* 0x000fc80000000000 */
[----:B------:R-:W-:-:S03]  /*0420*/  IMAD.WIDE.U32 R6, R7, 0x8, R22 ;  /* 0x0000000807067825 */ /* 0x000fc600078e0016 */
[----:B----4-:R-:W-:Y:S01]  /*0430*/  DADD R16, R18, R16 ;  /* 0x0000000012107229 */ /* 0x010fe20000000010 */
[----:B------:R-:W-:Y:S02]  /*0440*/  VIADD R19, R25, 0x1680 ;  /* 0x0000168019137836 */ /* 0x000fe40000000000 */
[----:B------:R-:W3:Y:S02]  /*0450*/  LDG.E.64 R6, desc[UR10][R6.64] ;  /* 0x0000000a06067981 */ /* 0x000ee4000c1e1b00 */
[----:B------:R-:W-:-:S03]  /*0460*/  IMAD.WIDE.U32 R18, R19, 0x8, R22 ;  /* 0x0000000813127825 */ /* 0x000fc600078e0016 */
[----:B------:R-:W-:Y:S01]  /*0470*/  DADD R14, R16, R14 ;  /* 0x00000000100e7229 */ /* 0x000fe2000000000e */
[----:B------:R-:W-:Y:S02]  /*0480*/  VIADD R17, R25, 0x1900 ;  /* 0x0000190019117836 */ /* 0x000fe40000000000 */
[----:B------:R-:W4:Y:S02]  /*0490*/  LDG.E.64 R18, desc[UR10][R18.64] ;  /* 0x0000000a12127981 */ /* 0x000f24000c1e1b00 */
        /* <DEDUP_REMOVED lines=12> */
[----:B------:R-:W-:-:S06]  /*0560*/  IMAD.WIDE.U32 R10, R11, 0x8, R22 ;  /* 0x000000080b0a7825 */ /* 0x000fcc00078e0016 */
[----:B------:R-:W4:Y:S01]  /*0570*/  LDG.E.64 R10, desc[UR10][R10.64] ;  /* 0x0000000a0a0a7981 */ /* 0x000f22000c1e1b00 */
[C---:B------:R-:W-:Y:S01]  /*0580*/  VIADD R27, R25.reuse, 0x2580 ;  /* 0x00002580191b7836 */ /* 0x040fe20000000000 */
[----:B--2---:R-:W-:Y:S01]  /*0590*/  DADD R20, R8, R20 ;  /* 0x0000000008147229 */ /* 0x004fe20000000014 */
[----:B------:R-:W-:-:S04]  /*05a0*/  VIADD R9, R25, 0x2300 ;  /* 0x0000230019097836 */ /* 0x000fc80000000000 */
[----:B------:R-:W-:-:S04]  /*05b0*/  IMAD.WIDE.U32 R8, R9, 0x8, R22 ;  /* 0x0000000809087825 */ /* 0x000fc800078e0016 */
[----:B------:R-:W-:Y:S02]  /*05c0*/  IMAD.WIDE.U32 R22, R27, 0x8, R22 ;  /* 0x000000081b167825 */ /* 0x000fe400078e0016 */
[----:B------:R-:W2:Y:S04]  /*05d0*/  LDG.E.64 R8, desc[UR10][R8.64] ;  /* 0x0000000a08087981 */ /* 0x000ea8000c1e1b00 */
[----:B------:R-:W2:Y:S01]  /*05e0*/  LDG.E.64 R22, desc[UR10][R22.64] ;  /* 0x0000000a16167981 */ /* 0x000ea2000c1e1b00 */
[----:B---3--:R-:W-:-:S08]  /*05f0*/  DADD R6, R20, R6 ;  /* 0x0000000014067229 */ /* 0x008fd00000000006 */
[----:B----4-:R-:W-:-:S08]  /*0600*/  DADD R6, R6, R18 ;  /* 0x0000000006067229 */ /* 0x010fd00000000012 */
[----:B------:R-:W-:-:S08]  /*0610*/  DADD R6, R6, R16 ;  /* 0x0000000006067229 */ /* 0x000fd00000000010 */
[----:B------:R-:W-:Y:S01]  /*0620*/  DADD R6, R6, R14 ;  /* 0x0000000006067229 */ /* 0x000fe2000000000e */
[----:B------:R-:W-:-:S07]  /*0630*/  VIADD R24, R24, 0x10 ;  /* 0x0000001018187836 */ /* 0x000fce0000000000 */
[----:B------:R-:W-:Y:S01]  /*0640*/  DADD R6, R6, R12 ;  /* 0x0000000006067229 */ /* 0x000fe2000000000c */
[----:B------:R-:W-:-:S07]  /*0650*/  ISETP.NE.AND P0, PT, R24, RZ, PT ;  /* 0x000000ff1800720c */ /* 0x000fce0003f05270 */
[----:B------:R-:W-:Y:S01]  /*0660*/  DADD R6, R6, R10 ;  /* 0x0000000006067229 */ /* 0x000fe2000000000a */
[----:B------:R-:W-:Y:S02]  /*0670*/  VIADD R2, R2, 0x2800 ;  /* 0x0000280002027836 */ /* 0x000fe40000000000 */
[----:B------:R-:W-:-:S05]  /*0680*/  VIADD R25, R25, 0x2800 ;  /* 0x0000280019197836 */ /* 0x000fca0000000000 */
[----:B--2---:R-:W-:-:S08]  /*0690*/  DADD R6, R6, R8 ;  /* 0x0000000006067229 */ /* 0x004fd00000000008 */
[----:B------:R-:W-:Y:S01]  /*06a0*/  DADD R20, R6, R22 ;  /* 0x0000000006147229 */ /* 0x000fe20000000016 */
[----:B------:R-:W-:Y:S10]  /*06b0*/  @P0 BRA `(.L_x_128) ;  /* 0xfffffff800ec0947 */ /* 0x000ff4000383ffff */
[----:B------:R-:W-:Y:S05]  /*06c0*/  BSYNC.RECONVERGENT B3 ;  /* 0x0000000000037941 */ /* 0x000fea0003800200 */
.L_x_127:
[----:B------:R-:W-:-:S07]  /*06d0*/  VIADD R19, R2, 0xffffec00 ;  /* 0xffffec0002137836 */ /* 0x000fce0000000000 */
.L_x_126:
[----:B------:R-:W-:Y:S05]  /*06e0*/  BSYNC.RECONVERGENT B2 ;  /* 0x0000000000027941 */ /* 0x000fea0003800200 */
.L_x_125:
[----:B------:R-:W-:-:S13]  /*06f0*/  ISETP.NE.AND P0, PT, R5, RZ, PT ;  /* 0x000000ff0500720c */ /* 0x000fda0003f05270 */
[----:B------:R-:W-:Y:S05]  /*0700*/  @!P0 BRA `(.L_x_124) ;  /* 0x0000000400308947 */ /* 0x000fea0003800000 */
[----:B------:R-:W-:Y:S01]  /*0710*/  ISETP.GE.U32.AND P0, PT, R5, 0x8, PT ;  /* 0x000000080500780c */ /* 0x000fe20003f06070 */
[----:B------:R-:W-:Y:S01]  /*0720*/  BSSY.RECONVERGENT B2, `(.L_x_129) ;  /* 0x0000026000027945 */ /* 0x000fe20003800200 */
[----:B------:R-:W-:-:S04]  /*0730*/  LOP3.LUT R2, R4, 0x7, RZ, 0xc0, !PT ;  /* 0x0000000704027812 */ /* 0x000fc800078ec0ff */
[----:B------:R-:W-:-:S07]  /*0740*/  ISETP.NE.AND P1, PT, R2, RZ, PT ;  /* 0x000000ff0200720c */ /* 0x000fce0003f25270 */
[----:B------:R-:W-:Y:S06]  /*0750*/  @!P0 BRA `(.L_x_130) ;  /* 0x0000000000888947 */ /* 0x000fec0003800000 */
[----:B------:R-:W0:Y:S01]  /*0760*/  LDC.64 R22, c[0x0][0x380] ;  /* 0x0000e000ff167b82 */ /* 0x000e220000000a00 */
[----:B------:R-:W-:-:S04]  /*0770*/  VIADD R5, R19, UR4 ;  /* 0x0000000413057c36 */ /* 0x000fc80008000000 */
[C---:B------:R-:W-:Y:S02]  /*0780*/  VIADD R15, R5.reuse, 0x280 ;  /* 0x00000280050f7836 */ /* 0x040fe40000000000 */
[C---:B------:R-:W-:Y:S02]  /*0790*/  VIADD R13, R5.reuse, 0x500 ;  /* 0x00000500050d7836 */ /* 0x040fe40000000000 */
[----:B0-----:R-:W-:-:S04]  /*07a0*/  IMAD.WIDE.U32 R16, R5, 0x8, R22 ;  /* 0x0000000805107825 */ /* 0x001fc800078e0016 */
[--C-:B------:R-:W-:Y:S02]  /*07b0*/  IMAD.WIDE.U32 R14, R15, 0x8, R22.reuse ;  /* 0x000000080f0e7825 */ /* 0x100fe400078e0016 */
[----:B------:R-:W2:Y:S02]  /*07c0*/  LDG.E.64 R16, desc[UR10][R16.64] ;  /* 0x0000000a10107981 */ /* 0x000ea4000c1e1b00 */
[----:B------:R-:W-:Y:S02]  /*07d0*/  IMAD.WIDE.U32 R12, R13, 0x8, R22 ;  /* 0x000000080d0c7825 */ /* 0x000fe400078e0016 */
[----:B------:R-:W3:Y:S02]  /*07e0*/  LDG.E.64 R14, desc[UR10][R14.64] ;  /* 0x0000000a0e0e7981 */ /* 0x000ee4000c1e1b00 */
[C---:B------:R-:W-:Y:S02]  /*07f0*/  VIADD R11, R5.reuse, 0x780 ;  /* 0x00000780050b7836 */ /* 0x040fe40000000000 */
[----:B------:R-:W4:Y:S01]  /*0800*/  LDG.E.64 R12, desc[UR10][R12.64] ;  /* 0x0000000a0c0c7981 */ /* 0x000f22000c1e1b00 */
[----:B------:R-:W-:-:S02]  /*0810*/  VIADD R9, R5, 0xa00 ;  /* 0x00000a0005097836 */ /* 0x000fc40000000000 */
[----:B------:R-:W-:-:S04]  /*0820*/  IMAD.WIDE.U32 R10, R11, 0x8, R22 ;  /* 0x000000080b0a7825 */ /* 0x000fc800078e0016 */
[--C-:B------:R-:W-:Y:S02]  /*0830*/  IMAD.WIDE.U32 R8, R9, 0x8, R22.reuse ;  /* 0x0000000809087825 */ /* 0x100fe400078e0016 */
[----:B------:R-:W4:Y:S02]  /*0840*/  LDG.E.64 R10, desc[UR10][R10.64] ;  /* 0x0000000a0a0a7981 */ /* 0x000f24000c1e1b00 */
[C---:B------:R-:W-:Y:S02]  /*0850*/  VIADD R7, R5.reuse, 0xc80 ;  /* 0x00000c8005077836 */ /* 0x040fe40000000000 */
[----:B------:R-:W4:Y:S01]  /*0860*/  LDG.E.64 R8, desc[UR10][R8.64] ;  /* 0x0000000a08087981 */ /* 0x000f22000c1e1b00 */
[----:B------:R-:W-:Y:S02]  /*0870*/  VIADD R25, R5, 0xf00 ;  /* 0x00000f0005197836 */ /* 0x000fe40000000000 */
[----:B------:R-:W-:-:S04]  /*0880*/  IMAD.WIDE.U32 R6, R7, 0x8, R22 ;  /* 0x0000000807067825 */ /* 0x000fc800078e0016 */
[--C-:B------:R-:W-:Y:S02]  /*0890*/  IMAD.WIDE.U32 R24, R25, 0x8, R22.reuse ;  /* 0x0000000819187825 */ /* 0x100fe400078e0016 */
[----:B------:R-:W4:Y:S02]  /*08a0*/  LDG.E.64 R6, desc[UR10][R6.64] ;  /* 0x0000000a06067981 */ /* 0x000f24000c1e1b00 */
[----:B------:R-:W-:Y:S02]  /*08b0*/  VIADD R5, R5, 0x1180 ;  /* 0x0000118005057836 */ /* 0x000fe40000000000 */
[----:B------:R-:W4:Y:S02]  /*08c0*/  LDG.E.64 R24, desc[UR10][R24.64] ;  /* 0x0000000a18187981 */ /* 0x000f24000c1e1b00 */
[----:B------:R-:W-:-:S06]  /*08d0*/  IMAD.WIDE.U32 R22, R5, 0x8, R22 ;  /* 0x0000000805167825 */ /* 0x000fcc00078e0016 */
        /* <DEDUP_REMOVED lines=10> */
.L_x_130:
[----:B------:R-:W-:Y:S05]  /*0980*/  BSYNC.RECONVERGENT B2 ;  /* 0x0000000000027941 */ /* 0x000fea0003800200 */
.L_x_129:
        /* <DEDUP_REMOVED lines=13> */
[--C-:B------:R-:W-:Y:S02]  /*0a60*/  IMAD.WIDE.U32 R12, R13, 0x8, R8.reuse ;  /* 0x000000080d0c7825 */ /* 0x100fe400078e0008 */
[----:B------:R-:W3:Y:S02]  /*0a70*/  LDG.E.64 R10, desc[UR10][R10.64] ;  /* 0x0000000a0a0a7981 */ /* 0x000ee4000c1e1b00 */
        /* <DEDUP_REMOVED lines=8> */
[----:B------:R-:W-:-:S11]  /*0b00*/  DADD R20, R20, R8 ;  /* 0x0000000014147229 */ /* 0x000fd60000000008 */
.L_x_132:
[----:B------:R-:W-:Y:S05]  /*0b10*/  BSYNC.RECONVERGENT B2 ;  /* 0x0000000000027941 */ /* 0x000fea0003800200 */
.L_x_131:
[----:B------:R-:W-:Y:S05]  /*0b20*/  @!P1 BRA `(.L_x_124) ;  /* 0x0000000000289947 */ /* 0x000fea0003800000 */
[----:B------:R-:W0:Y:S01]  /*0b30*/  LDC.64 R6, c[0x0][0x380] ;  /* 0x0000e000ff067b82 */ /* 0x000e220000000a00 */
[----:B------:R-:W-:Y:S02]  /*0b40*/  VIADD R9, R19, UR4 ;  /* 0x0000000413097c36 */ /* 0x000fe40008000000 */
[----:B------:R-:W-:-:S07]  /*0b50*/  IMAD.MOV R2, RZ, RZ, -R4 ;  /* 0x000000ffff027224 */ /* 0x000fce00078e0a04 */
.L_x_133:
[----:B0-----:R-:W-:-:S06]  /*0b60*/  IMAD.WIDE.U32 R4, R9, 0x8, R6 ;  /* 0x0000000809047825 */ /* 0x001fcc00078e0006 */
[----:B------:R-:W2:Y:S01]  /*0b70*/  LDG.E.64 R4, desc[UR10][R4.64] ;  /* 0x0000000a04047981 */ /* 0x000ea2000c1e1b00 */
[----:B------:R-:W-:Y:S02]  /*0b80*/  VIADD R2, R2, 0x1 ;  /* 0x0000000102027836 */ /* 0x000fe40000000000 */
[----:B------:R-:W-:-:S03]  /*0b90*/  VIADD R9, R9, 0x280 ;  /* 0x0000028009097836 */ /* 0x000fc60000000000 */
[----:B------:R-:W-:Y:S01]  /*0ba0*/  ISETP.NE.AND P0, PT, R2, RZ, PT ;  /* 0x000000ff0200720c */ /* 0x000fe20003f05270 */
[----:B--2--5:R-:W-:-:S12]  /*0bb0*/  DADD R20, R4, R20 ;  /* 0x0000000004147229 */ /* 0x024fd80000000014 */
[----:B------:R-:W-:Y:S05]  /*0bc0*/  @P0 BRA `(.L_x_133) ;  /* 0xfffffffc00e40947 */ /* 0x000fea000383ffff */
.L_x_124:
[----:B------:R-:W-:Y:S05]  /*0bd0*/  BSYNC.RECONVERGENT B1 ;  /* 0x0000000000017941 */ /* 0x000fea0003800200 */
.L_x_123:
[----:B------:R-:W-:-:S13]  /*0be0*/  ISETP.GE.U32.AND P0, PT, R0, 0x280, PT ;  /* 0x000002800000780c */ /* 0x000fda0003f06070 */
        /* <DEDUP_REMOVED lines=50> */
[----:B------:R-:W1:Y:S05]  /*0f10*/  LDS.128 R4, [UR4+0x50] ;  /* 0x00005004ff047984 */ /* 0x000e6a0008000c00 */
[----:B------:R-:W-:-:S08]  /*0f20*/  DADD R16, R16, R18 ;  /* 0x0000000010107229 */ /* 0x000fd00000000012 */
[----:B--2---:R-:W-:-:S08]  /*0f30*/  DADD R12, R16, R12 ;  /* 0x00000000100c7229 */ /* 0x004fd0000000000c */
[----:B------:R-:W-:Y:S02]  /*0f40*/  DADD R2, R12, R14 ;  /* 0x000000000c027229 */ /* 0x000fe4000000000e */
[----:B------:R-:W2:Y:S06]  /*0f50*/  LDS.128 R12, [UR4+0x60] ;  /* 0x00006004ff0c7984 */ /* 0x000eac0008000c00 */
[----:B0-----:R-:W-:-:S08]  /*0f60*/  DADD R2, R2, R8 ;  /* 0x0000000002027229 */ /* 0x001fd00000000008 */
[----:B------:R-:W-:Y:S01]  /*0f70*/  DADD R2, R2, R10 ;  /* 0x0000000002027229 */ /* 0x000fe2000000000a */
[----:B------:R-:W0:Y:S07]  /*0f80*/  LDS.128 R8, [UR4+0x70] ;  /* 0x00007004ff087984 */ /* 0x000e2e0008000c00 */
        /* <DEDUP_REMOVED lines=16> */
[----:B-1----:R-:W-:Y:S01]  /*1090*/  DADD R4, R2, R4 ;  /* 0x0000000002047229 */ /* 0x002fe20000000004 */
[----:B------:R-:W-:Y:S10]  /*10a0*/  BRA `(.L_x_135) ;  /* 0x0000001c00307947 */ /* 0x000ff40003800000 */
.L_x_134:
[----:B------:R-:W-:-:S04]  /*10b0*/  LOP3.LUT R2, R3, 0x3e0, RZ, 0xc0, !PT ;  /* 0x000003e003027812 */ /* 0x000fc800078ec0ff */
[----:B------:R-:W-:Y:S01]  /*10c0*/  LOP3.LUT R7, RZ, R2, RZ, 0x33, !PT ;  /* 0x00000002ff077212 */ /* 0x000fe200078e33ff */
[----:B------:R-:W-:Y:S02]  /*10d0*/  VIADD R5, R2, 0x20 ;  /* 0x0000002002057836 */ /* 0x000fe40000000000 */
[----:B------:R-:W0:Y:S02]  /*10e0*/  S2R R2, SR_LANEID ;  /* 0x0000000000027919 */ /* 0x000e240000000000 */
[----:B------:R-:W-:Y:S01]  /*10f0*/  IMAD.IADD R7, R0, 0x1, R7 ;  /* 0x0000000100077824 */ /* 0x000fe200078e0207 */
[----:B------:R-:W-:-:S04]  /*1100*/  ISETP.GT.U32.AND P0, PT, R5, R0, PT ;  /* 0x000000000500720c */ /* 0x000fc80003f04070 */
[----:B------:R-:W-:-:S05]  /*1110*/  SEL R7, R7, 0x1f, P0 ;  /* 0x0000001f07077807 */ /* 0x000fca0000000000 */
[----:B-----5:R-:W-:Y:S04]  /*1120*/  SHFL.DOWN PT, R4, R20, 0x1, R7 ;  /* 0x0820000014047989 */ /* 0x020fe800000e0007 */
[----:B------:R-:W1:Y:S01]  /*1130*/  SHFL.DOWN PT, R5, R21, 0x1, R7 ;  /* 0x0820000015057989 */ /* 0x000e6200000e0007 */
[C---:B0-----:R-:W-:Y:S01]  /*1140*/  ISETP.GE.AND P0, PT, R2.reuse, R7, PT ;  /* 0x000000070200720c */ /* 0x041fe20003f06270 */
[----:B------:R-:W-:Y:S01]  /*1150*/  VIADD R6, R2, 0x2 ;  /* 0x0000000202067836 */ /* 0x000fe20000000000 */
[----:B-1----:R-:W-:-:S10]  /*1160*/  DADD R4, R4, R20 ;  /* 0x0000000004047229 */ /* 0x002fd40000000014 */
        /* <DEDUP_REMOVED lines=11> */
[----:B------:R-:W-:-:S03]  /*1220*/  VIADD R6, R2, 0x8 ;  /* 0x0000000802067836 */ /* 0x000fc60000000000 */
[----:B------:R-:W0:Y:S02]  /*1230*/  SHFL.DOWN PT, R5, R11, 0x4, R7 ;  /* 0x088000000b057989 */ /* 0x000e2400000e0007 */
[----:B------:R-:W-:Y:S01]  /*1240*/  ISETP.GT.AND P1, PT, R6, R7, PT ;  /* 0x000000070600720c */ /* 0x000fe20003f24270 */
[----:B0-----:R-:W-:-:S10]  /*1250*/  DADD R4, R4, R10 ;  /* 0x0000000004047229 */ /* 0x001fd4000000000a */
[----:B------:R-:W-:Y:S02]  /*1260*/  FSEL R8, R10, R4, P0 ;  /* 0x000000040a087208 */ /* 0x000fe40000000000 */
[----:B------:R-:W-:Y:S02]  /*1270*/  FSEL R9, R11, R5, P0 ;  /* 0x000000050b097208 */ /* 0x000fe40000000000 */
[C---:B------:R-:W-:Y:S01]  /*1280*/  ISETP.NE.AND P0, PT, R2.reuse, RZ, PT ;  /* 0x000000ff0200720c */ /* 0x040fe20003f05270 */
[----:B------:R-:W-:Y:S01]  /*1290*/  SHFL.DOWN PT, R4, R8, 0x8, R7 ;  /* 0x0900000008047989 */ /* 0x000fe200000e0007 */
[----:B------:R-:W-:-:S03]  /*12a0*/  VIADD R2, R2, 0x10 ;  /* 0x0000001002027836 */ /* 0x000fc60000000000 */
[----:B------:R-:W0:Y:S08]  /*12b0*/  SHFL.DOWN PT, R5, R9, 0x8, R7 ;  /* 0x0900000009057989 */ /* 0x000e3000000e0007 */
[----:B------:R-:W1:Y:S01]  /*12c0*/  @!P0 S2R R13, SR_CgaCtaId ;  /* 0x00000000000d8919 */ /* 0x000e620000008800 */
[----:B------:R-:W-:-:S04]  /*12d0*/  @!P0 SHF.R.U32.HI R6, RZ, 0x2, R3 ;  /* 0x00000002ff068819 */ /* 0x000fc80000011603 */
[----:B------:R-:W-:Y:S01]  /*12e0*/  @!P0 LOP3.LUT R6, R6, 0xf8, RZ, 0xc0, !PT ;  /* 0x000000f806068812 */ /* 0x000fe200078ec0ff */
        /* <DEDUP_REMOVED lines=18> */
[----:B------:R-:W-:Y:S01]  /*1410*/  ISETP.GT.U32.AND P1, PT, R0, 0x20, PT ;  /* 0x000000200000780c */ /* 0x000fe20003f24070 */
[----:B0-----:R-:W-:-:S09]  /*1420*/  ULEA UR4, UR5, UR4, 0x18 ;  /* 0x0000000405047291 */ /* 0x001fd2000f8ec0ff */
[----:B------:R-:W0:Y:S04]  /*1430*/  LDS.128 R12, [UR4+0x20] ;  /* 0x00002004ff0c7984 */ /* 0x000e280008000c00 */
[----:B------:R-:W1:Y:S01]  /*1440*/  LDS.128 R8, [UR4+0x30] ;  /* 0x00003004ff087984 */ /* 0x000e620008000c00 */
[----:B0-----:R-:W-:-:S10]  /*1450*/  DADD R12, R4, R12 ;  /* 0x00000000040c7229 */ /* 0x001fd4000000000c */
[----:B------:R-:W-:Y:S02]  /*1460*/  FSEL R2, R12, R4, P1 ;  /* 0x000000040c027208 */ /* 0x000fe40000800000 */
[----:B------:R-:W-:Y:S02]  /*1470*/  FSEL R3, R13, R5, P1 ;  /* 0x000000050d037208 */ /* 0x000fe40000800000 */
[----:B------:R-:W-:Y:S01]  /*1480*/  ISETP.GT.U32.AND P1, PT, R0, 0x40, PT ;  /* 0x000000400000780c */ /* 0x000fe20003f24070 */
[----:B------:R-:W0:Y:S03]  /*1490*/  LDS.128 R4, [UR4+0x40] ;  /* 0x00004004ff047984 */ /* 0x000e260008000c00 */
[----:B------:R-:W-:-:S10]  /*14a0*/  DADD R14, R2, R14 ;  /* 0x00000000020e7229 */ /* 0x000fd4000000000e */
[----:B------:R-:W-:Y:S02]  /*14b0*/  FSEL R2, R14, R2, P1 ;  /* 0x000000020e027208 */ /* 0x000fe40000800000 */
[----:B------:R-:W-:Y:S02]  /*14c0*/  FSEL R3, R15, R3, P1 ;  /* 0x000000030f037208 */ /* 0x000fe40000800000 */
[----:B------:R-:W-:-:S04]  /*14d0*/  ISETP.GT.U32.AND P1, PT, R0, 0x60, PT ;  /* 0x000000600000780c */ /* 0x000fc80003f24070 */
[----:B-1----:R-:W-:-:S10]  /*14e0*/  DADD R8, R8, R2 ;  /* 0x0000000008087229 */ /* 0x002fd40000000002 */
[----:B------:R-:W-:Y:S02]  /*14f0*/  FSEL R2, R8, R2, P1 ;  /* 0x0000000208027208 */ /* 0x000fe40000800000 */
[----:B------:R-:W-:Y:S02]  /*1500*/  FSEL R3, R9, R3, P1 ;  /* 0x0000000309037208 */ /* 0x000fe40000800000 */
[----:B------:R-:W-:-:S04]  /*1510*/  ISETP.GT.U32.AND P1, PT, R0, 0x80, PT ;  /* 0x000000800000780c */ /* 0x000fc80003f24070 */
[----:B------:R-:W-:-:S10]  /*1520*/  DADD R10, R2, R10 ;  /* 0x00000000020a7229 */ /* 0x000fd4000000000a */
[----:B------:R-:W-:Y:S02]  /*1530*/  FSEL R2, R10, R2, P1 ;  /* 0x000000020a027208 */ /* 0x000fe40000800000 */
[----:B------:R-:W-:Y:S02]  /*1540*/  FSEL R3, R11, R3, P1 ;  /* 0x000000030b037208 */ /* 0x000fe40000800000 */
[----:B------:R-:W1:Y:S01]  /*1550*/  LDS.128 R8, [UR4+0x50] ;  /* 0x00005004ff087984 */ /* 0x000e620008000c00 */
[----:B------:R-:W-:-:S03]  /*1560*/  ISETP.GT.U32.AND P1, PT, R0, 0xa0, PT ;  /* 0x000000a00000780c */ /* 0x000fc60003f24070 */
[----:B0-----:R-:W-:-:S10]  /*1570*/  DADD R4, R4, R2 ;  /* 0x0000000004047229 */ /* 0x001fd40000000002 */
[----:B------:R-:W-:Y:S02]  /*1580*/  FSEL R2, R4, R2, P1 ;  /* 0x0000000204027208 */ /* 0x000fe40000800000 */
[----:B------:R-:W-:Y:S02]  /*1590*/  FSEL R3, R5, R3, P1 ;  /* 0x0000000305037208 */ /* 0x000fe40000800000 */
[----:B------:R-:W-:-:S04]  /*15a0*/  ISETP.GT.U32.AND P1, PT, R0, 0xc0, PT ;  /* 0x000000c00000780c */ /* 0x000fc80003f24070 */
[----:B------:R-:W-:-:S10]  /*15b0*/  DADD R6, R2, R6 ;  /* 0x0000000002067229 */ /* 0x000fd40000000006 */
[----:B------:R-:W-:Y:S02]  /*15c0*/  FSEL R2, R6, R2, P1 ;  /* 0x0000000206027208 */ /* 0x000fe40000800000 */
[----:B------:R-:W-:Y:S02]  /*15d0*/  FSEL R3, R7, R3, P1 ;  /* 0x0000000307037208 */ /* 0x000fe40000800000 */
[----:B------:R-:W0:Y:S01]  /*15e0*/  LDS.128 R4, [UR4+0x60] ;  /* 0x00006004ff047984 */ /* 0x000e220008000c00 */
[----:B------:R-:W-:-:S03]  /*15f0*/  ISETP.GT.U32.AND P1, PT, R0, 0xe0, PT ;  /* 0x000000e00000780c */ /* 0x000fc60003f24070 */
        /* <DEDUP_REMOVED lines=43> */
[----:B------:R-:W1:Y:S01]  /*18b0*/  LDS.64 R2, [UR4+0xb0] ;  /* 0x0000b004ff027984 */ /* 0x000e620008000a00 */
        /* <DEDUP_REMOVED lines=8> */
[----:B------:R-:W-:-:S04]  /*1940*/  ISETP.GT.U32.AND P1, PT, R0, 0x260, PT ;  /* 0x000002600000780c */ /* 0x000fc80003f24070 */
[----:B-1----:R-:W-:-:S10]  /*1950*/  DADD R2, R2, R4 ;  /* 0x0000000002027229 */ /* 0x002fd40000000004 */
[----:B------:R-:W-:Y:S02]  /*1960*/  FSEL R4, R2, R4, P1 ;  /* 0x0000000402047208 */ /* 0x000fe40000800000 */
[----:B------:R-:W-:Y:S01]  /*1970*/  FSEL R5, R3, R5, P1 ;  /* 0x0000000503057208 */ /* 0x000fe20000800000 */
[----:B------:R-:W-:Y:S06]  /*1980*/  BRA `(.L_x_135) ;  /* 0x0000001000f87947 */ /* 0x000fec0003800000 */
.L_x_120:
[----:B------:R-:W0:Y:S01]  /*1990*/  S2R R5, SR_TID.X ;  /* 0x0000000000057919 */ /* 0x000e220000002100 */
[----:B------:R-:W1:Y:S02]  /*19a0*/  LDCU.64 UR6, c[0x0][0x380] ;  /* 0x00007000ff0677ac */ /* 0x000e640008000a00 */
[----:B-1----:R-:W-:Y:S02]  /*19b0*/  IMAD.U32 R6, RZ, RZ, UR6 ;  /* 0x00000006ff067e24 */ /* 0x002fe4000f8e00ff */
[----:B------:R-:W-:Y:S01]  /*19c0*/  IMAD.U32 R7, RZ, RZ, UR7 ;  /* 0x00000007ff077e24 */ /* 0x000fe2000f8e00ff */
[----:B0-----:R-:W-:-:S05]  /*19d0*/  IADD3 R21, PT, PT, R5, UR4, RZ ;  /* 0x0000000405157c10 */ /* 0x001fca000fffe0ff */
[----:B------:R-:W-:-:S05]  /*19e0*/  IMAD.WIDE.U32 R20, R21, 0x8, R6 ;  /* 0x0000000815147825 */ /* 0x000fca00078e0006 */
[----:B------:R-:W2:Y:S04]  /*19f0*/  LDG.E.64 R14, desc[UR10][R20.64] ;  /* 0x0000000a140e7981 */ /* 0x000ea8000c1e1b00 */
[----:B------:R-:W2:Y:S04]  /*1a00*/  LDG.E.64 R16, desc[UR10][R20.64+0x1400] ;  /* 0x0014000a14107981 */ /* 0x000ea8000c1e1b00 */
[----:B------:R-:W3:Y:S04]  /*1a10*/  LDG.E.64 R18, desc[UR10][R20.64+0x2800] ;  /* 0x0028000a14127981 */ /* 0x000ee8000c1e1b00 */
[----:B------:R-:W4:Y:S04]  /*1a20*/  LDG.E.64 R12, desc[UR10][R20.64+0x3c00] ;  /* 0x003c000a140c7981 */ /* 0x000f28000c1e1b00 */
[----:B------:R-:W5:Y:S04]  /*1a30*/  LDG.E.64 R10, desc[UR10][R20.64+0x5000] ;  /* 0x0050000a140a7981 */ /* 0x000f68000c1e1b00 */
[----:B------:R-:W5:Y:S04]  /*1a40*/  LDG.E.64 R8, desc[UR10][R20.64+0x6400] ;  /* 0x0064000a14087981 */ /* 0x000f68000c1e1b00 */
[----:B------:R-:W5:Y:S04]  /*1a50*/  LDG.E.64 R2, desc[UR10][R20.64+0x7800] ;  /* 0x0078000a14027981 */ /* 0x000f68000c1e1b00 */
[----:B------:R-:W5:Y:S01]  /*1a60*/  LDG.E.64 R28, desc[UR10][R20.64+0x8c00] ;  /* 0x008c000a141c7981 */ /* 0x000f62000c1e1b00 */
[----:B------:R-:W-:Y:S01]  /*1a70*/  ISETP.GE.U32.AND P0, PT, R0, UR8, PT ;  /* 0x0000000800007c0c */ /* 0x000fe2000bf06070 */
[----:B--2---:R-:W-:-:S08]  /*1a80*/  DADD R14, R14, R16 ;  /* 0x000000000e0e7229 */ /* 0x004fd00000000010 */
[----:B---3--:R-:W-:-:S08]  /*1a90*/  DADD R14, R18, R14 ;  /* 0x00000000120e7229 */ /* 0x008fd0000000000e */
[----:B----4-:R-:W-:-:S08]  /*1aa0*/  DADD R12, R12, R14 ;  /* 0x000000000c0c7229 */ /* 0x010fd0000000000e */
[----:B-----5:R-:W-:-:S08]  /*1ab0*/  DADD R10, R10, R12 ;  /* 0x000000000a0a7229 */ /* 0x020fd0000000000c */
[----:B------:R-:W-:-:S08]  /*1ac0*/  DADD R8, R8, R10 ;  /* 0x0000000008087229 */ /* 0x000fd0000000000a */
[----:B------:R-:W-:-:S08]  /*1ad0*/  DADD R2, R2, R8 ;  /* 0x0000000002027229 */ /* 0x000fd00000000008 */
[----:B------:R-:W-:Y:S01]  /*1ae0*/  DADD R28, R28, R2 ;  /* 0x000000001c1c7229 */ /* 0x000fe20000000002 */
[----:B------:R-:W-:Y:S10]  /*1af0*/  @!P0 BRA `(.L_x_136) ;  /* 0x0000000c00708947 */ /* 0x000ff40003800000 */
[----:B------:R-:W-:Y:S01]  /*1b00*/  UIMAD UR12, UR13, 0x1400, UR4 ;  /* 0x000014000d0c78a4 */ /* 0x000fe2000f8e0204 */
[----:B------:R-:W-:Y:S01]  /*1b10*/  VIADD R0, R4, 0xffffec00 ;  /* 0xffffec0004007836 */ /* 0x000fe20000000000 */
[----:B------:R-:W-:Y:S01]  /*1b20*/  UIADD3 UR5, UPT, UPT, UR9, UR13, URZ ;  /* 0x0000000d09057290 */ /* 0x000fe2000fffe0ff */
[----:B------:R-:W-:-:S03]  /*1b30*/  LOP3.LUT R3, RZ, R5, RZ, 0x33, !PT ;  /* 0x00000005ff037212 */ /* 0x000fc600078e33ff */
[----:B------:R-:W-:Y:S01]  /*1b40*/  ISETP.LT.U32.AND P0, PT, R0, UR12, PT ;  /* 0x0000000c00007c0c */ /* 0x000fe2000bf01070 */
[----:B------:R-:W-:Y:S01]  /*1b50*/  UIMAD UR5, UR5, 0x1400, URZ ;  /* 0x00001400050578a4 */ /* 0x000fe2000f8e02ff */
[----:B------:R-:W-:-:S05]  /*1b60*/  IADD3 R3, PT, PT, R4, -UR8, R3 ;  /* 0x8000000804037c10 */ /* 0x000fca000fffe003 */
[----:B------:R-:W-:Y:S01]  /*1b70*/  IMAD.U32 R8, RZ, RZ, UR5 ;  /* 0x00000005ff087e24 */ /* 0x000fe2000f8e00ff */
[----:B------:R-:W-:Y:S01]  /*1b80*/  UMOV UR6, UR5 ;  /* 0x0000000500067c82 */ /* 0x000fe20008000000 */
[----:B------:R-:W-:Y:S01]  /*1b90*/  VIADD R2, R3, -UR4 ;  /* 0x8000000403027c36 */ /* 0x000fe20008000000 */
[----:B------:R-:W-:Y:S02]  /*1ba0*/  UMOV UR4, URZ ;  /* 0x000000ff00047c82 */ /* 0x000fe40008000000 */
[----:B------:R-:W-:Y:S01]  /*1bb0*/  IADD3 R5, PT, PT, R8, 0x1400, R5 ;  /* 0x0000140008057810 */ /* 0x000fe20007ffe005 */
[----:B------:R-:W-:Y:S06]  /*1bc0*/  @P0 BRA `(.L_x_137) ;  /* 0x0000000000840947 */ /* 0x000fec0003800000 */
[----:B------:R-:W0:Y:S01]  /*1bd0*/  LDC R4, c[0x0][0x3a8] ;  /* 0x0000ea00ff047b82 */ /* 0x000e220000000800 */
[----:B------:R-:W1:Y:S07]  /*1be0*/  LDCU UR7, c[0x0][0x3ac] ;  /* 0x00007580ff0777ac */ /* 0x000e6e0008000800 */
[----:B------:R-:W2:Y:S02]  /*1bf0*/  LDC.64 R6, c[0x0][0x380] ;  /* 0x0000e000ff067b82 */ /* 0x000ea40000000a00 */
.L_x_138:
[----:B------:R-:W3:Y:S02]  /*1c00*/  S2R R25, SR_TID.X ;  /* 0x0000000000197919 */ /* 0x000ee40000002100 */
[----:B---3--:R-:W-:-:S04]  /*1c10*/  VIADD R25, R25, UR12 ;  /* 0x0000000c19197c36 */ /* 0x008fc80008000000 */
[----:B--2---:R-:W-:-:S05]  /*1c20*/  IMAD.WIDE.U32 R24, R25, 0x8, R6 ;  /* 0x0000000819187825 */ /* 0x004fca00078e0006 */
        /* <DEDUP_REMOVED lines=8> */
[----:B0-----:R-:W-:-:S05]  /*1cb0*/  VIADD R3, R4, -UR12 ;  /* 0x8000000c04037c36 */ /* 0x001fca0008000000 */
[----:B------:R-:W-:Y:S01]  /*1cc0*/  ISETP.GE.U32.AND P0, PT, R3, UR8, PT ;  /* 0x0000000803007c0c */ /* 0x000fe2000bf06070 */
        /* <DEDUP_REMOVED lines=8> */
[----:B------:R-:W-:Y:S10]  /*1d50*/  @!P0 BRA `(.L_x_136) ;  /* 0x0000000800d88947 */ /* 0x000ff40003800000 */
[----:B-1----:R-:W-:Y:S01]  /*1d60*/  UMOV UR13, UR7 ;  /* 0x00000007000d7c82 */ /* 0x002fe20008000000 */
[----:B------:R-:W-:Y:S01]  /*1d70*/  UIADD3 UR4, UPT, UPT, UR4, 0x1, URZ ;  /* 0x0000000104047890 */ /* 0x000fe2000fffe0ff */
[----:B------:R-:W-:Y:S01]  /*1d80*/  VIADD R2, R2, -UR8 ;  /* 0x8000000802027c36 */ /* 0x000fe20008000000 */
[----:B------:R-:W-:Y:S01]  /*1d90*/  UIMAD UR12, UR13, 0x1400, UR12 ;  /* 0x000014000d0c78a4 */ /* 0x000fe2000f8e020c */
[----:B------:R-:W-:Y:S01]  /*1da0*/  VIADD R5, R5, UR8 ;  /* 0x0000000805057c36 */ /* 0x000fe20008000000 */
[----:B------:R-:W-:-:S04]  /*1db0*/  UIADD3 UR6, UPT, UPT, UR8, UR6, URZ ;  /* 0x0000000608067290 */ /* 0x000fc8000fffe0ff */
[----:B------:R-:W-:-:S13]  /*1dc0*/  ISETP.LT.U32.AND P0, PT, R0, UR12, PT ;  /* 0x0000000c00007c0c */ /* 0x000fda000bf01070 */
[----:B------:R-:W-:Y:S05]  /*1dd0*/  @!P0 BRA `(.L_x_138) ;  /* 0xfffffffc00888947 */ /* 0x000fea000383ffff */
.L_x_137:
[----:B------:R-:W0:Y:S01]  /*1de0*/  S2R R9, SR_TID.X ;  /* 0x0000000000097919 */ /* 0x000e220000002100 */
[----:B------:R-:W-:Y:S01]  /*1df0*/  VIADD R0, R4, -UR12 ;  /* 0x8000000c04007c36 */ /* 0x000fe20008000000 */
[----:B------:R-:W-:Y:S04]  /*1e00*/  BSSY.RECONVERGENT B1, `(.L_x_136) ;  /* 0x00000ab000017945 */ /* 0x000fe80003800200 */
[----:B0-----:R-:W-:-:S04]  /*1e10*/  ISETP.GE.AND P0, PT, R9, R0, PT ;  /* 0x000000000900720c */ /* 0x001fc80003f06270 */
[----:B------:R-:W-:-:S13]  /*1e20*/  ISETP.LE.U32.OR P0, PT, R4, UR12, P0 ;  /* 0x0000000c04007c0c */ /* 0x000fda0008703470 */
[----:B------:R-:W-:Y:S05]  /*1e30*/  @P0 BRA `(.L_x_139) ;  /* 0x00000008009c0947 */ /* 0x000fea0003800000 */
[----:B------:R-:W-:Y:S01]  /*1e40*/  UIMAD UR7, UR4, UR13, URZ ;  /* 0x0000000d040772a4 */ /* 0x000fe2000f8e02ff */
[----:B------:R-:W-:Y:S01]  /*1e50*/  LOP3.LUT R3, RZ, R9, RZ, 0x33, !PT ;  /* 0x00000009ff037212 */ /* 0x000fe200078e33ff */
[----:B------:R-:W-:Y:S01]  /*1e60*/  BSSY.RECONVERGENT B2, `(.L_x_140) ;  /* 0x0000056000027945 */ /* 0x000fe20003800200 */
[----:B------:R-:W-:Y:S02]  /*1e70*/  IMAD.MOV.U32 R0, RZ, RZ, R9 ;  /* 0x000000ffff007224 */ /* 0x000fe400078e0009 */
[----:B------:R-:W-:Y:S01]  /*1e80*/  IADD3 R4, PT, PT, R4, -UR5, R3 ;  /* 0x8000000504047c10 */ /* 0x000fe2000fffe003 */
[----:B------:R-:W-:-:S04]  /*1e90*/  IMAD.U32 R3, RZ, RZ, UR7 ;  /* 0x00000007ff037e24 */ /* 0x000fc8000f8e00ff */
[----:B------:R-:W-:-:S04]  /*1ea0*/  IMAD R4, R3, -0x1400, R4 ;  /* 0xffffec0003047824 */ /* 0x000fc800078e0204 */
[C---:B------:R-:W-:Y:S01]  /*1eb0*/  IMAD.HI.U32 R3, R4.reuse, -0x33333333, RZ ;  /* 0xcccccccd04037827 */ /* 0x040fe200078e00ff */
[----:B------:R-:W-:-:S04]  /*1ec0*/  ISETP.GE.U32.AND P0, PT, R4, 0x2580, PT ;  /* 0x000025800400780c */ /* 0x000fc80003f06070 */
[----:B------:R-:W-:-:S04]  /*1ed0*/  LEA.HI R3, R3, 0x1, RZ, 0x17 ;  /* 0x0000000103037811 */ /* 0x000fc800078fb8ff */
[----:B------:R-:W-:-:S05]  /*1ee0*/  LOP3.LUT R4, R3, 0xf, RZ, 0xc0, !PT ;  /* 0x0000000f03047812 */ /* 0x000fca00078ec0ff */
[----:B------:R-:W-:Y:S05]  /*1ef0*/  @!P0 BRA `(.L_x_141) ;  /* 0x0000000400308947 */ /* 0x000fea0003800000 */
[----:B------:R-:W-:Y:S01]  /*1f00*/  IMAD.HI.U32 R0, R2, -0x33333333, RZ ;  /* 0xcccccccd02007827 */ /* 0x000fe200078e00ff */
[----:B------:R-:W-:Y:S04]  /*1f10*/  BSSY.RECONVERGENT B3, `(.L_x_142) ;  /* 0x0000049000037945 */ /* 0x000fe80003800200 */
[----:B------:R-:W-:-:S04]  /*1f20*/  LEA.HI R0, R0, 0x1, RZ, 0x17 ;  /* 0x0000000100007811 */ /* 0x000fc800078fb8ff */
[----:B------:R-:W-:Y:S02]  /*1f30*/  LOP3.LUT R26, R0, 0xfffff0, RZ, 0xc0, !PT ;  /* 0x00fffff0001a7812 */ /* 0x000fe400078ec0ff */
[----:B------:R-:W-:-:S03]  /*1f40*/  LOP3.LUT R0, R9, 0x1400, RZ, 0xfc, !PT ;  /* 0x0000140009007812 */ /* 0x000fc600078efcff */
[----:B------:R-:W-:-:S07]  /*1f50*/  IMAD.MOV R26, RZ, RZ, -R26 ;  /* 0x000000ffff1a7224 */ /* 0x000fce00078e0a1a */
.L_x_143:
[C---:B------:R-:W-:Y:S02]  /*1f60*/  VIADD R23, R5.reuse, 0xffffec00 ;  /* 0xffffec0005177836 */ /* 0x040fe40000000000 */
[----:B------:R-:W-:Y:S02]  /*1f70*/  VIADD R19, R5, 0xffffee80 ;  /* 0xffffee8005137836 */ /* 0x000fe40000000000 */
[----:B------:R-:W-:-:S04]  /*1f80*/  IMAD.WIDE.U32 R22, R23, 0x8, R6 ;  /* 0x0000000817167825 */ /* 0x000fc800078e0006 */
[--C-:B------:R-:W-:Y:S02]  /*1f90*/  IMAD.WIDE.U32 R18, R19, 0x8, R6.reuse ;  /* 0x0000000813127825 */ /* 0x100fe400078e0006 */
[----:B------:R-:W2:Y:S02]  /*1fa0*/  LDG.E.64 R22, desc[UR10][R22.64] ;  /* 0x0000000a16167981 */ /* 0x000ea4000c1e1b00 */
[C---:B------:R-:W-:Y:S02]  /*1fb0*/  VIADD R17, R5.reuse, 0xfffff100 ;  /* 0xfffff10005117836 */ /* 0x040fe40000000000 */
[----:B------:R-:W3:Y:S01]  /*1fc0*/  LDG.E.64 R18, desc[UR10][R18.64] ;  /* 0x0000000a12127981 */ /* 0x000ee2000c1e1b00 */
[----:B------:R-:W-:Y:S02]  /*1fd0*/  VIADD R15, R5, 0xfffff380 ;  /* 0xfffff380050f7836 */ /* 0x000fe40000000000 */
[----:B------:R-:W-:-:S04]  /*1fe0*/  IMAD.WIDE.U32 R16, R17, 0x8, R6 ;  /* 0x0000000811107825 */ /* 0x000fc800078e0006 */
[--C-:B------:R-:W-:Y:S02]  /*1ff0*/  IMAD.WIDE.U32 R14, R15, 0x8, R6.reuse ;  /* 0x000000080f0e7825 */ /* 0x100fe400078e0006 */
[----:B------:R-:W4:Y:S02]  /*2000*/  LDG.E.64 R16, desc[UR10][R16.64] ;  /* 0x0000000a10107981 */ /* 0x000f24000c1e1b00 */
[C---:B------:R-:W-:Y:S02]  /*2010*/  VIADD R13, R5.reuse, 0xfffff600 ;  /* 0xfffff600050d7836 */ /* 0x040fe40000000000 */
[----:B------:R-:W5:Y:S01]  /*2020*/  LDG.E.64 R14, desc[UR10][R14.64] ;  /* 0x0000000a0e0e7981 */ /* 0x000f62000c1e1b00 */
[----:B------:R-:W-:Y:S02]  /*2030*/  VIADD R11, R5, 0xfffff880 ;  /* 0xfffff880050b7836 */ /* 0x000fe40000000000 */
[----:B------:R-:W-:-:S04]  /*2040*/  IMAD.WIDE.U32 R12, R13, 0x8, R6 ;  /* 0x000000080d0c7825 */ /* 0x000fc800078e0006 */
[--C-:B------:R-:W-:Y:S02]  /*2050*/  IMAD.WIDE.U32 R10, R11, 0x8, R6.reuse ;  /* 0x000000080b0a7825 */ /* 0x100fe400078e0006 */
[----:B------:R-:W5:Y:S02]  /*2060*/  LDG.E.64 R12, desc[UR10][R12.64] ;  /* 0x0000000a0c0c7981 */ /* 0x000f64000c1e1b00 */
[C---:B------:R-:W-:Y:S02]  /*2070*/  VIADD R9, R5.reuse, 0xfffffb00 ;  /* 0xfffffb0005097836 */ /* 0x040fe40000000000 */
[----:B------:R-:W5:Y:S01]  /*2080*/  LDG.E.64 R10, desc[UR10][R10.64] ;  /* 0x0000000a0a0a7981 */ /* 0x000f62000c1e1b00 */
[----:B------:R-:W-:Y:S02]  /*2090*/  VIADD R21, R5, 0xfffffd80 ;  /* 0xfffffd8005157836 */ /* 0x000fe40000000000 */
[----:B------:R-:W-:-:S04]  /*20a0*/  IMAD.WIDE.U32 R8, R9, 0x8, R6 ;  /* 0x0000000809087825 */ /* 0x000fc800078e0006 */
[----:B------:R-:W-:Y:S02]  /*20b0*/  IMAD.WIDE.U32 R20, R21, 0x8, R6 ;  /* 0x0000000815147825 */ /* 0x000fe400078e0006 */
[----:B------:R-:W5:Y:S04]  /*20c0*/  LDG.E.64 R8, desc[UR10][R8.64] ;  /* 0x0000000a08087981 */ /* 0x000f68000c1e1b00 */
[----:B------:R-:W5:Y:S01]  /*20d0*/  LDG.E.64 R20, desc[UR10][R20.64] ;  /* 0x0000000a14147981 */ /* 0x000f62000c1e1b00 */
[----:B------:R-:W-:Y:S01]  /*20e0*/  VIADD R25, R5, 0x280 ;  /* 0x0000028005197836 */ /* 0x000fe20000000000 */
[----:B--2---:R-:W-:-:S08]  /*20f0*/  DADD R22, R22, R28 ;  /* 0x0000000016167229 */ /* 0x004fd0000000001c */
[----:B---3--:R-:W-:Y:S01]  /*2100*/  DADD R18, R22, R18 ;  /* 0x0000000016127229 */ /* 0x008fe20000000012 */
[----:B------:R-:W-:-:S06]  /*2110*/  IMAD.WIDE.U32 R22, R5, 0x8, R6 ;  /* 0x0000000805167825 */ /* 0x000fcc00078e0006 */
[----:B------:R-:W2:Y:S01]  /*2120*/  LDG.E.64 R22, desc[UR10][R22.64] ;  /* 0x0000000a16167981 */ /* 0x000ea2000c1e1b00 */
[----:B----4-:R-:W-:Y:S01]  /*2130*/  DADD R16, R18, R16 ;  /* 0x0000000012107229 */ /* 0x010fe20000000010 */
[----:B------:R-:W-:-:S04]  /*2140*/  IMAD.WIDE.U32 R18, R25, 0x8, R6 ;  /* 0x0000000819127825 */ /* 0x000fc800078e0006 */
[----:B------:R-:W-:Y:S02]  /*2150*/  VIADD R25, R5, 0x500 ;  /* 0x0000050005197836 */ /* 0x000fe40000000000 */
[----:B------:R-:W3:Y:S01]  /*2160*/  LDG.E.64 R18, desc[UR10][R18.64] ;  /* 0x0000000a12127981 */ /* 0x000ee2000c1e1b00 */
[----:B-----5:R-:W-:Y:S01]  /*2170*/  DADD R14, R16, R14 ;  /* 0x00000000100e7229 */ /* 0x020fe2000000000e */
[----:B------:R-:W-:-:S04]  /*2180*/  IMAD.WIDE.U32 R16, R25, 0x8, R6 ;  /* 0x0000000819107825 */ /* 0x000fc800078e0006 */
[----:B------:R-:W-:Y:S02]  /*2190*/  VIADD R25, R5, 0x780 ;  /* 0x0000078005197836 */ /* 0x000fe40000000000 */
[----:B------:R-:W4:Y:S01]  /*21a0*/  LDG.E.64 R16, desc[UR10][R16.64] ;  /* 0x0000000a10107981 */ /* 0x000f22000c1e1b00 */
[----:B------:R-:W-:Y:S01]  /*21b0*/  DADD R12, R14, R12 ;  /* 0x000000000e0c7229 */ /* 0x000fe2000000000c */
[----:B------:R-:W-:-:S04]  /*21c0*/  IMAD.WIDE.U32 R14, R25, 0x8, R6 ;  /* 0x00000008190e7825 */ /* 0x000fc800078e0006 */
[----:B------:R-:W-:Y:S02]  /*21d0*/  VIADD R25, R5, 0xa00 ;  /* 0x00000a0005197836 */ /* 0x000fe40000000000 */
[----:B------:R-:W5:Y:S01]  /*21e0*/  LDG.E.64 R14, desc[UR10][R14.64] ;  /* 0x0000000a0e0e7981 */ /* 0x000f62000c1e1b00 */
        /* <DEDUP_REMOVED lines=9> */
[----:B------:R-:W-:Y:S01]  /*2280*/  IMAD.WIDE.U32 R8, R25, 0x8, R6 ;  /* 0x0000000819087825 */ /* 0x000fe200078e0006 */
[----:B------:R-:W-:-:S05]  /*2290*/  IADD3 R25, PT, PT, R5, 0x1180, RZ ;  /* 0x0000118005197810 */ /* 0x000fca0007ffe0ff */
[----:B------:R-:W5:Y:S01]  /*22a0*/  LDG.E.64 R8, desc[UR10][R8.64] ;  /* 0x0000000a08087981 */ /* 0x000f62000c1e1b00 */
[----:B------:R-:W-:-:S06]  /*22b0*/  IMAD.WIDE.U32 R24, R25, 0x8, R6 ;  /* 0x0000000819187825 */ /* 0x000fcc00078e0006 */
[----:B------:R-:W5:Y:S01]  /*22c0*/  LDG.E.64 R24, desc[UR10][R24.64] ;  /* 0x0000000a18187981 */ /* 0x000f62000c1e1b00 */
[----:B------:R-:W-:Y:S02]  /*22d0*/  VIADD R26, R26, 0x10 ;  /* 0x000000101a1a7836 */ /* 0x000fe40000000000 */
[----:B------:R-:W-:Y:S02]  /*22e0*/  VIADD R0, R0, 0x2800 ;  /* 0x0000280000007836 */ /* 0x000fe40000000000 */
[----:B------:R-:W-:Y:S01]  /*22f0*/  VIADD R5, R5, 0x2800 ;  /* 0x0000280005057836 */ /* 0x000fe20000000000 */
[----:B------:R-:W-:Y:S01]  /*2300*/  ISETP.NE.AND P0, PT, R26, RZ, PT ;  /* 0x000000ff1a00720c */ /* 0x000fe20003f05270 */
        /* <DEDUP_REMOVED lines=9> */
[----:B------:R-:W-:Y:S05]  /*23a0*/  BSYNC.RECONVERGENT B3 ;  /* 0x0000000000037941 */ /* 0x000fea0003800200 */
.L_x_142:
[----:B------:R-:W-:-:S07]  /*23b0*/  VIADD R0, R0, 0xffffec00 ;  /* 0xffffec0000007836 */ /* 0x000fce0000000000 */
.L_x_141:
[----:B------:R-:W-:Y:S05]  /*23c0*/  BSYNC.RECONVERGENT B2 ;  /* 0x0000000000027941 */ /* 0x000fea0003800200 */
.L_x_140:
[----:B------:R-:W-:-:S13]  /*23d0*/  ISETP.NE.AND P0, PT, R4, RZ, PT ;  /* 0x000000ff0400720c */ /* 0x000fda0003f05270 */
[----:B------:R-:W-:Y:S05]  /*23e0*/  @!P0 BRA `(.L_x_139) ;  /* 0x0000000400308947 */ /* 0x000fea0003800000 */
[----:B------:R-:W-:Y:S01]  /*23f0*/  ISETP.GE.U32.AND P0, PT, R4, 0x8, PT ;  /* 0x000000080400780c */ /* 0x000fe20003f06070 */
[----:B------:R-:W-:Y:S01]  /*2400*/  BSSY.RECONVERGENT B2, `(.L_x_144) ;  /* 0x0000025000027945 */ /* 0x000fe20003800200 */
[----:B------:R-:W-:-:S04]  /*2410*/  LOP3.LUT R22, R3, 0x7, RZ, 0xc0, !PT ;  /* 0x0000000703167812 */ /* 0x000fc800078ec0ff */
[----:B------:R-:W-:-:S07]  /*2420*/  ISETP.NE.AND P1, PT, R22, RZ, PT ;  /* 0x000000ff1600720c */ /* 0x000fce0003f25270 */
[----:B------:R-:W-:Y:S06]  /*2430*/  @!P0 BRA `(.L_x_145) ;  /* 0x0000000000848947 */ /* 0x000fec0003800000 */
[----:B------:R-:W-:-:S04]  /*2440*/  VIADD R19, R0, UR12 ;  /* 0x0000000c00137c36 */ /* 0x000fc80008000000 */
[----:B------:R-:W-:-:S04]  /*2450*/  IMAD.WIDE.U32 R4, R19, 0x8, R6 ;  /* 0x0000000813047825 */ /* 0x000fc800078e0006 */
[C---:B------:R-:W-:Y:S02]  /*2460*/  VIADD R17, R19.reuse, 0x280 ;  /* 0x0000028013117836 */ /* 0x040fe40000000000 */
[----:B------:R-:W2:Y:S01]  /*2470*/  LDG.E.64 R4, desc[UR10][R4.64] ;  /* 0x0000000a04047981 */ /* 0x000ea2000c1e1b00 */
        /* <DEDUP_REMOVED lines=14> */
[--C-:B------:R-:W-:Y:S02]  /*2560*/  IMAD.WIDE.U32 R20, R21, 0x8, R6.reuse ;  /* 0x0000000815147825 */ /* 0x100fe400078e0006 */
[----:B------:R-:W5:Y:S02]  /*2570*/  LDG.E.64 R8, desc[UR10][R8.64] ;  /* 0x0000000a08087981 */ /* 0x000f64000c1e1b00 */
[----:B------:R-:W-:Y:S02]  /*2580*/  VIADD R19, R19, 0x1180 ;  /* 0x0000118013137836 */ /* 0x000fe40000000000 */
[----:B------:R-:W5:Y:S02]  /*2590*/  LDG.E.64 R20, desc[UR10][R20.64] ;  /* 0x0000000a14147981 */ /* 0x000f64000c1e1b00 */
[----:B------:R-:W-:-:S06]  /*25a0*/  IMAD.WIDE.U32 R18, R19, 0x8, R6 ;  /* 0x0000000813127825 */ /* 0x000fcc00078e0006 */
        /* <DEDUP_REMOVED lines=10> */
.L_x_145:
[----:B------:R-:W-:Y:S05]  /*2650*/  BSYNC.RECONVERGENT B2 ;  /* 0x0000000000027941 */ /* 0x000fea0003800200 */
.L_x_144:
[----:B------:R-:W-:Y:S05]  /*2660*/  @!P1 BRA `(.L_x_139) ;  /* 0x0000000000909947 */ /* 0x000fea0003800000 */
[----:B------:R-:W-:Y:S01]  /*2670*/  ISETP.GE.U32.AND P0, PT, R22, 0x4, PT ;  /* 0x000000041600780c */ /* 0x000fe20003f06070 */
[----:B------:R-:W-:Y:S01]  /*2680*/  BSSY.RECONVERGENT B2, `(.L_x_146) ;  /* 0x0000014000027945 */ /* 0x000fe20003800200 */
[----:B------:R-:W-:-:S11]  /*2690*/  LOP3.LUT P1, RZ, R3, 0x3, RZ, 0xc0, !PT ;  /* 0x0000000303ff7812 */ /* 0x000fd6000782c0ff */
[----:B------:R-:W-:Y:S05]  /*26a0*/  @!P0 BRA `(.L_x_147) ;  /* 0x0000000000448947 */ /* 0x000fea0003800000 */
        /* <DEDUP_REMOVED lines=8> */
[----:B------:R-:W-:Y:S02]  /*2730*/  VIADD R13, R3, 0x780 ;  /* 0x00000780030d7836 */ /* 0x000fe40000000000 */
[----:B------:R-:W4:Y:S02]  /*2740*/  LDG.E.64 R10, desc[UR10][R10.64] ;  /* 0x0000000a0a0a7981 */ /* 0x000f24000c1e1b00 */
[----:B------:R-:W-:-:S06]  /*2750*/  IMAD.WIDE.U32 R12, R13, 0x8, R6 ;  /* 0x000000080d0c7825 */ /* 0x000fcc00078e0006 */
[----:B------:R-:W5:Y:S01]  /*2760*/  LDG.E.64 R12, desc[UR10][R12.64] ;  /* 0x0000000a0c0c7981 */ /* 0x000f62000c1e1b00 */
[----:B------:R-:W-:Y:S01]  /*2770*/  VIADD R0, R0, 0xa00 ;  /* 0x00000a0000007836 */ /* 0x000fe20000000000 */
[----:B--2---:R-:W-:-:S08]  /*2780*/  DADD R28, R28, R4 ;  /* 0x000000001c1c7229 */ /* 0x004fd00000000004 */
[----:B---3--:R-:W-:-:S08]  /*2790*/  DADD R28, R28, R8 ;  /* 0x000000001c1c7229 */ /* 0x008fd00000000008 */
[----:B----4-:R-:W-:-:S08]  /*27a0*/  DADD R28, R28, R10 ;  /* 0x000000001c1c7229 */ /* 0x010fd0000000000a */
[----:B-----5:R-:W-:-:S11]  /*27b0*/  DADD R28, R28, R12 ;  /* 0x000000001c1c7229 */ /* 0x020fd6000000000c */
.L_x_147:
[----:B------:R-:W-:Y:S05]  /*27c0*/  BSYNC.RECONVERGENT B2 ;  /* 0x0000000000027941 */ /* 0x000fea0003800200 */
.L_x_146:
[----:B------:R-:W-:Y:S05]  /*27d0*/  @!P1 BRA `(.L_x_139) ;  /* 0x0000000000349947 */ /* 0x000fea0003800000 */
[----:B------:R-:W-:-:S04]  /*27e0*/  IMAD.HI.U32 R2, R2, -0x33333333, RZ ;  /* 0xcccccccd02027827 */ /* 0x000fc800078e00ff */
[----:B------:R-:W-:Y:S01]  /*27f0*/  VIADD R5, R0, UR6 ;  /* 0x0000000600057c36 */ /* 0x000fe20008000000 */
[----:B------:R-:W-:-:S04]  /*2800*/  LOP3.LUT R2, R2, 0xffff, RZ, 0xc0, !PT ;  /* 0x0000ffff02027812 */ /* 0x000fc800078ec0ff */
[----:B------:R-:W-:-:S04]  /*2810*/  LEA.HI R2, R2, 0x1, RZ, 0x17 ;  /* 0x0000000102027811 */ /* 0x000fc800078fb8ff */
[----:B------:R-:W-:-:S05]  /*2820*/  LOP3.LUT R2, R2, 0x3, RZ, 0xc0, !PT ;  /* 0x0000000302027812 */ /* 0x000fca00078ec0ff */
[----:B------:R-:W-:-:S07]  /*2830*/  IMAD.MOV R0, RZ, RZ, -R2 ;  /* 0x000000ffff007224 */ /* 0x000fce00078e0a02 */
.L_x_148:
[----:B------:R-:W-:-:S06]  /*2840*/  IMAD.WIDE.U32 R2, R5, 0x8, R6 ;  /* 0x0000000805027825 */ /* 0x000fcc00078e0006 */
[----:B------:R-:W2:Y:S01]  /*2850*/  LDG.E.64 R2, desc[UR10][R2.64] ;  /* 0x0000000a02027981 */ /* 0x000ea2000c1e1b00 */
[----:B------:R-:W-:Y:S02]  /*2860*/  VIADD R0, R0, 0x1 ;  /* 0x0000000100007836 */ /* 0x000fe40000000000 */
[----:B------:R-:W-:-:S03]  /*2870*/  VIADD R5, R5, 0x280 ;  /* 0x0000028005057836 */ /* 0x000fc60000000000 */
[----:B------:R-:W-:Y:S01]  /*2880*/  ISETP.NE.AND P0, PT, R0, RZ, PT ;  /* 0x000000ff0000720c */ /* 0x000fe20003f05270 */
[----:B--2---:R-:W-:-:S12]  /*2890*/  DADD R28, R2, R28 ;  /* 0x00000000021c7229 */ /* 0x004fd8000000001c */
[----:B------:R-:W-:Y:S05]  /*28a0*/  @P0 BRA `(.L_x_148) ;  /* 0xfffffffc00e40947 */ /* 0x000fea000383ffff */
.L_x_139:
[----:B------:R-:W-:Y:S05]  /*28b0*/  BSYNC.RECONVERGENT B1 ;  /* 0x0000000000017941 */ /* 0x000fea0003800200 */
.L_x_136:
[----:B------:R-:W0:Y:S01]  /*28c0*/  S2R R0, SR_LANEID ;  /* 0x0000000000007919 */ /* 0x000e220000000000 */
[----:B------:R-:W-:Y:S04]  /*28d0*/  SHFL.DOWN PT, R2, R28, 0x1, 0x1f ;  /* 0x08201f001c027f89 */ /* 0x000fe800000e0000 */
[----:B------:R-:W2:Y:S01]  /*28e0*/  SHFL.DOWN PT, R3, R29, 0x1, 0x1f ;  /* 0x08201f001d037f89 */ /* 0x000ea200000e0000 */
[----:B------:R-:W3:Y:S01]  /*28f0*/  S2R R11, SR_TID.X ;  /* 0x00000000000b7919 */ /* 0x000ee20000002100 */
[----:B--2---:R-:W-:Y:S01]  /*2900*/  DADD R2, R2, R28 ;  /* 0x0000000002027229 */ /* 0x004fe2000000001c */
[C---:B0-----:R-:W-:Y:S02]  /*2910*/  ISETP.GT.AND P0, PT, R0.reuse, 0x1e, PT ;  /* 0x0000001e0000780c */ /* 0x041fe40003f04270 */
[----:B------:R-:W-:-:S07]  /*2920*/  ISETP.NE.AND P1, PT, R0, RZ, PT ;  /* 0x000000ff0000720c */ /* 0x000fce0003f25270 */
[----:B------:R-:W-:Y:S02]  /*2930*/  FSEL R4, R28, R2, P0 ;  /* 0x000000021c047208 */ /* 0x000fe40000000000 */
[----:B------:R-:W-:Y:S02]  /*2940*/  FSEL R5, R29, R3, P0 ;  /* 0x000000031d057208 */ /* 0x000fe40000000000 */
[----:B------:R-:W-:Y:S01]  /*2950*/  ISETP.GT.AND P0, PT, R0, 0x1d, PT ;  /* 0x0000001d0000780c */ /* 0x000fe20003f04270 */
[----:B------:R-:W-:Y:S04]  /*2960*/  SHFL.DOWN PT, R2, R4, 0x2, 0x1f ;  /* 0x08401f0004027f89 */ /* 0x000fe800000e0000 */
[----:B------:R-:W0:Y:S01]  /*2970*/  SHFL.DOWN PT, R3, R5, 0x2, 0x1f ;  /* 0x08401f0005037f89 */ /* 0x000e2200000e0000 */
[----:B------:R-:W2:Y:S01]  /*2980*/  @!P1 S2R R10, SR_CgaCtaId ;  /* 0x00000000000a9919 */ /* 0x000ea20000008800 */
        /* <DEDUP_REMOVED lines=12> */
[----:B---3--:R-:W-:Y:S01]  /*2a50*/  @!P1 SHF.R.U32.HI R6, RZ, 0x2, R11 ;  /* 0x00000002ff069819 */ /* 0x008fe2000001160b */
[----:B------:R-:W0:Y:S01]  /*2a60*/  SHFL.DOWN PT, R3, R9, 0x8, 0x1f ;  /* 0x09001f0009037f89 */ /* 0x000e2200000e0000 */
[----:B--2---:R-:W-:-:S02]  /*2a70*/  @!P1 LEA R7, R10, R7, 0x18 ;  /* 0x000000070a079211 */ /* 0x004fc400078ec0ff */
        /* <DEDUP_REMOVED lines=19> */
[----:B------:R-:W3:Y:S04]  /*2bb0*/  LDS.128 R12, [UR4+0x30] ;  /* 0x00003004ff0c7984 */ /* 0x000ee80008000c00 */
[----:B------:R-:W4:Y:S01]  /*2bc0*/  LDS.128 R8, [UR4+0x40] ;  /* 0x00004004ff087984 */ /* 0x000f220008000c00 */
[----:B0-----:R-:W-:-:S03]  /*2bd0*/  DADD R16, R4, R16 ;  /* 0x0000000004107229 */ /* 0x001fc60000000010 */
[----:B--2---:R-:W0:Y:S05]  /*2be0*/  LDS.128 R4, [UR4+0x50] ;  /* 0x00005004ff047984 */ /* 0x004e2a0008000c00 */
[----:B------:R-:W-:-:S08]  /*2bf0*/  DADD R16, R16, R18 ;  /* 0x0000000010107229 */ /* 0x000fd00000000012 */
[----:B---3--:R-:W-:-:S08]  /*2c00*/  DADD R12, R16, R12 ;  /* 0x00000000100c7229 */ /* 0x008fd0000000000c */
[----:B------:R-:W-:Y:S02]  /*2c10*/  DADD R2, R12, R14 ;  /* 0x000000000c027229 */ /* 0x000fe4000000000e */
[----:B------:R-:W2:Y:S06]  /*2c20*/  LDS.128 R12, [UR4+0x60] ;  /* 0x00006004ff0c7984 */ /* 0x000eac0008000c00 */
[----:B----4-:R-:W-:-:S08]  /*2c30*/  DADD R2, R2, R8 ;  /* 0x0000000002027229 */ /* 0x010fd00000000008 */
[----:B------:R-:W-:Y:S01]  /*2c40*/  DADD R2, R2, R10 ;  /* 0x0000000002027229 */ /* 0x000fe2000000000a */
[----:B------:R-:W3:Y:S07]  /*2c50*/  LDS.128 R8, [UR4+0x70] ;  /* 0x00007004ff087984 */ /* 0x000eee0008000c00 */
[----:B0-----:R-:W-:-:S08]  /*2c60*/  DADD R2, R2, R4 ;  /* 0x0000000002027229 */ /* 0x001fd00000000004 */
[----:B------:R-:W-:Y:S01]  /*2c70*/  DADD R2, R2, R6 ;  /* 0x0000000002027229 */ /* 0x000fe20000000006 */
[----:B------:R-:W0:Y:S07]  /*2c80*/  LDS.128 R4, [UR4+0x80] ;  /* 0x00008004ff047984 */ /* 0x000e2e0008000c00 */
[----:B--2---:R-:W-:-:S08]  /*2c90*/  DADD R2, R2, R12 ;  /* 0x0000000002027229 */ /* 0x004fd0000000000c */
[----:B------:R-:W-:Y:S01]  /*2ca0*/  DADD R2, R2, R14 ;  /* 0x0000000002027229 */ /* 0x000fe2000000000e */
[----:B------:R-:W2:Y:S07]  /*2cb0*/  LDS.128 R12, [UR4+0x90] ;  /* 0x00009004ff0c7984 */ /* 0x000eae0008000c00 */
[----:B---3--:R-:W-:-:S08]  /*2cc0*/  DADD R2, R2, R8 ;  /* 0x0000000002027229 */ /* 0x008fd00000000008 */
[----:B------:R-:W-:Y:S01]  /*2cd0*/  DADD R2, R2, R10 ;  /* 0x0000000002027229 */ /* 0x000fe2000000000a */
[----:B------:R-:W3:Y:S07]  /*2ce0*/  LDS.128 R8, [UR4+0xa0] ;  /* 0x0000a004ff087984 */ /* 0x000eee0008000c00 */
[----:B0-----:R-:W-:Y:S01]  /*2cf0*/  DADD R2, R2, R4 ;  /* 0x0000000002027229 */ /* 0x001fe20000000004 */
[----:B------:R-:W0:Y:S07]  /*2d00*/  LDS.64 R4, [UR4+0xb0] ;  /* 0x0000b004ff047984 */ /* 0x000e2e0008000a00 */
[----:B------:R-:W-:-:S08]  /*2d10*/  DADD R2, R2, R6 ;  /* 0x0000000002027229 */ /* 0x000fd00000000006 */
[----:B--2---:R-:W-:-:S08]  /*2d20*/  DADD R2, R2, R12 ;  /* 0x0000000002027229 */ /* 0x004fd0000000000c */
[----:B------:R-:W-:-:S08]  /*2d30*/  DADD R2, R2, R14 ;  /* 0x0000000002027229 */ /* 0x000fd0000000000e */
[----:B---3--:R-:W-:-:S08]  /*2d40*/  DADD R2, R2, R8 ;  /* 0x0000000002027229 */ /* 0x008fd00000000008 */
[----:B------:R-:W-:-:S08]  /*2d50*/  DADD R2, R2, R10 ;  /* 0x0000000002027229 */ /* 0x000fd0000000000a */
[----:B0-----:R-:W-:-:S11]  /*2d60*/  DADD R4, R2, R4 ;  /* 0x0000000002047229 */ /* 0x001fd60000000004 */
.L_x_135:
[----:B-1----:R-:W-:Y:S05]  /*2d70*/  BSYNC.RECONVERGENT B0 ;  /* 0x0000000000007941 */ /* 0x002fea0003800200 */
.L_x_119:
[----:B------:R-:W-:Y:S05]  /*2d80*/  @P0 EXIT ;  /* 0x000000000000094d */ /* 0x000fea0003800000 */
[----:B------:R-:W1:Y:S02]  /*2d90*/  LDCU.64 UR4, c[0x0][0x388] ;  /* 0x00007100ff0477ac */ /* 0x000e640008000a00 */
[----:B-1----:R-:W-:-:S06]  /*2da0*/  UIMAD.WIDE.U32 UR4, UR9, 0x8, UR4 ;  /* 0x00000008090478a5 */ /* 0x002fcc000f8e0004 */
[----:B--2---:R-:W-:Y:S02]  /*2db0*/  IMAD.U32 R2, RZ, RZ, UR4 ;  /* 0x00000004ff027e24 */ /* 0x004fe4000f8e00ff */
[----:B------:R-:W-:-:S05]  /*2dc0*/  IMAD.U32 R3, RZ, RZ, UR5 ;  /* 0x00000005ff037e24 */ /* 0x000fca000f8e00ff */
[----:B------:R-:W-:Y:S01]  /*2dd0*/  STG.E.64 desc[UR10][R2.64], R4 ;  /* 0x0000000402007986 */ /* 0x000fe2000c101b0a */
[----:B------:R-:W-:Y:S05]  /*2de0*/  EXIT ;  /* 0x000000000000794d */ /* 0x000fea0003800000 */
.L_x_149:
        /* <DEDUP_REMOVED lines=9> */
.L_x_207:


//--------------------- .text._ZN3cub18CUB_300001_SM_10006detail6reduce28DeviceReduceSingleTileKernelINS2_10policy_hubIdjN4cuda3std3__44plusIdEEE10Policy1000EN6thrust24THRUST_300001_SM_1000_NS6detail15normal_iteratorINSD_10device_ptrIdEEEEPdjS9_ddNS7_10__identityEEEvT0_T1_T2_T3_T4_T6_ --------------------------
	.section	.text._ZN3cub18CUB_300001_SM_10006detail6reduce28DeviceReduceSingleTileKernelINS2_10policy_hubIdjN4cuda3std3__44plusIdEEE10Policy1000EN6thrust24THRUST_300001_SM_1000_NS6detail15normal_iteratorINSD_10device_ptrIdEEEEPdjS9_ddNS7_10__identityEEEvT0_T1_T2_T3_T4_T6_,"ax",@progbits
	.align	128
        .global         _ZN3cub18CUB_300001_SM_10006detail6reduce28DeviceReduceSingleTileKernelINS2_10policy_hubIdjN4cuda3std3__44plusIdEEE10Policy1000EN6thrust24THRUST_300001_SM_1000_NS6detail15normal_iteratorINSD_10device_ptrIdEEEEPdjS9_ddNS7_10__identityEEEvT0_T1_T2_T3_T4_T6_
        .type           _ZN3cub18CUB_300001_SM_10006detail6reduce28DeviceReduceSingleTileKernelINS2_10policy_hubIdjN4cuda3std3__44plusIdEEE10Policy1000EN6thrust24THRUST_300001_SM_1000_NS6detail15normal_iteratorINSD_10device_ptrIdEEEEPdjS9_ddNS7_10__identityEEEvT0_T1_T2_T3_T4_T6_,@function
        .size           _ZN3cub18CUB_300001_SM_10006detail6reduce28DeviceReduceSingleTileKernelINS2_10policy_hubIdjN4cuda3std3__44plusIdEEE10Policy1000EN6thrust24THRUST_300001_SM_1000_NS6detail15normal_iteratorINSD_10device_ptrIdEEEEPdjS9_ddNS7_10__identityEEEvT0_T1_T2_T3_T4_T6_,(.L_x_208 - _ZN3cub18CUB_300001_SM_10006detail6reduce28DeviceReduceSingleTileKernelINS2_10policy_hubIdjN4cuda3std3__44plusIdEEE10Policy1000EN6thrust24THRUST_300001_SM_1000_NS6detail15normal_iteratorINSD_10device_ptrIdEEEEPdjS9_ddNS7_10__identityEEEvT0_T1_T2_T3_T4_T6_)
        .other          _ZN3cub18CUB_300001_SM_10006detail6reduce28DeviceReduceSingleTileKernelINS2_10policy_hubIdjN4cuda3std3__44plusIdEEE10Policy1000EN6thrust24THRUST_300001_SM_1000_NS6detail15normal_iteratorINSD_10device_ptrIdEEEEPdjS9_ddNS7_10__identityEEEvT0_T1_T2_T3_T4_T6_,@"STO_CUDA_ENTRY STV_DEFAULT"
_ZN3cub18CUB_300001_SM_10006detail6reduce28DeviceReduceSingleTileKernelINS2_10policy_hubIdjN4cuda3std3__44plusIdEEE10Policy1000EN6thrust24THRUST_300001_SM_1000_NS6detail15normal_iteratorINSD_10device_ptrIdEEEEPdjS9_ddNS7_10__identityEEEvT0_T1_T2_T3_T4_T6_:
.text._ZN3cub18CUB_300001_SM_10006detail6reduce28DeviceReduceSingleTileKernelINS2_10policy_hubIdjN4cuda3std3__44plusIdEEE10Policy1000EN6thrust24THRUST_300001_SM_1000_NS6detail15normal_iteratorINSD_10device_ptrIdEEEEPdjS9_ddNS7_10__identityEEEvT0_T1_T2_T3_T4_T6_:
        /* <DEDUP_REMOVED lines=13> */
.L_x_150:
[----:B------:R-:W-:Y:S01]  /*00d0*/  ISETP.GT.U32.AND P0, PT, R2, 0x13ff, PT ;  /* 0x000013ff0200780c */ /* 0x000fe20003f04070 */
[----:B------:R-:W-:-:S12]  /*00e0*/  BSSY.RECONVERGENT B0, `(.L_x_151) ;  /* 0x0000280000007945 */ /* 0x000fd80003800200 */
        /* <DEDUP_REMOVED lines=11> */
.L_x_154:
[----:B------:R-:W-:Y:S05]  /*01a0*/  BSYNC.RECONVERGENT B1 ;  /* 0x0000000000017941 */ /* 0x000fea0003800200 */
.L_x_153:
[----:B------:R-:W-:Y:S01]  /*01b0*/  ISETP.GE.U32.AND P0, PT, R41, R2, PT ;  /* 0x000000022900720c */ /* 0x000fe20003f06070 */
[----:B------:R-:W-:-:S12]  /*01c0*/  BSSY.RECONVERGENT B1, `(.L_x_155) ;  /* 0x0000073000017945 */ /* 0x000fd80003800200 */
[----:B------:R-:W-:Y:S05]  /*01d0*/  @P0 BRA `(.L_x_156) ;  /* 0x0000000400c40947 */ /* 0x000fea0003800000 */
[----:B------:R-:W-:Y:S01]  /*01e0*/  LOP3.LUT R5, RZ, R41, RZ, 0x33, !PT ;  /* 0x00000029ff057212 */ /* 0x000fe200078e33ff */
[----:B------:R-:W-:Y:S04]  /*01f0*/  BSSY.RECONVERGENT B2, `(.L_x_157) ;  /* 0x0000034000027945 */ /* 0x000fe80003800200 */
[----:B------:R-:W-:-:S04]  /*0200*/  IMAD.IADD R5, R5, 0x1, R2 ;  /* 0x0000000105057824 */ /* 0x000fc800078e0202 */
[C---:B------:R-:W-:Y:S01]  /*0210*/  IMAD.HI.U32 R40, R5.reuse, -0x33333333, RZ ;  /* 0xcccccccd05287827 */ /* 0x040fe200078e00ff */
[----:B------:R-:W-:-:S04]  /*0220*/  ISETP.GE.U32.AND P1, PT, R5, 0x2580, PT ;  /* 0x000025800500780c */ /* 0x000fc80003f26070 */
[----:B------:R-:W-:-:S04]  /*0230*/  LEA.HI R40, R40, 0x1, RZ, 0x17 ;  /* 0x0000000128287811 */ /* 0x000fc800078fb8ff */
[----:B------:R-:W-:-:S04]  /*0240*/  LOP3.LUT R42, R40, 0xf, RZ, 0xc0, !PT ;  /* 0x0000000f282a7812 */ /* 0x000fc800078ec0ff */
[----:B------:R-:W-:Y:S01]  /*0250*/  ISETP.NE.AND P0, PT, R42, RZ, PT ;  /* 0x000000ff2a00720c */ /* 0x000fe20003f05270 */
[----:B------:R-:W-:-:S12]  /*0260*/  @!P1 BRA `(.L_x_158) ;  /* 0x0000000000b09947 */ /* 0x000fd80003800000 */
[----:B------:R-:W0:Y:S01]  /*0270*/  LDC.64 R4, c[0x0][0x380] ;  /* 0x0000e000ff047b82 */ /* 0x000e220000000a00 */
[----:B------:R-:W-:-:S05]  /*0280*/  LOP3.LUT R0, R40, 0xfffff0, RZ, 0xc0, !PT ;  /* 0x00fffff028007812 */ /* 0x000fca00078ec0ff */
[----:B------:R-:W-:Y:S02]  /*0290*/  IMAD.MOV R0, RZ, RZ, -R0 ;  /* 0x000000ffff007224 */ /* 0x000fe400078e0a00 */
[----:B0-----:R-:W-:-:S03]  /*02a0*/  IMAD.WIDE.U32 R4, R41, 0x8, R4 ;  /* 0x0000000829047825 */ /* 0x001fc600078e0004 */
[----:B------:R-:W-:-:S05]  /*02b0*/  IADD3 R4, P1, PT, R4, 0xa000, RZ ;  /* 0x0000a00004047810 */ /* 0x000fca0007f3e0ff */
[----:B------:R-:W-:-:S08]  /*02c0*/  IMAD.X R5, RZ, RZ, R5, P1 ;  /* 0x000000ffff057224 */ /* 0x000fd000008e0605 */
.L_x_159:
        /* <DEDUP_REMOVED lines=38> */
.L_x_158:
[----:B------:R-:W-:Y:S05]  /*0530*/  BSYNC.RECONVERGENT B2 ;  /* 0x0000000000027941 */ /* 0x000fea0003800200 */
.L_x_157:
[----:B------:R-:W-:Y:S05]  /*0540*/  @!P0 BRA `(.L_x_156) ;  /* 0x0000000000e88947 */ /* 0x000fea0003800000 */
[----:B------:R-:W-:Y:S01]  /*0550*/  ISETP.GE.U32.AND P0, PT, R42, 0x8, PT ;  /* 0x000000082a00780c */ /* 0x000fe20003f06070 */
[----:B------:R-:W-:Y:S01]  /*0560*/  BSSY.RECONVERGENT B2, `(.L_x_160) ;  /* 0x0000017000027945 */ /* 0x000fe20003800200 */
[----:B------:R-:W-:-:S04]  /*0570*/  LOP3.LUT R22, R40, 0x7, RZ, 0xc0, !PT ;  /* 0x0000000728167812 */ /* 0x000fc800078ec0ff */
[----:B------:R-:W-:-:S07]  /*0580*/  ISETP.NE.AND P1, PT, R22, RZ, PT ;  /* 0x000000ff1600720c */ /* 0x000fce0003f25270 */
[----:B------:R-:W-:Y:S06]  /*0590*/  @!P0 BRA `(.L_x_161) ;  /* 0x00000000004c8947 */ /* 0x000fec0003800000 */
[----:B------:R-:W0:Y:S02]  /*05a0*/  LDC.64 R4, c[0x0][0x380] ;  /* 0x0000e000ff047b82 */ /* 0x000e240000000a00 */
[----:B0-----:R-:W-:-:S05]  /*05b0*/  IMAD.WIDE.U32 R20, R41, 0x8, R4 ;  /* 0x0000000829147825 */ /* 0x001fca00078e0004 */
        /* <DEDUP_REMOVED lines=17> */
.L_x_161:
[----:B------:R-:W-:Y:S05]  /*06d0*/  BSYNC.RECONVERGENT B2 ;  /* 0x0000000000027941 */ /* 0x000fea0003800200 */
.L_x_160:
        /* <DEDUP_REMOVED lines=17> */
.L_x_163:
[----:B------:R-:W-:Y:S05]  /*07f0*/  BSYNC.RECONVERGENT B2 ;  /* 0x0000000000027941 */ /* 0x000fea0003800200 */
.L_x_162:
[----:B------:R-:W-:Y:S05]  /*0800*/  @!P1 BRA `(.L_x_156) ;  /* 0x0000000000389947 */ /* 0x000fea0003800000 */
[----:B------:R-:W0:Y:S01]  /*0810*/  LDC.64 R4, c[0x0][0x380] ;  /* 0x0000e000ff047b82 */ /* 0x000e220000000a00 */
[----:B------:R-:W-:Y:S02]  /*0820*/  IMAD.MOV R0, RZ, RZ, -R0 ;  /* 0x000000ffff007224 */ /* 0x000fe400078e0a00 */
[----:B0-----:R-:W-:-:S04]  /*0830*/  IMAD.WIDE.U32 R4, R41, 0x8, R4 ;  /* 0x0000000829047825 */ /* 0x001fc800078e0004 */
[----:B------:R-:W-:Y:S02]  /*0840*/  IMAD.MOV.U32 R6, RZ, RZ, R4 ;  /* 0x000000ffff067224 */ /* 0x000fe400078e0004 */
[----:B------:R-:W-:-:S07]  /*0850*/  IMAD.MOV.U32 R7, RZ, RZ, R5 ;  /* 0x000000ffff077224 */ /* 0x000fce00078e0005 */
.L_x_164:
[----:B------:R-:W-:Y:S02]  /*0860*/  IMAD.MOV.U32 R4, RZ, RZ, R6 ;  /* 0x000000ffff047224 */ /* 0x000fe400078e0006 */
[----:B------:R-:W-:-:S06]  /*0870*/  IMAD.MOV.U32 R5, RZ, RZ, R7 ;  /* 0x000000ffff057224 */ /* 0x000fcc00078e0007 */
[----:B------:R-:W2:Y:S01]  /*0880*/  LDG.E.64 R4, desc[UR6][R4.64] ;  /* 0x0000000604047981 */ /* 0x000ea2000c1e1b00 */
[----:B------:R-:W-:Y:S01]  /*0890*/  VIADD R0, R0, 0x1 ;  /* 0x0000000100007836 */ /* 0x000fe20000000000 */
[----:B------:R-:W-:-:S04]  /*08a0*/  IADD3 R6, P1, PT, R6, 0x1400, RZ ;  /* 0x0000140006067810 */ /* 0x000fc80007f3e0ff */
[----:B------:R-:W-:Y:S01]  /*08b0*/  ISETP.NE.AND P0, PT, R0, RZ, PT ;  /* 0x000000ff0000720c */ /* 0x000fe20003f05270 */
[----:B------:R-:W-:Y:S01]  /*08c0*/  IMAD.X R7, RZ, RZ, R7, P1 ;  /* 0x000000ffff077224 */ /* 0x000fe200008e0607 */
[----:B--2--5:R-:W-:-:S11]  /*08d0*/  DADD R36, R4, R36 ;  /* 0x0000000004247229 */ /* 0x024fd60000000024 */
[----:B------:R-:W-:Y:S05]  /*08e0*/  @P0 BRA `(.L_x_164) ;  /* 0xfffffffc00dc0947 */ /* 0x000fea000383ffff */
.L_x_156:
[----:B------:R-:W-:Y:S05]  /*08f0*/  BSYNC.RECONVERGENT B1 ;  /* 0x0000000000017941 */ /* 0x000fea0003800200 */
.L_x_155:
        /* <DEDUP_REMOVED lines=28> */
[----:B-1----:R-:W-:-:S03]  /*0ac0*/  @!P1 LEA R9, R13, R2, 0x18 ;  /* 0x000000020d099211 */ /* 0x002fc600078ec0ff */
[----:B------:R-:W0:Y:S02]  /*0ad0*/  SHFL.DOWN PT, R5, R11, 0x8, 0x1f ;  /* 0x09001f000b057f89 */ /* 0x000e2400000e0000 */
[----:B0-----:R-:W-:-:S10]  /*0ae0*/  DADD R4, R4, R10 ;  /* 0x0000000004047229 */ /* 0x001fd4000000000a */
[----:B------:R-:W-:Y:S02]  /*0af0*/  FSEL R6, R10, R4, P0 ;  /* 0x000000040a067208 */ /* 0x000fe40000000000 */
[----:B------:R-:W-:Y:S01]  /*0b00*/  FSEL R7, R11, R5, P0 ;  /* 0x000000050b077208 */ /* 0x000fe20000000000 */
[----:B------:R-:W-:Y:S01]  /*0b10*/  @!P1 IMAD.IADD R11, R0, 0x1, R9 ;  /* 0x00000001000b9824 */ /* 0x000fe200078e0209 */
        /* <DEDUP_REMOVED lines=14> */
[----:B------:R-:W2:Y:S04]  /*0c00*/  LDS.128 R16, [UR4+0x30] ;  /* 0x00003004ff107984 */ /* 0x000ea80008000c00 */
[----:B-1----:R-:W1:Y:S01]  /*0c10*/  LDS.128 R4, [UR4+0x40] ;  /* 0x00004004ff047984 */ /* 0x002e620008000c00 */
[----:B0-----:R-:W-:-:S03]  /*0c20*/  DADD R12, R8, R12 ;  /* 0x00000000080c7229 */ /* 0x001fc6000000000c */
[----:B------:R-:W0:Y:S05]  /*0c30*/  LDS.128 R8, [UR4+0x50] ;  /* 0x00005004ff087984 */ /* 0x000e2a0008000c00 */
[----:B------:R-:W-:-:S08]  /*0c40*/  DADD R12, R12, R14 ;  /* 0x000000000c0c7229 */ /* 0x000fd0000000000e */
[----:B--2---:R-:W-:-:S08]  /*0c50*/  DADD R12, R12, R16 ;  /* 0x000000000c0c7229 */ /* 0x004fd00000000010 */
[----:B------:R-:W-:Y:S02]  /*0c60*/  DADD R18, R12, R18 ;  /* 0x000000000c127229 */ /* 0x000fe40000000012 */
[----:B------:R-:W2:Y:S06]  /*0c70*/  LDS.128 R12, [UR4+0x60] ;  /* 0x00006004ff0c7984 */ /* 0x000eac0008000c00 */
[----:B-1----:R-:W-:-:S08]  /*0c80*/  DADD R4, R18, R4 ;  /* 0x0000000012047229 */ /* 0x002fd00000000004 */
[----:B------:R-:W-:Y:S02]  /*0c90*/  DADD R2, R4, R6 ;  /* 0x0000000004027229 */ /* 0x000fe40000000006 */
[----:B------:R-:W1:Y:S06]  /*0ca0*/  LDS.128 R4, [UR4+0x70] ;  /* 0x00007004ff047984 */ /* 0x000e6c0008000c00 */
[----:B0-----:R-:W-:-:S08]  /*0cb0*/  DADD R2, R2, R8 ;  /* 0x0000000002027229 */ /* 0x001fd00000000008 */
[----:B------:R-:W-:Y:S01]  /*0cc0*/  DADD R2, R2, R10 ;  /* 0x0000000002027229 */ /* 0x000fe2000000000a */
[----:B------:R-:W0:Y:S07]  /*0cd0*/  LDS.128 R8, [UR4+0x80] ;  /* 0x00008004ff087984 */ /* 0x000e2e0008000c00 */
[----:B--2---:R-:W-:-:S08]  /*0ce0*/  DADD R2, R2, R12 ;  /* 0x0000000002027229 */ /* 0x004fd0000000000c */
        /* <DEDUP_REMOVED lines=14> */
.L_x_165:
        /* <DEDUP_REMOVED lines=26> */
[----:B0-----:R-:W-:-:S10]  /*0f70*/  DADD R4, R4, R8 ;  /* 0x0000000004047229 */ /* 0x001fd40000000008 */
[----:B------:R-:W-:Y:S02]  /*0f80*/  FSEL R6, R8, R4, P0 ;  /* 0x0000000408067208 */ /* 0x000fe40000000000 */
[----:B------:R-:W-:Y:S01]  /*0f90*/  FSEL R7, R9, R5, P0 ;  /* 0x0000000509077208 */ /* 0x000fe20000000000 */
[----:B------:R-:W0:Y:S01]  /*0fa0*/  @!P1 S2R R8, SR_CgaCtaId ;  /* 0x0000000000089919 */ /* 0x000e220000008800 */
[----:B------:R-:W-:Y:S01]  /*0fb0*/  ISETP.GT.AND P0, PT, R0, R13, PT ;  /* 0x0000000d0000720c */ /* 0x000fe20003f04270 */
[----:B------:R-:W-:Y:S01]  /*0fc0*/  VIADD R0, R12, 0x10 ;  /* 0x000000100c007836 */ /* 0x000fe20000000000 */
[----:B------:R-:W-:Y:S04]  /*0fd0*/  SHFL.DOWN PT, R4, R6, 0x8, R13 ;  /* 0x0900000006047989 */ /* 0x000fe800000e000d */
[----:B------:R-:W1:Y:S02]  /*0fe0*/  SHFL.DOWN PT, R5, R7, 0x8, R13 ;  /* 0x0900000007057989 */ /* 0x000e6400000e000d */
[----:B-1----:R-:W-:-:S10]  /*0ff0*/  DADD R4, R4, R6 ;  /* 0x0000000004047229 */ /* 0x002fd40000000006 */
[----:B------:R-:W-:Y:S02]  /*1000*/  FSEL R10, R6, R4, P0 ;  /* 0x00000004060a7208 */ /* 0x000fe40000000000 */
[----:B------:R-:W-:Y:S02]  /*1010*/  FSEL R11, R7, R5, P0 ;  /* 0x00000005070b7208 */ /* 0x000fe40000000000 */
[----:B------:R-:W-:Y:S01]  /*1020*/  @!P1 MOV R7, 0x400 ;  /* 0x0000040000079802 */ /* 0x000fe20000000f00 */
[----:B------:R-:W-:Y:S01]  /*1030*/  SHFL.DOWN PT, R4, R10, 0x10, R13 ;  /* 0x0a0000000a047989 */ /* 0x000fe200000e000d */
[----:B------:R-:W-:Y:S02]  /*1040*/  ISETP.GT.AND P0, PT, R0, R13, PT ;  /* 0x0000000d0000720c */ /* 0x000fe40003f04270 */
        /* <DEDUP_REMOVED lines=14> */
[----:B------:R-:W-:Y:S01]  /*1130*/  ISETP.GT.U32.AND P1, PT, R2, 0x20, PT ;  /* 0x000000200200780c */ /* 0x000fe20003f24070 */
[----:B-1----:R-:W-:-:S09]  /*1140*/  ULEA UR4, UR5, UR4, 0x18 ;  /* 0x0000000405047291 */ /* 0x002fd2000f8ec0ff */
[----:B------:R-:W1:Y:S04]  /*1150*/  LDS.128 R12, [UR4+0x20] ;  /* 0x00002004ff0c7984 */ /* 0x000e680008000c00 */
[----:B0-----:R-:W0:Y:S01]  /*1160*/  LDS.128 R4, [UR4+0x30] ;  /* 0x00003004ff047984 */ /* 0x001e220008000c00 */
        /* <DEDUP_REMOVED lines=70> */
[----:B------:R-:W0:Y:S01]  /*15d0*/  LDS.64 R4, [UR4+0xb0] ;  /* 0x0000b004ff047984 */ /* 0x000e220008000a00 */
        /* <DEDUP_REMOVED lines=8> */
[----:B------:R-:W-:-:S04]  /*1660*/  ISETP.GT.U32.AND P1, PT, R2, 0x260, PT ;  /* 0x000002600200780c */ /* 0x000fc80003f24070 */
[----:B0-----:R-:W-:-:S10]  /*1670*/  DADD R4, R4, R6 ;  /* 0x0000000004047229 */ /* 0x001fd40000000006 */
[----:B------:R-:W-:Y:S02]  /*1680*/  FSEL R8, R4, R6, P1 ;  /* 0x0000000604087208 */ /* 0x000fe40000800000 */
[----:B------:R-:W-:Y:S01]  /*1690*/  FSEL R9, R5, R7, P1 ;  /* 0x0000000705097208 */ /* 0x000fe20000800000 */
[----:B------:R-:W-:Y:S06]  /*16a0*/  BRA `(.L_x_166) ;  /* 0x00000010008c7947 */ /* 0x000fec0003800000 */
.L_x_152:
[----:B------:R-:W0:Y:S01]  /*16b0*/  S2R R0, SR_TID.X ;  /* 0x0000000000007919 */ /* 0x000e220000002100 */
[----:B------:R-:W1:Y:S02]  /*16c0*/  LDCU.64 UR4, c[0x0][0x380] ;  /* 0x00007000ff0477ac */ /* 0x000e640008000a00 */
[----:B-1----:R-:W-:Y:S02]  /*16d0*/  IMAD.U32 R6, RZ, RZ, UR4 ;  /* 0x00000004ff067e24 */ /* 0x002fe4000f8e00ff */
[----:B------:R-:W-:Y:S02]  /*16e0*/  IMAD.U32 R7, RZ, RZ, UR5 ;  /* 0x00000005ff077e24 */ /* 0x000fe4000f8e00ff */
[----:B0-----:R-:W-:-:S05]  /*16f0*/  IMAD.WIDE.U32 R20, R0, 0x8, R6 ;  /* 0x0000000800147825 */ /* 0x001fca00078e0006 */
        /* <DEDUP_REMOVED lines=8> */
[----:B------:R-:W-:Y:S01]  /*1780*/  VIADD R3, R2, 0xffffec00 ;  /* 0xffffec0002037836 */ /* 0x000fe20000000000 */
[----:B------:R-:W-:-:S04]  /*1790*/  UMOV UR4, 0x1400 ;  /* 0x0000140000047882 */ /* 0x000fc80000000000 */
[----:B------:R-:W-:Y:S01]  /*17a0*/  ISETP.GE.U32.AND P0, PT, R3, 0x1400, PT ;  /* 0x000014000300780c */ /* 0x000fe20003f06070 */
        /* <DEDUP_REMOVED lines=8> */
[----:B------:R-:W0:Y:S01]  /*1830*/  LDC R2, c[0x0][0x390] ;  /* 0x0000e400ff027b82 */ /* 0x000e220000000800 */
[----:B------:R-:W-:-:S07]  /*1840*/  UMOV UR4, 0x1400 ;  /* 0x0000140000047882 */ /* 0x000fce0000000000 */
[----:B------:R-:W1:Y:S02]  /*1850*/  LDC.64 R6, c[0x0][0x380] ;  /* 0x0000e000ff067b82 */ /* 0x000e640000000a00 */
.L_x_169:
[----:B------:R-:W-:-:S04]  /*1860*/  VIADD R9, R0, UR4 ;  /* 0x0000000400097c36 */ /* 0x000fc80008000000 */
[----:B-1----:R-:W-:-:S05]  /*1870*/  IMAD.WIDE.U32 R8, R9, 0x8, R6 ;  /* 0x0000000809087825 */ /* 0x002fca00078e0006 */
        /* <DEDUP_REMOVED lines=8> */
[----:B--2---:R-:W-:-:S08]  /*1900*/  DADD R10, R10, R38 ;  /* 0x000000000a0a7229 */ /* 0x004fd00000000026 */
[----:B---3--:R-:W-:Y:S01]  /*1910*/  DADD R10, R12, R10 ;  /* 0x000000000c0a7229 */ /* 0x008fe2000000000a */
[----:B0-----:R-:W-:-:S05]  /*1920*/  VIADD R12, R2, -UR4 ;  /* 0x80000004020c7c36 */ /* 0x001fca0008000000 */
[----:B------:R-:W-:Y:S02]  /*1930*/  ISETP.GE.U32.AND P0, PT, R12, 0x1400, PT ;  /* 0x000014000c00780c */ /* 0x000fe40003f06070 */
[----:B----4-:R-:W-:-:S08]  /*1940*/  DADD R10, R14, R10 ;  /* 0x000000000e0a7229 */ /* 0x010fd0000000000a */
[----:B-----5:R-:W-:-:S08]  /*1950*/  DADD R10, R16, R10 ;  /* 0x00000000100a7229 */ /* 0x020fd0000000000a */
[----:B------:R-:W-:-:S08]  /*1960*/  DADD R10, R18, R10 ;  /* 0x00000000120a7229 */ /* 0x000fd0000000000a */
[----:B------:R-:W-:-:S08]  /*1970*/  DADD R10, R20, R10 ;  /* 0x00000000140a7229 */ /* 0x000fd0000000000a */
[----:B------:R-:W-:-:S08]  /*1980*/  DADD R10, R22, R10 ;  /* 0x00000000160a7229 */ /* 0x000fd0000000000a */
[----:B------:R-:W-:Y:S01]  /*1990*/  DADD R38, R4, R10 ;  /* 0x0000000004267229 */ /* 0x000fe2000000000a */
[----:B------:R-:W-:Y:S10]  /*19a0*/  @!P0 BRA `(.L_x_168) ;  /* 0x0000000800a48947 */ /* 0x000ff40003800000 */
[----:B------:R-:W-:-:S06]  /*19b0*/  UIADD3 UR4, UPT, UPT, UR4, 0x1400, URZ ;  /* 0x0000140004047890 */ /* 0x000fcc000fffe0ff */
[----:B------:R-:W-:-:S13]  /*19c0*/  ISETP.LT.U32.AND P0, PT, R3, UR4, PT ;  /* 0x0000000403007c0c */ /* 0x000fda000bf01070 */
[----:B------:R-:W-:Y:S05]  /*19d0*/  @!P0 BRA `(.L_x_169) ;  /* 0xfffffffc00a08947 */ /* 0x000fea000383ffff */
.L_x_167:
[----:B------:R-:W-:Y:S01]  /*19e0*/  VIADD R3, R2, -UR4 ;  /* 0x8000000402037c36 */ /* 0x000fe20008000000 */
[----:B------:R-:W-:Y:S04]  /*19f0*/  BSSY.RECONVERGENT B1, `(.L_x_168) ;  /* 0x00000a4000017945 */ /* 0x000fe80003800200 */
[----:B------:R-:W-:-:S04]  /*1a00*/  ISETP.GE.AND P0, PT, R0, R3, PT ;  /* 0x000000030000720c */ /* 0x000fc80003f06270 */
[----:B------:R-:W-:-:S13]  /*1a10*/  ISETP.LE.U32.OR P0, PT, R2, UR4, P0 ;  /* 0x0000000402007c0c */ /* 0x000fda0008703470 */
[----:B------:R-:W-:Y:S05]  /*1a20*/  @P0 BRA `(.L_x_170) ;  /* 0x0000000800800947 */ /* 0x000fea0003800000 */
[----:B------:R-:W-:Y:S01]  /*1a30*/  LOP3.LUT R3, RZ, R0, RZ, 0x33, !PT ;  /* 0x00000000ff037212 */ /* 0x000fe200078e33ff */
[----:B------:R-:W-:Y:S03]  /*1a40*/  BSSY.RECONVERGENT B2, `(.L_x_171) ;  /* 0x0000053000027945 */ /* 0x000fe60003800200 */
[----:B------:R-:W-:-:S04]  /*1a50*/  IADD3 R3, PT, PT, R2, -UR4, R3 ;  /* 0x8000000402037c10 */ /* 0x000fc8000fffe003 */
[C---:B------:R-:W-:Y:S01]  /*1a60*/  ISETP.GE.U32.AND P0, PT, R3.reuse, 0x2580, PT ;  /* 0x000025800300780c */ /* 0x040fe20003f06070 */
[----:B------:R-:W-:-:S05]  /*1a70*/  IMAD.HI.U32 R2, R3, -0x33333333, RZ ;  /* 0xcccccccd03027827 */ /* 0x000fca00078e00ff */
[----:B------:R-:W-:Y:S01]  /*1a80*/  LEA.HI R3, R2, 0x1, RZ, 0x17 ;  /* 0x0000000102037811 */ /* 0x000fe200078fb8ff */
[----:B------:R-:W-:-:S03]  /*1a90*/  IMAD.MOV.U32 R2, RZ, RZ, R0 ;  /* 0x000000ffff027224 */ /* 0x000fc600078e0000 */
[----:B------:R-:W-:-:S03]  /*1aa0*/  LOP3.LUT R4, R3, 0xf, RZ, 0xc0, !PT ;  /* 0x0000000f03047812 */ /* 0x000fc600078ec0ff */
[----:B------:R-:W-:Y:S05]  /*1ab0*/  @!P0 BRA `(.L_x_172) ;  /* 0x00000004002c8947 */ /* 0x000fea0003800000 */
[----:B------:R-:W-:Y:S01]  /*1ac0*/  LOP3.LUT R42, R3, 0xfffff0, RZ, 0xc0, !PT ;  /* 0x00fffff0032a7812 */ /* 0x000fe200078ec0ff */
[----:B------:R-:W-:Y:S01]  /*1ad0*/  BSSY.RECONVERGENT B3, `(.L_x_173) ;  /* 0x0000048000037945 */ /* 0x000fe20003800200 */
[C---:B------:R-:W-:Y:S01]  /*1ae0*/  LOP3.LUT R2, R0.reuse, 0x1400, RZ, 0xfc, !PT ;  /* 0x0000140000027812 */ /* 0x040fe200078efcff */
[----:B------:R-:W-:Y:S02]  /*1af0*/  VIADD R5, R0, UR4 ;  /* 0x0000000400057c36 */ /* 0x000fe40008000000 */
[----:B------:R-:W-:-:S07]  /*1b00*/  IMAD.MOV R42, RZ, RZ, -R42 ;  /* 0x000000ffff2a7224 */ /* 0x000fce00078e0a2a */
.L_x_174:
        /* <DEDUP_REMOVED lines=68> */
[----:B------:R-:W-:Y:S05]  /*1f50*/  BSYNC.RECONVERGENT B3 ;  /* 0x0000000000037941 */ /* 0x000fea0003800200 */
.L_x_173:
[----:B------:R-:W-:-:S07]  /*1f60*/  VIADD R2, R2, 0xffffec00 ;  /* 0xffffec0002027836 */ /* 0x000fce0000000000 */
.L_x_172:
[----:B------:R-:W-:Y:S05]  /*1f70*/  BSYNC.RECONVERGENT B2 ;  /* 0x0000000000027941 */ /* 0x000fea0003800200 */
.L_x_171:
        /* <DEDUP_REMOVED lines=40> */
.L_x_176:
[----:B------:R-:W-:Y:S05]  /*2200*/  BSYNC.RECONVERGENT B2 ;  /* 0x0000000000027941 */ /* 0x000fea0003800200 */
.L_x_175:
        /* <DEDUP_REMOVED lines=23> */
.L_x_178:
[----:B------:R-:W-:Y:S05]  /*2380*/  BSYNC.RECONVERGENT B2 ;  /* 0x0000000000027941 */ /* 0x000fea0003800200 */
.L_x_177:
[----:B------:R-:W-:Y:S05]  /*2390*/  @!P1 BRA `(.L_x_170) ;  /* 0x0000000000249947 */ /* 0x000fea0003800000 */
[----:B------:R-:W-:Y:S02]  /*23a0*/  VIADD R5, R2, UR4 ;  /* 0x0000000402057c36 */ /* 0x000fe40008000000 */
[----:B------:R-:W-:-:S07]  /*23b0*/  IMAD.MOV R4, RZ, RZ, -R3 ;  /* 0x000000ffff047224 */ /* 0x000fce00078e0a03 */
.L_x_179:
[----:B------:R-:W-:-:S06]  /*23c0*/  IMAD.WIDE.U32 R2, R5, 0x8, R6 ;  /* 0x0000000805027825 */ /* 0x000fcc00078e0006 */
[----:B------:R-:W2:Y:S01]  /*23d0*/  LDG.E.64 R2, desc[UR6][R2.64] ;  /* 0x0000000602027981 */ /* 0x000ea2000c1e1b00 */
[----:B------:R-:W-:Y:S02]  /*23e0*/  VIADD R4, R4, 0x1 ;  /* 0x0000000104047836 */ /* 0x000fe40000000000 */
[----:B------:R-:W-:-:S03]  /*23f0*/  VIADD R5, R5, 0x280 ;  /* 0x0000028005057836 */ /* 0x000fc60000000000 */
[----:B------:R-:W-:Y:S01]  /*2400*/  ISETP.NE.AND P0, PT, R4, RZ, PT ;  /* 0x000000ff0400720c */ /* 0x000fe20003f05270 */
[----:B--2---:R-:W-:-:S12]  /*2410*/  DADD R38, R2, R38 ;  /* 0x0000000002267229 */ /* 0x004fd80000000026 */
[----:B------:R-:W-:Y:S05]  /*2420*/  @P0 BRA `(.L_x_179) ;  /* 0xfffffffc00e40947 */ /* 0x000fea000383ffff */
.L_x_170:
[----:B------:R-:W-:Y:S05]  /*2430*/  BSYNC.RECONVERGENT B1 ;  /* 0x0000000000017941 */ /* 0x000fea0003800200 */
.L_x_168:
        /* <DEDUP_REMOVED lines=49> */
[----:B------:R-:W0:Y:S05]  /*2750*/  LDS.128 R8, [UR4+0x50] ;  /* 0x00005004ff087984 */ /* 0x000e2a0008000c00 */
[----:B------:R-:W-:-:S08]  /*2760*/  DADD R12, R12, R14 ;  /* 0x000000000c0c7229 */ /* 0x000fd0000000000e */
[----:B-1----:R-:W-:-:S08]  /*2770*/  DADD R12, R12, R16 ;  /* 0x000000000c0c7229 */ /* 0x002fd00000000010 */
[----:B------:R-:W-:Y:S02]  /*2780*/  DADD R18, R12, R18 ;  /* 0x000000000c127229 */ /* 0x000fe40000000012 */
[----:B------:R-:W1:Y:S06]  /*2790*/  LDS.128 R12, [UR4+0x60] ;  /* 0x00006004ff0c7984 */ /* 0x000e6c0008000c00 */
        /* <DEDUP_REMOVED lines=12> */
[----:B0-----:R-:W-:Y:S01]  /*2860*/  DADD R2, R2, R8 ;  /* 0x0000000002027229 */ /* 0x001fe20000000008 */
[----:B------:R-:W0:Y:S07]  /*2870*/  LDS.64 R8, [UR4+0xb0] ;  /* 0x0000b004ff087984 */ /* 0x000e2e0008000a00 */
[----:B------:R-:W-:-:S08]  /*2880*/  DADD R2, R2, R10 ;  /* 0x0000000002027229 */ /* 0x000fd0000000000a */
[----:B-1----:R-:W-:-:S08]  /*2890*/  DADD R2, R2, R12 ;  /* 0x0000000002027229 */ /* 0x002fd0000000000c */
[----:B------:R-:W-:-:S08]  /*28a0*/  DADD R2, R2, R14 ;  /* 0x0000000002027229 */ /* 0x000fd0000000000e */
[----:B--2---:R-:W-:-:S08]  /*28b0*/  DADD R2, R2, R4 ;  /* 0x0000000002027229 */ /* 0x004fd00000000004 */
[----:B------:R-:W-:-:S08]  /*28c0*/  DADD R2, R2, R6 ;  /* 0x0000000002027229 */ /* 0x000fd00000000006 */
[----:B0-----:R-:W-:-:S11]  /*28d0*/  DADD R8, R2, R8 ;  /* 0x0000000002087229 */ /* 0x001fd60000000008 */
.L_x_166:
[----:B------:R-:W-:Y:S05]  /*28e0*/  BSYNC.RECONVERGENT B0 ;  /* 0x0000000000007941 */ /* 0x000fea0003800200 */
.L_x_151:
[----:B------:R-:W-:Y:S05]  /*28f0*/  @P0 EXIT ;  /* 0x000000000000094d */ /* 0x000fea0003800000 */
[----:B------:R-:W0:Y:S01]  /*2900*/  LDCU.64 UR4, c[0x0][0x398] ;  /* 0x00007300ff0477ac */ /* 0x000e220008000a00 */
[----:B--2---:R-:W2:Y:S01]  /*2910*/  LDC.64 R2, c[0x0][0x388] ;  /* 0x0000e200ff027b82 */ /* 0x004ea20000000a00 */
[----:B0-----:R-:W-:-:S07]  /*2920*/  DADD R8, R8, UR4 ;  /* 0x0000000408087e29 */ /* 0x001fce0008000000 */
[----:B--2---:R-:W-:Y:S01]  /*2930*/  STG.E.64 desc[UR6][R2.64], R8 ;  /* 0x0000000802007986 */ /* 0x004fe2000c101b06 */
[----:B------:R-:W-:Y:S05]  /*2940*/  EXIT ;  /* 0x000000000000794d */ /* 0x000fea0003800000 */
.L_x_180:
        /* <DEDUP_REMOVED lines=11> */
.L_x_208:


//--------------------- .text._ZN3cub18CUB_300001_SM_10006detail8for_each13static_kernelINS2_12policy_hub_t12policy_500_tEmN6thrust24THRUST_300001_SM_1000_NS8cuda_cub20__uninitialized_fill7functorINS7_10device_ptrIdEEdEEEEvT0_T1_ --------------------------
	.section	.text._ZN3cub18CUB_300001_SM_10006detail8for_each13static_kernelINS2_12policy_hub_t12policy_500_tEmN6thrust24THRUST_300001_SM_1000_NS8cuda_cub20__uninitialized_fill7functorINS7_10device_ptrIdEEdEEEEvT0_T1_,"ax",@progbits
	.align	128
        .global         _ZN3cub18CUB_300001_SM_10006detail8for_each13static_kernelINS2_12policy_hub_t12policy_500_tEmN6thrust24THRUST_300001_SM_1000_NS8cuda_cub20__uninitialized_fill7functorINS7_10device_ptrIdEEdEEEEvT0_T1_
        .type           _ZN3cub18CUB_300001_SM_10006detail8for_each13static_kernelINS2_12policy_hub_t12policy_500_tEmN6thrust24THRUST_300001_SM_1000_NS8cuda_cub20__uninitialized_fill7functorINS7_10device_ptrIdEEdEEEEvT0_T1_,@function
        .size           _ZN3cub18CUB_300001_SM_10006detail8for_each13static_kernelINS2_12policy_hub_t12policy_500_tEmN6thrust24THRUST_300001_SM_1000_NS8cuda_cub20__uninitialized_fill7functorINS7_10device_ptrIdEEdEEEEvT0_T1_,(.L_x_209 - _ZN3cub18CUB_300001_SM_10006detail8for_each13static_kernelINS2_12policy_hub_t12policy_500_tEmN6thrust24THRUST_300001_SM_1000_NS8cuda_cub20__uninitialized_fill7functorINS7_10device_ptrIdEEdEEEEvT0_T1_)
        .other          _ZN3cub18CUB_300001_SM_10006detail8for_each13static_kernelINS2_12policy_hub_t12policy_500_tEmN6thrust24THRUST_300001_SM_1000_NS8cuda_cub20__uninitialized_fill7functorINS7_10device_ptrIdEEdEEEEvT0_T1_,@"STO_CUDA_ENTRY STV_DEFAULT"
_ZN3cub18CUB_300001_SM_10006detail8for_each13static_kernelINS2_12policy_hub_t12policy_500_tEmN6thrust24THRUST_300001_SM_1000_NS8cuda_cub20__uninitialized_fill7functorINS7_10device_ptrIdEEdEEEEvT0_T1_:
.text._ZN3cub18CUB_300001_SM_10006detail8for_each13static_kernelINS2_12policy_hub_t12policy_500_tEmN6thrust24THRUST_300001_SM_1000_NS8cuda_cub20__uninitialized_fill7functorINS7_10device_ptrIdEEdEEEEvT0_T1_:
[----:B------:R-:W-:Y:S08]  /*0000*/  LDC R1, c[0x0][0x37c] ;  /* 0x0000df00ff017b82 */ /* 0x000ff00000000800 */
[----:B------:R-:W0:Y:S01]  /*0010*/  S2UR UR4, SR_CTAID.X ;  /* 0x00000000000479c3 */ /* 0x000e220000002500 */
[----:B------:R-:W1:Y:S01]  /*0020*/  LDCU.64 UR6, c[0x0][0x380] ;  /* 0x00007000ff0677ac */ /* 0x000e620008000a00 */
[----:B------:R-:W2:Y:S01]  /*0030*/  LDCU.64 UR8, c[0x0][0x358] ;  /* 0x00006b00ff0877ac */ /* 0x000ea20008000a00 */
[----:B0-----:R-:W-:-:S04]  /*0040*/  UIMAD.WIDE.U32 UR4, UR4, 0x200, URZ ;  /* 0x00000200040478a5 */ /* 0x001fc8000f8e00ff */
[----:B-1----:R-:W-:-:S04]  /*0050*/  UIADD3 UR6, UP0, UPT, -UR4, UR6, URZ ;  /* 0x0000000604067290 */ /* 0x002fc8000ff1e1ff */
[----:B------:R-:W-:Y:S02]  /*0060*/  UIADD3.X UR7, UPT, UPT, ~UR5, UR7, URZ, UP0, !UPT ;  /* 0x0000000705077290 */ /* 0x000fe400087fe5ff */
[----:B------:R-:W-:-:S04]  /*0070*/  UISETP.GE.U32.AND UP0, UPT, UR6, 0x200, UPT ;  /* 0x000002000600788c */ /* 0x000fc8000bf06070 */
[----:B------:R-:W-:-:S09]  /*0080*/  UISETP.GE.U32.AND.EX UP0, UPT, UR7, URZ, UPT, UP0 ;  /* 0x000000ff0700728c */ /* 0x000fd2000bf06100 */
[----:B--2---:R-:W-:Y:S05]  /*0090*/  BRA.U !UP0, `(.L_x_181) ;  /* 0x0000000108287547 */ /* 0x004fea000b800000 */
[----:B------:R-:W0:Y:S01]  /*00a0*/  S2R R0, SR_TID.X ;  /* 0x0000000000007919 */ /* 0x000e220000002100 */
[----:B------:R-:W1:Y:S01]  /*00b0*/  LDCU.64 UR6, c[0x0][0x388] ;  /* 0x00007100ff0677ac */ /* 0x000e620008000a00 */
[----:B------:R-:W2:Y:S01]  /*00c0*/  LDC.64 R4, c[0x0][0x390] ;  /* 0x0000e400ff047b82 */ /* 0x000ea20000000a00 */
[----:B0-----:R-:W-:-:S05]  /*00d0*/  IADD3 R0, P0, PT, R0, UR4, RZ ;  /* 0x0000000400007c10 */ /* 0x001fca000ff1e0ff */
[----:B------:R-:W-:Y:S01]  /*00e0*/  IMAD.X R3, RZ, RZ, UR5, P0 ;  /* 0x00000005ff037e24 */ /* 0x000fe200080e06ff */
[----:B-1----:R-:W-:-:S04]  /*00f0*/  LEA R2, P0, R0, UR6, 0x3 ;  /* 0x0000000600027c11 */ /* 0x002fc8000f8018ff */
[----:B------:R-:W-:-:S05]  /*0100*/  LEA.HI.X R3, R0, UR7, R3, 0x3, P0 ;  /* 0x0000000700037c11 */ /* 0x000fca00080f1c03 */
[----:B--2---:R-:W-:Y:S04]  /*0110*/  STG.E.64 desc[UR8][R2.64], R4 ;  /* 0x0000000402007986 */ /* 0x004fe8000c101b08 */
[----:B------:R-:W-:Y:S01]  /*0120*/  STG.E.64 desc[UR8][R2.64+0x800], R4 ;  /* 0x0008000402007986 */ /* 0x000fe2000c101b08 */
[----:B------:R-:W-:Y:S05]  /*0130*/  EXIT ;  /* 0x000000000000794d */ /* 0x000fea0003800000 */
.L_x_181:
[----:B------:R-:W0:Y:S01]  /*0140*/  S2R R0, SR_TID.X ;  /* 0x0000000000007919 */ /* 0x000e220000002100 */
[----:B------:R-:W-:Y:S01]  /*0150*/  IMAD.U32 R2, RZ, RZ, UR7 ;  /* 0x00000007ff027e24 */ /* 0x000fe2000f8e00ff */
[----:B------:R-:W1:Y:S01]  /*0160*/  LDCU.64 UR10, c[0x0][0x388] ;  /* 0x00007100ff0a77ac */ /* 0x000e620008000a00 */
[----:B------:R-:W-:Y:S01]  /*0170*/  IMAD.U32 R6, RZ, RZ, UR7 ;  /* 0x00000007ff067e24 */ /* 0x000fe2000f8e00ff */
[----:B0-----:R-:W-:-:S04]  /*0180*/  ISETP.LT.U32.AND P0, PT, R0, UR6, PT ;  /* 0x0000000600007c0c */ /* 0x001fc8000bf01070 */
[----:B------:R-:W-:Y:S01]  /*0190*/  ISETP.GT.U32.AND.EX P0, PT, R2, RZ, PT, P0 ;  /* 0x000000ff0200720c */ /* 0x000fe20003f04100 */
[C---:B------:R-:W-:Y:S01]  /*01a0*/  VIADD R2, R0.reuse, 0x100 ;  /* 0x0000010000027836 */ /* 0x040fe20000000000 */
[----:B------:R-:W-:-:S04]  /*01b0*/  IADD3 R0, P2, PT, R0, UR4, RZ ;  /* 0x0000000400007c10 */ /* 0x000fc8000ff5e0ff */
[----:B------:R-:W-:Y:S01]  /*01c0*/  ISETP.LT.U32.AND P1, PT, R2, UR6, PT ;  /* 0x0000000602007c0c */ /* 0x000fe2000bf21070 */
[----:B------:R-:W-:Y:S01]  /*01d0*/  IMAD.X R3, RZ, RZ, UR5, P2 ;  /* 0x00000005ff037e24 */ /* 0x000fe200090e06ff */
[----:B-1----:R-:W-:Y:S02]  /*01e0*/  LEA R2, P2, R0, UR10, 0x3 ;  /* 0x0000000a00027c11 */ /* 0x002fe4000f8418ff */
[----:B------:R-:W-:Y:S02]  /*01f0*/  ISETP.GT.U32.AND.EX P1, PT, R6, RZ, PT, P1 ;  /* 0x000000ff0600720c */ /* 0x000fe40003f24110 */
[----:B------:R-:W-:Y:S01]  /*0200*/  LEA.HI.X R3, R0, UR11, R3, 0x3, P2 ;  /* 0x0000000b00037c11 */ /* 0x000fe200090f1c03 */
[----:B------:R-:W0:Y:S04]  /*0210*/  @P0 LDC.64 R4, c[0x0][0x390] ;  /* 0x0000e400ff040b82 */ /* 0x000e280000000a00 */
[----:B0-----:R0:W-:Y:S06]  /*0220*/  @P0 STG.E.64 desc[UR8][R2.64], R4 ;  /* 0x0000000402000986 */ /* 0x0011ec000c101b08 */
[----:B------:R-:W-:Y:S05]  /*0230*/  @!P1 EXIT ;  /* 0x000000000000994d */ /* 0x000fea0003800000 */
[----:B0-----:R-:W0:Y:S02]  /*0240*/  LDC.64 R4, c[0x0][0x390] ;  /* 0x0000e400ff047b82 */ /* 0x001e240000000a00 */
[----:B0-----:R-:W-:Y:S01]  /*0250*/  STG.E.64 desc[UR8][R2.64+0x800], R4 ;  /* 0x0008000402007986 */ /* 0x001fe2000c101b08 */
[----:B------:R-:W-:Y:S05]  /*0260*/  EXIT ;  /* 0x000000000000794d */ /* 0x000fea0003800000 */
.L_x_182:
        /* <DEDUP_REMOVED lines=9> */
.L_x_209:


//--------------------- .text._ZN3cub18CUB_300001_SM_10006detail11EmptyKernelIvEEvv --------------------------
	.section	.text._ZN3cub18CUB_300001_SM_10006detail11EmptyKernelIvEEvv,"ax",@progbits
	.align	128
        .global         _ZN3cub18CUB_300001_SM_10006detail11EmptyKernelIvEEvv
        .type           _ZN3cub18CUB_300001_SM_10006detail11EmptyKernelIvEEvv,@function
        .size           _ZN3cub18CUB_300001_SM_10006detail11EmptyKernelIvEEvv,(.L_x_210 - _ZN3cub18CUB_300001_SM_10006detail11EmptyKernelIvEEvv)
        .other          _ZN3cub18CUB_300001_SM_10006detail11EmptyKernelIvEEvv,@"STO_CUDA_ENTRY STV_DEFAULT"
_ZN3cub18CUB_300001_SM_10006detail11EmptyKernelIvEEvv:
.text._ZN3cub18CUB_300001_SM_10006detail11EmptyKernelIvEEvv:
[----:B------:R-:W-:Y:S01]  /*0000*/  LDC R1, c[0x0][0x37c] ;  /* 0x0000df00ff017b82 */ /* 0x000fe20000000800 */
[----:B------:R-:W-:Y:S05]  /*0010*/  EXIT ;  /* 0x000000000000794d */ /* 0x000fea0003800000 */
.L_x_183:
        /* <DEDUP_REMOVED lines=14> */
.L_x_210:


//--------------------- .text._Z10pi_cuda_mcPddi  --------------------------
	.section	.text._Z10pi_cuda_mcPddi,"ax",@progbits
	.align	128
        .global         _Z10pi_cuda_mcPddi
        .type           _Z10pi_cuda_mcPddi,@function
        .size           _Z10pi_cuda_mcPddi,(.L_x_211 - _Z10pi_cuda_mcPddi)
        .other          _Z10pi_cuda_mcPddi,@"STO_CUDA_ENTRY STV_DEFAULT"
_Z10pi_cuda_mcPddi:
.text._Z10pi_cuda_mcPddi:
[----:B------:R-:W0:Y:S01]  /*0000*/  LDC R1, c[0x0][0x37c] ;  /* 0x0000df00ff017b82 */ /* 0x000e220000000800 */
[----:B------:R-:W1:Y:S07]  /*0010*/  S2R R3, SR_TID.X ;  /* 0x0000000000037919 */ /* 0x000e6e0000002100 */
[----:B------:R-:W1:Y:S01]  /*0020*/  S2UR UR4, SR_CTAID.X ;  /* 0x00000000000479c3 */ /* 0x000e620000002500 */
[----:B0-----:R-:W-:Y:S01]  /*0030*/  VIADD R1, R1, 0xffffffd0 ;  /* 0xffffffd001017836 */ /* 0x001fe20000000000 */
[----:B------:R-:W0:Y:S01]  /*0040*/  LDCU.64 UR6, c[0x0][0x358] ;  /* 0x00006b00ff0677ac */ /* 0x000e220008000a00 */
[----:B------:R-:W-:Y:S01]  /*0050*/  IMAD.MOV.U32 R8, RZ, RZ, 0x2abc4dd5 ;  /* 0x2abc4dd5ff087424 */ /* 0x000fe200078e00ff */
[----:B------:R-:W-:Y:S01]  /*0060*/  BSSY.RECONVERGENT B0, `(.L_x_184) ;  /* 0x000026a000007945 */ /* 0x000fe20003800200 */
[----:B------:R-:W-:-:S02]  /*0070*/  IMAD.MOV.U32 R9, RZ, RZ, 0x58213ed2 ;  /* 0x58213ed2ff097424 */ /* 0x000fc400078e00ff */
[----:B------:R-:W-:Y:S01]  /*0080*/  IMAD.MOV.U32 R10, RZ, RZ, 0x455f2458 ;  /* 0x455f2458ff0a7424 */ /* 0x000fe200078e00ff */
[----:B------:R-:W1:Y:S01]  /*0090*/  LDC R0, c[0x0][0x360] ;  /* 0x0000d800ff007b82 */ /* 0x000e620000000800 */
[----:B------:R-:W-:Y:S01]  /*00a0*/  IMAD.MOV.U32 R11, RZ, RZ, -0x75bd8fc ;  /* 0xf8a42704ff0b7424 */ /* 0x000fe200078e00ff */
[----:B------:R2:W-:Y:S01]  /*00b0*/  STL.64 [R1], R8 ;  /* 0x0000000801007387 */ /* 0x0005e20000100a00 */
[----:B------:R-:W-:Y:S02]  /*00c0*/  IMAD.MOV.U32 R12, RZ, RZ, -0x23270784 ;  /* 0xdcd8f87cff0c7424 */ /* 0x000fe400078e00ff */
[----:B------:R-:W-:Y:S01]  /*00d0*/  IMAD.MOV.U32 R13, RZ, RZ, 0x511db0d6 ;  /* 0x511db0d6ff0d7424 */ /* 0x000fe200078e00ff */
[----:B------:R2:W-:Y:S01]  /*00e0*/  STL.64 [R1+0x8], R10 ;  /* 0x0000080a01007387 */ /* 0x0005e20000100a00 */
[----:B------:R-:W-:Y:S02]  /*00f0*/  IMAD.MOV.U32 R6, RZ, RZ, 0x58213ed2 ;  /* 0x58213ed2ff067424 */ /* 0x000fe400078e00ff */
[----:B------:R-:W-:Y:S01]  /*0100*/  IMAD.MOV.U32 R5, RZ, RZ, -0x75bd8fc ;  /* 0xf8a42704ff057424 */ /* 0x000fe200078e00ff */
[----:B------:R2:W-:Y:S01]  /*0110*/  STL.64 [R1+0x10], R12 ;  /* 0x0000100c01007387 */ /* 0x0005e20000100a00 */
[----:B------:R-:W-:-:S02]  /*0120*/  IMAD.MOV.U32 R4, RZ, RZ, 0x455f2458 ;  /* 0x455f2458ff047424 */ /* 0x000fc400078e00ff */
[----:B------:R-:W-:Y:S02]  /*0130*/  IMAD.MOV.U32 R2, RZ, RZ, -0x23270784 ;  /* 0xdcd8f87cff027424 */ /* 0x000fe400078e00ff */
[----:B-1----:R-:W-:Y:S02]  /*0140*/  IMAD R0, R0, UR4, R3 ;  /* 0x0000000400007c24 */ /* 0x002fe4000f8e0203 */
[----:B------:R-:W-:-:S03]  /*0150*/  IMAD.MOV.U32 R3, RZ, RZ, 0x511db0d6 ;  /* 0x511db0d6ff037424 */ /* 0x000fc600078e00ff */
[----:B------:R-:W-:Y:S02]  /*0160*/  ISETP.NE.AND P0, PT, R0, RZ, PT ;  /* 0x000000ff0000720c */ /* 0x000fe40003f05270 */
[----:B------:R-:W-:-:S11]  /*0170*/  SHF.R.S32.HI R7, RZ, 0x1f, R0 ;  /* 0x0000001fff077819 */ /* 0x000fd60000011400 */
[----:B0-2---:R-:W-:Y:S05]  /*0180*/  @!P0 BRA `(.L_x_185) ;  /* 0x00000024005c8947 */ /* 0x005fea0003800000 */
[----:B------:R-:W-:Y:S02]  /*0190*/  IMAD.MOV.U32 R15, RZ, RZ, R7 ;  /* 0x000000ffff0f7224 */ /* 0x000fe400078e0007 */
[----:B------:R-:W-:Y:S02]  /*01a0*/  IMAD.MOV.U32 R13, RZ, RZ, RZ ;  /* 0x000000ffff0d7224 */ /* 0x000fe400078e00ff */
[----:B------:R-:W-:Y:S02]  /*01b0*/  IMAD.MOV.U32 R6, RZ, RZ, 0x58213ed2 ;  /* 0x58213ed2ff067424 */ /* 0x000fe400078e00ff */
[----:B------:R-:W-:Y:S02]  /*01c0*/  IMAD.MOV.U32 R12, RZ, RZ, R0 ;  /* 0x000000ffff0c7224 */ /* 0x000fe400078e0000 */
[----:B------:R-:W-:Y:S02]  /*01d0*/  IMAD.MOV.U32 R4, RZ, RZ, 0x455f2458 ;  /* 0x455f2458ff047424 */ /* 0x000fe400078e00ff */
[----:B------:R-:W-:-:S02]  /*01e0*/  IMAD.MOV.U32 R5, RZ, RZ, -0x75bd8fc ;  /* 0xf8a42704ff057424 */ /* 0x000fc400078e00ff */
[----:B------:R-:W-:Y:S02]  /*01f0*/  IMAD.MOV.U32 R2, RZ, RZ, -0x23270784 ;  /* 0xdcd8f87cff027424 */ /* 0x000fe400078e00ff */
[----:B------:R-:W-:-:S07]  /*0200*/  IMAD.MOV.U32 R3, RZ, RZ, 0x511db0d6 ;  /* 0x511db0d6ff037424 */ /* 0x000fce00078e00ff */
.L_x_194:
[----:B------:R-:W-:Y:S01]  /*0210*/  LOP3.LUT R7, R12, 0x3, RZ, 0xc0, !PT ;  /* 0x000000030c077812 */ /* 0x000fe200078ec0ff */
[----:B------:R-:W-:Y:S03]  /*0220*/  BSSY.RECONVERGENT B1, `(.L_x_186) ;  /* 0x0000247000017945 */ /* 0x000fe60003800200 */
[----:B------:R-:W-:-:S04]  /*0230*/  ISETP.NE.U32.AND P0, PT, R7, RZ, PT ;  /* 0x000000ff0700720c */ /* 0x000fc80003f05070 */
[----:B------:R-:W-:-:S13]  /*0240*/  ISETP.NE.AND.EX P0, PT, RZ, RZ, PT, P0 ;  /* 0x000000ffff00720c */ /* 0x000fda0003f05300 */
[----:B0-----:R-:W-:Y:S05]  /*0250*/  @!P0 BRA `(.L_x_187) ;  /* 0x00000024000c8947 */ /* 0x001fea0003800000 */
[----:B------:R-:W0:Y:S01]  /*0260*/  LDC.64 R8, c[0x4][RZ] ;  /* 0x01000000ff087b82 */ /* 0x000e220000000a00 */
[----:B------:R-:W-:Y:S01]  /*0270*/  IMAD.MOV.U32 R6, RZ, RZ, RZ ;  /* 0x000000ffff067224 */ /* 0x000fe200078e00ff */
[----:B------:R-:W-:Y:S01]  /*0280*/  CS2R R2, SRZ ;  /* 0x0000000000027805 */ /* 0x000fe2000001ff00 */
[----:B------:R-:W-:Y:S01]  /*0290*/  IMAD.MOV.U32 R14, RZ, RZ, RZ ;  /* 0x000000ffff0e7224 */ /* 0x000fe200078e00ff */
[----:B------:R-:W-:Y:S01]  /*02a0*/  CS2R R4, SRZ ;  /* 0x0000000000047805 */ /* 0x000fe2000001ff00 */
[----:B0-----:R-:W-:-:S07]  /*02b0*/  IMAD.WIDE.U32 R8, R13, 0xc80, R8 ;  /* 0x00000c800d087825 */ /* 0x001fce00078e0008 */
.L_x_189:
[----:B------:R-:W-:-:S06]  /*02c0*/  IMAD R7, R14, 0x4, R1 ;  /* 0x000000040e077824 */ /* 0x000fcc00078e0201 */
[----:B------:R-:W5:Y:S01]  /*02d0*/  LDL R7, [R7+0x4] ;  /* 0x0000040007077983 */ /* 0x000f620000100800 */
[----:B------:R-:W-:-:S05]  /*02e0*/  UMOV UR4, URZ ;  /* 0x000000ff00047c82 */ /* 0x000fca0008000000 */
.L_x_188:
[----:B-----5:R-:W-:Y:S01]  /*02f0*/  SHF.R.U32.HI R20, RZ, UR4, R7 ;  /* 0x00000004ff147c19 */ /* 0x020fe20008011607 */
[----:B------:R-:W-:-:S03]  /*0300*/  IMAD.SHL.U32 R10, R14, 0x20, RZ ;  /* 0x000000200e0a7824 */ /* 0x000fc600078e00ff */
[----:B------:R-:W-:Y:S01]  /*0310*/  LOP3.LUT R11, R20, 0x1, RZ, 0xc0, !PT ;  /* 0x00000001140b7812 */ /* 0x000fe200078ec0ff */
[----:B------:R-:W-:-:S03]  /*0320*/  VIADD R10, R10, UR4 ;  /* 0x000000040a0a7c36 */ /* 0x000fc60008000000 */
[----:B------:R-:W-:Y:S01]  /*0330*/  ISETP.NE.U32.AND P0, PT, R11, 0x1, PT ;  /* 0x000000010b00780c */ /* 0x000fe20003f05070 */
[----:B------:R-:W-:-:S03]  /*0340*/  IMAD R11, R10, 0x5, RZ ;  /* 0x000000050a0b7824 */ /* 0x000fc600078e02ff */
[----:B------:R-:W-:Y:S01]  /*0350*/  R2P PR, R20, 0x7e ;  /* 0x0000007e14007804 */ /* 0x000fe20000000000 */
[----:B------:R-:W-:-:S08]  /*0360*/  IMAD.WIDE.U32 R10, R11, 0x4, R8 ;  /* 0x000000040b0a7825 */ /* 0x000fd000078e0008 */
[----:B------:R-:W2:Y:S04]  /*0370*/  @!P0 LDG.E R17, desc[UR6][R10.64] ;  /* 0x000000060a118981 */ /* 0x000ea8000c1e1900 */
[----:B------:R-:W3:Y:S04]  /*0380*/  @P1 LDG.E R19, desc[UR6][R10.64+0x14] ;  /* 0x000014060a131981 */ /* 0x000ee8000c1e1900 */
[----:B------:R-:W4:Y:S04]  /*0390*/  @P2 LDG.E R21, desc[UR6][R10.64+0x28] ;  /* 0x000028060a152981 */ /* 0x000f28000c1e1900 */
[----:B------:R-:W4:Y:S04]  /*03a0*/  @P3 LDG.E R23, desc[UR6][R10.64+0x3c] ;  /* 0x00003c060a173981 */ /* 0x000f28000c1e1900 */
[----:B------:R-:W4:Y:S04]  /*03b0*/  @!P0 LDG.E R16, desc[UR6][R10.64+0x8] ;  /* 0x000008060a108981 */ /* 0x000f28000c1e1900 */
[----:B------:R-:W4:Y:S04]  /*03c0*/  @P4 LDG.E R25, desc[UR6][R10.64+0x50] ;  /* 0x000050060a194981 */ /* 0x000f28000c1e1900 */
[----:B------:R-:W4:Y:S04]  /*03d0*/  @!P0 LDG.E R18, desc[UR6][R10.64+0x10] ;  /* 0x000010060a128981 */ /* 0x000f28000c1e1900 */
[----:B------:R-:W4:Y:S04]  /*03e0*/  @P1 LDG.E R22, desc[UR6][R10.64+0x1c] ;  /* 0x00001c060a161981 */ /* 0x000f28000c1e1900 */
[----:B------:R-:W4:Y:S04]  /*03f0*/  @P1 LDG.E R24, desc[UR6][R10.64+0x24] ;  /* 0x000024060a181981 */ /* 0x000f28000c1e1900 */
[----:B------:R-:W4:Y:S01]  /*0400*/  @P6 LDG.E R27, desc[UR6][R10.64+0x78] ;  /* 0x000078060a1b6981 */ /* 0x000f22000c1e1900 */
[----:B--2---:R-:W-:-:S03]  /*0410*/  @!P0 LOP3.LUT R6, R6, R17, RZ, 0x3c, !PT ;  /* 0x0000001106068212 */ /* 0x004fc600078e3cff */
[----:B------:R-:W2:Y:S01]  /*0420*/  @!P0 LDG.E R17, desc[UR6][R10.64+0x4] ;  /* 0x000004060a118981 */ /* 0x000ea2000c1e1900 */
[----:B---3--:R-:W-:-:S03]  /*0430*/  @P1 LOP3.LUT R6, R6, R19, RZ, 0x3c, !PT ;  /* 0x0000001306061212 */ /* 0x008fc600078e3cff */
[----:B------:R-:W3:Y:S01]  /*0440*/  @!P0 LDG.E R19, desc[UR6][R10.64+0xc] ;  /* 0x00000c060a138981 */ /* 0x000ee2000c1e1900 */
[----:B----4-:R-:W-:-:S03]  /*0450*/  @P2 LOP3.LUT R6, R6, R21, RZ, 0x3c, !PT ;  /* 0x0000001506062212 */ /* 0x010fc600078e3cff */
[----:B------:R-:W4:Y:S01]  /*0460*/  @P1 LDG.E R21, desc[UR6][R10.64+0x18] ;  /* 0x000018060a151981 */ /* 0x000f22000c1e1900 */
[----:B------:R-:W-:-:S03]  /*0470*/  @P3 LOP3.LUT R6, R6, R23, RZ, 0x3c, !PT ;  /* 0x0000001706063212 */ /* 0x000fc600078e3cff */
[----:B------:R-:W4:Y:S01]  /*0480*/  @P5 LDG.E R23, desc[UR6][R10.64+0x64] ;  /* 0x000064060a175981 */ /* 0x000f22000c1e1900 */
[----:B------:R-:W-:-:S03]  /*0490*/  @!P0 LOP3.LUT R5, R5, R16, RZ, 0x3c, !PT ;  /* 0x0000001005058212 */ /* 0x000fc600078e3cff */
[----:B------:R-:W4:Y:S01]  /*04a0*/  @P2 LDG.E R16, desc[UR6][R10.64+0x30] ;  /* 0x000030060a102981 */ /* 0x000f22000c1e1900 */
[----:B------:R-:W-:-:S03]  /*04b0*/  @P4 LOP3.LUT R6, R6, R25, RZ, 0x3c, !PT ;  /* 0x0000001906064212 */ /* 0x000fc600078e3cff */
[----:B------:R-:W4:Y:S01]  /*04c0*/  @P3 LDG.E R25, desc[UR6][R10.64+0x48] ;  /* 0x000048060a193981 */ /* 0x000f22000c1e1900 */
[----:B------:R-:W-:-:S03]  /*04d0*/  @!P0 LOP3.LUT R3, R3, R18, RZ, 0x3c, !PT ;  /* 0x0000001203038212 */ /* 0x000fc600078e3cff */
[----:B------:R-:W4:Y:S01]  /*04e0*/  @P2 LDG.E R18, desc[UR6][R10.64+0x38] ;  /* 0x000038060a122981 */ /* 0x000f22000c1e1900 */
[----:B------:R-:W-:-:S03]  /*04f0*/  @P1 LOP3.LUT R5, R5, R22, RZ, 0x3c, !PT ;  /* 0x0000001605051212 */ /* 0x000fc600078e3cff */
[----:B------:R-:W4:Y:S01]  /*0500*/  @P3 LDG.E R22, desc[UR6][R10.64+0x44] ;  /* 0x000044060a163981 */ /* 0x000f22000c1e1900 */
[----:B--2---:R-:W-:-:S03]  /*0510*/  @!P0 LOP3.LUT R4, R4, R17, RZ, 0x3c, !PT ;  /* 0x0000001104048212 */ /* 0x004fc600078e3cff */
[----:B------:R-:W2:Y:S01]  /*0520*/  @P1 LDG.E R17, desc[UR6][R10.64+0x20] ;  /* 0x000020060a111981 */ /* 0x000ea2000c1e1900 */
[----:B---3--:R-:W-:-:S03]  /*0530*/  @!P0 LOP3.LUT R2, R2, R19, RZ, 0x3c, !PT ;  /* 0x0000001302028212 */ /* 0x008fc600078e3cff */
[----:B------:R-:W3:Y:S01]  /*0540*/  @P2 LDG.E R19, desc[UR6][R10.64+0x2c] ;  /* 0x00002c060a132981 */ /* 0x000ee2000c1e1900 */
[----:B----4-:R-:W-:-:S03]  /*0550*/  @P1 LOP3.LUT R4, R4, R21, RZ, 0x3c, !PT ;  /* 0x0000001504041212 */ /* 0x010fc600078e3cff */
[----:B------:R-:W4:Y:S01]  /*0560*/  @P2 LDG.E R21, desc[UR6][R10.64+0x34] ;  /* 0x000034060a152981 */ /* 0x000f22000c1e1900 */
[----:B------:R-:W-:-:S03]  /*0570*/  @P5 LOP3.LUT R6, R6, R23, RZ, 0x3c, !PT ;  /* 0x0000001706065212 */ /* 0x000fc600078e3cff */
[----:B------:R-:W4:Y:S01]  /*0580*/  @P3 LDG.E R23, desc[UR6][R10.64+0x40] ;  /* 0x000040060a173981 */ /* 0x000f22000c1e1900 */
[----:B------:R-:W-:Y:S02]  /*0590*/  @P1 LOP3.LUT R3, R3, R24, RZ, 0x3c, !PT ;  /* 0x0000001803031212 */ /* 0x000fe400078e3cff */
[----:B------:R-:W-:Y:S01]  /*05a0*/  @P2 LOP3.LUT R5, R5, R16, RZ, 0x3c, !PT ;  /* 0x0000001005052212 */ /* 0x000fe200078e3cff */
[----:B------:R-:W4:Y:S04]  /*05b0*/  @P5 LDG.E R24, desc[UR6][R10.64+0x6c] ;  /* 0x00006c060a185981 */ /* 0x000f28000c1e1900 */
[----:B------:R-:W4:Y:S01]  /*05c0*/  @P3 LDG.E R16, desc[UR6][R10.64+0x4c] ;  /* 0x00004c060a103981 */ /* 0x000f22000c1e1900 */
[----:B------:R-:W-:-:S03]  /*05d0*/  @P2 LOP3.LUT R3, R3, R18, RZ, 0x3c, !PT ;  /* 0x0000001203032212 */ /* 0x000fc600078e3cff */
[----:B------:R-:W4:Y:S01]  /*05e0*/  @P4 LDG.E R18, desc[UR6][R10.64+0x58] ;  /* 0x000058060a124981 */ /* 0x000f22000c1e1900 */
[----:B------:R-:W-:-:S03]  /*05f0*/  @P3 LOP3.LUT R5, R5, R22, RZ, 0x3c, !PT ;  /* 0x0000001605053212 */ /* 0x000fc600078e3cff */
[----:B------:R-:W4:Y:S01]  /*0600*/  @P4 LDG.E R22, desc[UR6][R10.64+0x60] ;  /* 0x000060060a164981 */ /* 0x000f22000c1e1900 */
[----:B--2---:R-:W-:-:S03]  /*0610*/  @P1 LOP3.LUT R2, R2, R17, RZ, 0x3c, !PT ;  /* 0x0000001102021212 */ /* 0x004fc600078e3cff */
[----:B------:R-:W2:Y:S01]  /*0620*/  @P4 LDG.E R17, desc[UR6][R10.64+0x54] ;  /* 0x000054060a114981 */ /* 0x000ea2000c1e1900 */
[----:B---3--:R-:W-:-:S03]  /*0630*/  @P2 LOP3.LUT R4, R4, R19, RZ, 0x3c, !PT ;  /* 0x0000001304042212 */ /* 0x008fc600078e3cff */
[----:B------:R-:W3:Y:S01]  /*0640*/  @P4 LDG.E R19, desc[UR6][R10.64+0x5c] ;  /* 0x00005c060a134981 */ /* 0x000ee2000c1e1900 */
[----:B----4-:R-:W-:-:S03]  /*0650*/  @P2 LOP3.LUT R2, R2, R21, RZ, 0x3c, !PT ;  /* 0x0000001502022212 */ /* 0x010fc600078e3cff */
[----:B------:R-:W4:Y:S01]  /*0660*/  @P5 LDG.E R21, desc[UR6][R10.64+0x68] ;  /* 0x000068060a155981 */ /* 0x000f22000c1e1900 */
[----:B------:R-:W-:-:S03]  /*0670*/  @P3 LOP3.LUT R4, R4, R23, RZ, 0x3c, !PT ;  /* 0x0000001704043212 */ /* 0x000fc600078e3cff */
[----:B------:R-:W4:Y:S01]  /*0680*/  @P5 LDG.E R23, desc[UR6][R10.64+0x70] ;  /* 0x000070060a175981 */ /* 0x000f22000c1e1900 */
[----:B------:R-:W-:Y:S02]  /*0690*/  LOP3.LUT P0, RZ, R20, 0x80, RZ, 0xc0, !PT ;  /* 0x0000008014ff7812 */ /* 0x000fe4000780c0ff */
[----:B------:R-:W-:Y:S02]  /*06a0*/  @P3 LOP3.LUT R2, R2, R25, RZ, 0x3c, !PT ;  /* 0x0000001902023212 */ /* 0x000fe400078e3cff */
[----:B------:R-:W-:Y:S02]  /*06b0*/  @P3 LOP3.LUT R3, R3, R16, RZ, 0x3c, !PT ;  /* 0x0000001003033212 */ /* 0x000fe400078e3cff */
[----:B------:R-:W4:Y:S01]  /*06c0*/  @P5 LDG.E R16, desc[UR6][R10.64+0x74] ;  /* 0x000074060a105981 */ /* 0x000f22000c1e1900 */
[----:B------:R-:W-:-:S03]  /*06d0*/  @P4 LOP3.LUT R5, R5, R18, RZ, 0x3c, !PT ;  /* 0x0000001205054212 */ /* 0x000fc600078e3cff */
[----:B------:R-:W4:Y:S01]  /*06e0*/  @P6 LDG.E R18, desc[UR6][R10.64+0x80] ;  /* 0x000080060a126981 */ /* 0x000f22000c1e1900 */
[----:B------:R-:W-:-:S03]  /*06f0*/  @P4 LOP3.LUT R3, R3, R22, RZ, 0x3c, !PT ;  /* 0x0000001603034212 */ /* 0x000fc600078e3cff */
[----:B------:R-:W4:Y:S01]  /*0700*/  @P6 LDG.E R22, desc[UR6][R10.64+0x88] ;  /* 0x000088060a166981 */ /* 0x000f22000c1e1900 */
[----:B------:R-:W-:-:S03]  /*0710*/  @P5 LOP3.LUT R5, R5, R24, RZ, 0x3c, !PT ;  /* 0x0000001805055212 */ /* 0x000fc600078e3cff */
[----:B------:R-:W4:Y:S04]  /*0720*/  @P0 LDG.E R25, desc[UR6][R10.64+0x8c] ;  /* 0x00008c060a190981 */ /* 0x000f28000c1e1900 */
[----:B------:R-:W4:Y:S04]  /*0730*/  @P0 LDG.E R24, desc[UR6][R10.64+0x94] ;  /* 0x000094060a180981 */ /* 0x000f28000c1e1900 */
        /* <DEDUP_REMOVED lines=9> */
[----:B------:R-:W-:Y:S02]  /*07d0*/  @P6 LOP3.LUT R6, R6, R27, RZ, 0x3c, !PT ;  /* 0x0000001b06066212 */ /* 0x000fe400078e3cff */
[----:B------:R-:W-:Y:S02]  /*07e0*/  @P5 LOP3.LUT R3, R3, R16, RZ, 0x3c, !PT ;  /* 0x0000001003035212 */ /* 0x000fe400078e3cff */
[----:B------:R-:W-:Y:S02]  /*07f0*/  @P6 LOP3.LUT R5, R5, R18, RZ, 0x3c, !PT ;  /* 0x0000001205056212 */ /* 0x000fe400078e3cff */
[----:B------:R-:W-:Y:S02]  /*0800*/  @P6 LOP3.LUT R3, R3, R22, RZ, 0x3c, !PT ;  /* 0x0000001603036212 */ /* 0x000fe400078e3cff */
[----:B------:R-:W-:Y:S02]  /*0810*/  @P0 LOP3.LUT R6, R6, R25, RZ, 0x3c, !PT ;  /* 0x0000001906060212 */ /* 0x000fe400078e3cff */
[----:B------:R-:W-:-:S02]  /*0820*/  @P0 LOP3.LUT R5, R5, R24, RZ, 0x3c, !PT ;  /* 0x0000001805050212 */ /* 0x000fc400078e3cff */
[----:B------:R-:W-:Y:S02]  /*0830*/  @P0 LOP3.LUT R3, R3, R26, RZ, 0x3c, !PT ;  /* 0x0000001a03030212 */ /* 0x000fe400078e3cff */
[----:B--2---:R-:W-:Y:S02]  /*0840*/  @P6 LOP3.LUT R4, R4, R17, RZ, 0x3c, !PT ;  /* 0x0000001104046212 */ /* 0x004fe400078e3cff */
[----:B---3--:R-:W-:Y:S02]  /*0850*/  @P6 LOP3.LUT R2, R2, R19, RZ, 0x3c, !PT ;  /* 0x0000001302026212 */ /* 0x008fe400078e3cff */
[----:B----4-:R-:W-:Y:S02]  /*0860*/  @P0 LOP3.LUT R4, R4, R21, RZ, 0x3c, !PT ;  /* 0x0000001504040212 */ /* 0x010fe400078e3cff */
[----:B------:R-:W-:Y:S02]  /*0870*/  @P0 LOP3.LUT R2, R2, R23, RZ, 0x3c, !PT ;  /* 0x0000001702020212 */ /* 0x000fe400078e3cff */
[----:B------:R-:W-:-:S13]  /*0880*/  R2P PR, R20.B1, 0x7f ;  /* 0x0000007f14007804 */ /* 0x000fda0000001000 */
[----:B------:R-:W2:Y:S04]  /*0890*/  @P0 LDG.E R18, desc[UR6][R10.64+0xb0] ;  /* 0x0000b0060a120981 */ /* 0x000ea8000c1e1900 */
[----:B------:R-:W3:Y:S04]  /*08a0*/  @P0 LDG.E R21, desc[UR6][R10.64+0xa0] ;  /* 0x0000a0060a150981 */ /* 0x000ee8000c1e1900 */
[----:B------:R-:W4:Y:S04]  /*08b0*/  @P0 LDG.E R23, desc[UR6][R10.64+0xa4] ;  /* 0x0000a4060a170981 */ /* 0x000f28000c1e1900 */
[----:B------:R-:W4:Y:S04]  /*08c0*/  @P0 LDG.E R16, desc[UR6][R10.64+0xa8] ;  /* 0x0000a8060a100981 */ /* 0x000f28000c1e1900 */
[----:B------:R-:W4:Y:S04]  /*08d0*/  @P0 LDG.E R25, desc[UR6][R10.64+0xac] ;  /* 0x0000ac060a190981 */ /* 0x000f28000c1e1900 */
[----:B------:R-:W4:Y:S04]  /*08e0*/  @P1 LDG.E R27, desc[UR6][R10.64+0xb4] ;  /* 0x0000b4060a1b1981 */ /* 0x000f28000c1e1900 */
[----:B------:R-:W4:Y:S04]  /*08f0*/  @P2 LDG.E R29, desc[UR6][R10.64+0xc8] ;  /* 0x0000c8060a1d2981 */ /* 0x000f28000c1e1900 */
[----:B------:R-:W4:Y:S04]  /*0900*/  @P3 LDG.E R19, desc[UR6][R10.64+0xdc] ;  /* 0x0000dc060a133981 */ /* 0x000f28000c1e1900 */
        /* <DEDUP_REMOVED lines=12> */
[----:B------:R-:W-:Y:S01]  /*09d0*/  LOP3.LUT P0, RZ, R20, 0x8000, RZ, 0xc0, !PT ;  /* 0x0000800014ff7812 */ /* 0x000fe2000780c0ff */
[----:B------:R-:W4:Y:S04]  /*09e0*/  @P1 LDG.E R25, desc[UR6][R10.64+0xc0] ;  /* 0x0000c0060a191981 */ /* 0x000f28000c1e1900 */
[----:B------:R-:W4:Y:S01]  /*09f0*/  @P1 LDG.E R20, desc[UR6][R10.64+0xc4] ;  /* 0x0000c4060a141981 */ /* 0x000f22000c1e1900 */
[----:B------:R-:W-:-:S03]  /*0a00*/  @P1 LOP3.LUT R6, R6, R27, RZ, 0x3c, !PT ;  /* 0x0000001b06061212 */ /* 0x000fc600078e3cff */
[----:B------:R-:W4:Y:S01]  /*0a10*/  @P2 LDG.E R27, desc[UR6][R10.64+0xcc] ;  /* 0x0000cc060a1b2981 */ /* 0x000f22000c1e1900 */
[----:B------:R-:W-:-:S03]  /*0a20*/  @P2 LOP3.LUT R6, R6, R29, RZ, 0x3c, !PT ;  /* 0x0000001d06062212 */ /* 0x000fc600078e3cff */
[----:B------:R-:W4:Y:S01]  /*0a30*/  @P6 LDG.E R29, desc[UR6][R10.64+0x118] ;  /* 0x000118060a1d6981 */ /* 0x000f22000c1e1900 */
[----:B------:R-:W-:-:S03]  /*0a40*/  @P3 LOP3.LUT R6, R6, R19, RZ, 0x3c, !PT ;  /* 0x0000001306063212 */ /* 0x000fc600078e3cff */
[----:B------:R-:W4:Y:S01]  /*0a50*/  @P2 LDG.E R19, desc[UR6][R10.64+0xd4] ;  /* 0x0000d4060a132981 */ /* 0x000f22000c1e1900 */
[----:B------:R-:W-:-:S03]  /*0a60*/  @P4 LOP3.LUT R6, R6, R17, RZ, 0x3c, !PT ;  /* 0x0000001106064212 */ /* 0x000fc600078e3cff */
[----:B------:R-:W4:Y:S04]  /*0a70*/  @P5 LDG.E R17, desc[UR6][R10.64+0x108] ;  /* 0x000108060a115981 */ /* 0x000f28000c1e1900 */
[----:B------:R-:W4:Y:S01]  /*0a80*/  @P0 LDG.E R26, desc[UR6][R10.64+0x13c] ;  /* 0x00013c060a1a0981 */ /* 0x000f22000c1e1900 */
[----:B--2---:R-:W-:-:S03]  /*0a90*/  @P1 LOP3.LUT R5, R5, R18, RZ, 0x3c, !PT ;  /* 0x0000001205051212 */ /* 0x004fc600078e3cff */
[----:B------:R-:W2:Y:S01]  /*0aa0*/  @P4 LDG.E R18, desc[UR6][R10.64+0x100] ;  /* 0x000100060a124981 */ /* 0x000ea2000c1e1900 */
[----:B---3--:R-:W-:Y:S02]  /*0ab0*/  @P5 LOP3.LUT R6, R6, R21, RZ, 0x3c, !PT ;  /* 0x0000001506065212 */ /* 0x008fe400078e3cff */
[----:B------:R-:W-:Y:S01]  /*0ac0*/  @P2 LOP3.LUT R5, R5, R22, RZ, 0x3c, !PT ;  /* 0x0000001605052212 */ /* 0x000fe200078e3cff */
[----:B------:R-:W3:Y:S01]  /*0ad0*/  @P3 LDG.E R21, desc[UR6][R10.64+0xe0] ;  /* 0x0000e0060a153981 */ /* 0x000ee2000c1e1900 */
[----:B----4-:R-:W-:-:S03]  /*0ae0*/  @P1 LOP3.LUT R4, R4, R23, RZ, 0x3c, !PT ;  /* 0x0000001704041212 */ /* 0x010fc600078e3cff */
[----:B------:R-:W4:Y:S04]  /*0af0*/  @P3 LDG.E R22, desc[UR6][R10.64+0xec] ;  /* 0x0000ec060a163981 */ /* 0x000f28000c1e1900 */
[----:B------:R-:W2:Y:S01]  /*0b00*/  @P3 LDG.E R23, desc[UR6][R10.64+0xe8] ;  /* 0x0000e8060a173981 */ /* 0x000ea2000c1e1900 */
[----:B------:R-:W-:-:S03]  /*0b10*/  @P1 LOP3.LUT R2, R2, R25, RZ, 0x3c, !PT ;  /* 0x0000001902021212 */ /* 0x000fc600078e3cff */
[----:B------:R-:W2:Y:S01]  /*0b20*/  @P4 LDG.E R25, desc[UR6][R10.64+0xf4] ;  /* 0x0000f4060a194981 */ /* 0x000ea2000c1e1900 */
[----:B------:R-:W-:-:S03]  /*0b30*/  @P1 LOP3.LUT R3, R3, R20, RZ, 0x3c, !PT ;  /* 0x0000001403031212 */ /* 0x000fc600078e3cff */
[----:B------:R-:W2:Y:S01]  /*0b40*/  @P3 LDG.E R20, desc[UR6][R10.64+0xe4] ;  /* 0x0000e4060a143981 */ /* 0x000ea2000c1e1900 */
[----:B------:R-:W-:Y:S02]  /*0b50*/  @P2 LOP3.LUT R4, R4, R27, RZ, 0x3c, !PT ;  /* 0x0000001b04042212 */ /* 0x000fe400078e3cff */
[----:B------:R-:W-:Y:S01]  /*0b60*/  @P2 LOP3.LUT R3, R3, R16, RZ, 0x3c, !PT ;  /* 0x0000001003032212 */ /* 0x000fe200078e3cff */
[----:B------:R-:W2:Y:S04]  /*0b70*/  @P4 LDG.E R27, desc[UR6][R10.64+0xfc] ;  /* 0x0000fc060a1b4981 */ /* 0x000ea8000c1e1900 */
[----:B------:R-:W2:Y:S01]  /*0b80*/  @P5 LDG.E R16, desc[UR6][R10.64+0x10c] ;  /* 0x00010c060a105981 */ /* 0x000ea2000c1e1900 */
[----:B------:R-:W-:-:S03]  /*0b90*/  @P2 LOP3.LUT R2, R2, R19, RZ, 0x3c, !PT ;  /* 0x0000001302022212 */ /* 0x000fc600078e3cff */
[----:B------:R-:W2:Y:S01]  /*0ba0*/  @P5 LDG.E R19, desc[UR6][R10.64+0x110] ;  /* 0x000110060a135981 */ /* 0x000ea2000c1e1900 */
[----:B------:R-:W-:-:S03]  /*0bb0*/  @P6 LOP3.LUT R6, R6, R29, RZ, 0x3c, !PT ;  /* 0x0000001d06066212 */ /* 0x000fc600078e3cff */
[----:B------:R-:W2:Y:S01]  /*0bc0*/  @P0 LDG.E R29, desc[UR6][R10.64+0x12c] ;  /* 0x00012c060a1d0981 */ /* 0x000ea2000c1e1900 */
[----:B---3--:R-:W-:-:S03]  /*0bd0*/  @P3 LOP3.LUT R4, R4, R21, RZ, 0x3c, !PT ;  /* 0x0000001504043212 */ /* 0x008fc600078e3cff */
[----:B------:R-:W3:Y:S01]  /*0be0*/  @P6 LDG.E R21, desc[UR6][R10.64+0x11c] ;  /* 0x00011c060a156981 */ /* 0x000ee2000c1e1900 */
[----:B----4-:R-:W-:-:S03]  /*0bf0*/  @P3 LOP3.LUT R3, R3, R22, RZ, 0x3c, !PT ;  /* 0x0000001603033212 */ /* 0x010fc600078e3cff */
[----:B------:R-:W4:Y:S01]  /*0c00*/  @P6 LDG.E R22, desc[UR6][R10.64+0x128] ;  /* 0x000128060a166981 */ /* 0x000f22000c1e1900 */
[----:B--2---:R-:W-:Y:S02]  /*0c10*/  @P3 LOP3.LUT R2, R2, R23, RZ, 0x3c, !PT ;  /* 0x0000001702023212 */ /* 0x004fe400078e3cff */
[----:B------:R-:W-:Y:S01]  /*0c20*/  @P4 LOP3.LUT R3, R3, R18, RZ, 0x3c, !PT ;  /* 0x0000001203034212 */ /* 0x000fe200078e3cff */
[----:B------:R-:W2:Y:S01]  /*0c30*/  @P6 LDG.E R23, desc[UR6][R10.64+0x124] ;  /* 0x000124060a176981 */ /* 0x000ea2000c1e1900 */
[----:B------:R-:W-:-:S03]  /*0c40*/  @P4 LOP3.LUT R4, R4, R25, RZ, 0x3c, !PT ;  /* 0x0000001904044212 */ /* 0x000fc600078e3cff */
[----:B------:R-:W4:Y:S01]  /*0c50*/  @P6 LDG.E R18, desc[UR6][R10.64+0x120] ;  /* 0x000120060a126981 */ /* 0x000f22000c1e1900 */
[----:B------:R-:W-:-:S03]  /*0c60*/  @P3 LOP3.LUT R5, R5, R20, RZ, 0x3c, !PT ;  /* 0x0000001405053212 */ /* 0x000fc600078e3cff */
[----:B------:R-:W4:Y:S01]  /*0c70*/  @P5 LDG.E R20, desc[UR6][R10.64+0x114] ;  /* 0x000114060a145981 */ /* 0x000f22000c1e1900 */
[----:B------:R-:W-:Y:S02]  /*0c80*/  @P4 LOP3.LUT R5, R5, R24, RZ, 0x3c, !PT ;  /* 0x0000001805054212 */ /* 0x000fe400078e3cff */
[----:B------:R-:W-:Y:S01]  /*0c90*/  @P5 LOP3.LUT R4, R4, R17, RZ, 0x3c, !PT ;  /* 0x0000001104045212 */ /* 0x000fe200078e3cff */
[----:B------:R-:W4:Y:S04]  /*0ca0*/  @P0 LDG.E R24, desc[UR6][R10.64+0x134] ;  /* 0x000134060a180981 */ /* 0x000f28000c1e1900 */
[----:B------:R-:W4:Y:S04]  /*0cb0*/  @P0 LDG.E R17, desc[UR6][R10.64+0x130] ;  /* 0x000130060a110981 */ /* 0x000f28000c1e1900 */
[----:B------:R-:W4:Y:S01]  /*0cc0*/  @P0 LDG.E R25, desc[UR6][R10.64+0x138] ;  /* 0x000138060a190981 */ /* 0x000f22000c1e1900 */
[----:B------:R-:W-:Y:S01]  /*0cd0*/  UIADD3 UR4, UPT, UPT, UR4, 0x10, URZ ;  /* 0x0000001004047890 */ /* 0x000fe2000fffe0ff */
[----:B------:R-:W-:-:S03]  /*0ce0*/  @P4 LOP3.LUT R2, R2, R27, RZ, 0x3c, !PT ;  /* 0x0000001b02024212 */ /* 0x000fc600078e3cff */
[----:B------:R-:W-:Y:S01]  /*0cf0*/  UISETP.NE.AND UP0, UPT, UR4, 0x20, UPT ;  /* 0x000000200400788c */ /* 0x000fe2000bf05270 */
[----:B------:R-:W-:Y:S02]  /*0d00*/  @P5 LOP3.LUT R5, R5, R16, RZ, 0x3c, !PT ;  /* 0x0000001005055212 */ /* 0x000fe400078e3cff */
[----:B------:R-:W-:Y:S02]  /*0d10*/  @P5 LOP3.LUT R2, R2, R19, RZ, 0x3c, !PT ;  /* 0x0000001302025212 */ /* 0x000fe400078e3cff */
[----:B------:R-:W-:Y:S02]  /*0d20*/  @P0 LOP3.LUT R6, R6, R29, RZ, 0x3c, !PT ;  /* 0x0000001d06060212 */ /* 0x000fe400078e3cff */
[----:B---3--:R-:W-:Y:S02]  /*0d30*/  @P6 LOP3.LUT R4, R4, R21, RZ, 0x3c, !PT ;  /* 0x0000001504046212 */ /* 0x008fe400078e3cff */
[----:B--2---:R-:W-:Y:S02]  /*0d40*/  @P6 LOP3.LUT R2, R2, R23, RZ, 0x3c, !PT ;  /* 0x0000001702026212 */ /* 0x004fe400078e3cff */
[----:B----4-:R-:W-:-:S02]  /*0d50*/  @P6 LOP3.LUT R5, R5, R18, RZ, 0x3c, !PT ;  /* 0x0000001205056212 */ /* 0x010fc400078e3cff */
[----:B------:R-:W-:-:S04]  /*0d60*/  @P5 LOP3.LUT R3, R3, R20, RZ, 0x3c, !PT ;  /* 0x0000001403035212 */ /* 0x000fc800078e3cff */
[----:B------:R-:W-:Y:S02]  /*0d70*/  @P6 LOP3.LUT R3, R3, R22, RZ, 0x3c, !PT ;  /* 0x0000001603036212 */ /* 0x000fe400078e3cff */
[----:B------:R-:W-:Y:S02]  /*0d80*/  @P0 LOP3.LUT R5, R5, R24, RZ, 0x3c, !PT ;  /* 0x0000001805050212 */ /* 0x000fe400078e3cff */
[----:B------:R-:W-:Y:S02]  /*0d90*/  @P0 LOP3.LUT R4, R4, R17, RZ, 0x3c, !PT ;  /* 0x0000001104040212 */ /* 0x000fe400078e3cff */
[----:B------:R-:W-:Y:S02]  /*0da0*/  @P0 LOP3.LUT R3, R3, R26, RZ, 0x3c, !PT ;  /* 0x0000001a03030212 */ /* 0x000fe400078e3cff */
[----:B------:R-:W-:Y:S01]  /*0db0*/  @P0 LOP3.LUT R2, R2, R25, RZ, 0x3c, !PT ;  /* 0x0000001902020212 */ /* 0x000fe200078e3cff */
[----:B------:R-:W-:Y:S06]  /*0dc0*/  BRA.U UP0, `(.L_x_188) ;  /* 0xfffffff500487547 */ /* 0x000fec000b83ffff */
[----:B------:R-:W-:-:S05]  /*0dd0*/  VIADD R14, R14, 0x1 ;  /* 0x000000010e0e7836 */ /* 0x000fca0000000000 */
[----:B------:R-:W-:-:S13]  /*0de0*/  ISETP.NE.AND P0, PT, R14, 0x5, PT ;  /* 0x000000050e00780c */ /* 0x000fda0003f05270 */
[----:B------:R-:W-:Y:S05]  /*0df0*/  @P0 BRA `(.L_x_189) ;  /* 0xfffffff400300947 */ /* 0x000fea000383ffff */
[----:B------:R-:W-:Y:S01]  /*0e00*/  LOP3.LUT R7, R12, 0x3, RZ, 0xc0, !PT ;  /* 0x000000030c077812 */ /* 0x000fe200078ec0ff */
[----:B------:R0:W-:Y:S03]  /*0e10*/  STL [R1+0x4], R6 ;  /* 0x0000040601007387 */ /* 0x0001e60000100800 */
[----:B------:R-:W-:Y:S01]  /*0e20*/  ISETP.NE.U32.AND P0, PT, R7, 0x1, PT ;  /* 0x000000010700780c */ /* 0x000fe20003f05070 */
[----:B------:R0:W-:Y:S03]  /*0e30*/  STL.64 [R1+0x8], R4 ;  /* 0x0000080401007387 */ /* 0x0001e60000100a00 */
[----:B------:R-:W-:Y:S01]  /*0e40*/  ISETP.NE.AND.EX P0, PT, RZ, RZ, PT, P0 ;  /* 0x000000ffff00720c */ /* 0x000fe20003f05300 */
[----:B------:R0:W-:-:S12]  /*0e50*/  STL.64 [R1+0x10], R2 ;  /* 0x0000100201007387 */ /* 0x0001d80000100a00 */
[----:B0-----:R-:W-:Y:S05]  /*0e60*/  @!P0 BRA `(.L_x_187) ;  /* 0x0000001800088947 */ /* 0x001fea0003800000 */
[----:B------:R-:W-:Y:S01]  /*0e70*/  UMOV UR4, URZ ;  /* 0x000000ff00047c82 */ /* 0x000fe20008000000 */
[----:B------:R-:W-:Y:S01]  /*0e80*/  UMOV UR5, URZ ;  /* 0x000000ff00057c82 */ /* 0x000fe20008000000 */
[----:B------:R-:W-:Y:S02]  /*0e90*/  IMAD.MOV.U32 R6, RZ, RZ, RZ ;  /* 0x000000ffff067224 */ /* 0x000fe400078e00ff */
[----:B------:R-:W-:Y:S02]  /*0ea0*/  IMAD.MOV.U32 R14, RZ, RZ, RZ ;  /* 0x000000ffff0e7224 */ /* 0x000fe400078e00ff */
[----:B------:R-:W-:Y:S02]  /*0eb0*/  IMAD.U32 R3, RZ, RZ, UR4 ;  /* 0x00000004ff037e24 */ /* 0x000fe4000f8e00ff */
[----:B------:R-:W-:Y:S02]  /*0ec0*/  IMAD.U32 R2, RZ, RZ, UR5 ;  /* 0x00000005ff027e24 */ /* 0x000fe4000f8e00ff */
[----:B------:R-:W-:-:S02]  /*0ed0*/  IMAD.U32 R5, RZ, RZ, UR4 ;  /* 0x00000004ff057e24 */ /* 0x000fc4000f8e00ff */
[----:B------:R-:W-:-:S07]  /*0ee0*/  IMAD.U32 R4, RZ, RZ, UR5 ;  /* 0x00000005ff047e24 */ /* 0x000fce000f8e00ff */
.L_x_191:
[----:B------:R-:W-:-:S06]  /*0ef0*/  IMAD R7, R14, 0x4, R1 ;  /* 0x000000040e077824 */ /* 0x000fcc00078e0201 */
[----:B------:R-:W5:Y:S01]  /*0f00*/  LDL R7, [R7+0x4] ;  /* 0x0000040007077983 */ /* 0x000f620000100800 */
[----:B------:R-:W-:-:S05]  /*0f10*/  UMOV UR4, URZ ;  /* 0x000000ff00047c82 */ /* 0x000fca0008000000 */
.L_x_190:
        /* <DEDUP_REMOVED lines=183> */
[----:B0-----:R-:W-:Y:S05]  /*1a90*/  @P0 BRA `(.L_x_187) ;  /* 0x0000000800fc0947 */ /* 0x001fea0003800000 */
        /* <DEDUP_REMOVED lines=8> */
.L_x_193:
[----:B------:R-:W-:-:S06]  /*1b20*/  IMAD R7, R14, 0x4, R1 ;  /* 0x000000040e077824 */ /* 0x000fcc00078e0201 */
[----:B------:R-:W5:Y:S01]  /*1b30*/  LDL R7, [R7+0x4] ;  /* 0x0000040007077983 */ /* 0x000f620000100800 */
[----:B------:R-:W-:-:S05]  /*1b40*/  UMOV UR4, URZ ;  /* 0x000000ff00047c82 */ /* 0x000fca0008000000 */
.L_x_192:
        /* <DEDUP_REMOVED lines=177> */
[----:B------:R0:W-:Y:S04]  /*2660*/  STL [R1+0x4], R6 ;  /* 0x0000040601007387 */ /* 0x0001e80000100800 */
[----:B------:R0:W-:Y:S04]  /*2670*/  STL.64 [R1+0x8], R4 ;  /* 0x0000080401007387 */ /* 0x0001e80000100a00 */
[----:B------:R0:W-:Y:S02]  /*2680*/  STL.64 [R1+0x10], R2 ;  /* 0x0000100201007387 */ /* 0x0001e40000100a00 */
.L_x_187:
[----:B------:R-:W-:Y:S05]  /*2690*/  BSYNC.RECONVERGENT B1 ;  /* 0x0000000000017941 */ /* 0x000fea0003800200 */
.L_x_186:
[C---:B------:R-:W-:Y:S01]  /*26a0*/  ISETP.GT.U32.AND P0, PT, R12.reuse, 0x3, PT ;  /* 0x000000030c00780c */ /* 0x040fe20003f04070 */
[----:B------:R-:W-:Y:S01]  /*26b0*/  VIADD R13, R13, 0x1 ;  /* 0x000000010d0d7836 */ /* 0x000fe20000000000 */
[--C-:B------:R-:W-:Y:S02]  /*26c0*/  SHF.R.U64 R12, R12, 0x2, R15.reuse ;  /* 0x000000020c0c7819 */ /* 0x100fe4000000120f */
[----:B------:R-:W-:Y:S02]  /*26d0*/  ISETP.GT.U32.AND.EX P0, PT, R15, RZ, PT, P0 ;  /* 0x000000ff0f00720c */ /* 0x000fe40003f04100 */
[----:B------:R-:W-:-:S11]  /*26e0*/  SHF.R.U32.HI R15, RZ, 0x2, R15 ;  /* 0x00000002ff0f7819 */ /* 0x000fd6000001160f */
[----:B------:R-:W-:Y:S05]  /*26f0*/  @P0 BRA `(.L_x_194) ;  /* 0xffffffd800c40947 */ /* 0x000fea000383ffff */
.L_x_185:
[----:B------:R-:W-:Y:S05]  /*2700*/  BSYNC.RECONVERGENT B0 ;  /* 0x0000000000007941 */ /* 0x000fea0003800200 */
.L_x_184:
[----:B------:R-:W1:Y:S02]  /*2710*/  LDCU UR4, c[0x0][0x390] ;  /* 0x00007200ff0477ac */ /* 0x000e640008000800 */
[----:B-1----:R-:W-:-:S09]  /*2720*/  UISETP.NE.AND UP0, UPT, UR4, URZ, UPT ;  /* 0x000000ff0400728c */ /* 0x002fd2000bf05270 */
[----:B------:R-:W-:Y:S05]  /*2730*/  BRA.U UP0, `(.L_x_195) ;  /* 0x0000000100807547 */ /* 0x000fea000b800000 */
[----:B0-----:R-:W-:Y:S01]  /*2740*/  SHF.R.U32.HI R5, RZ, 0x2, R6 ;  /* 0x00000002ff057819 */ /* 0x001fe20000011606 */
[----:B------:R-:W-:Y:S01]  /*2750*/  IMAD.SHL.U32 R2, R3, 0x10, RZ ;  /* 0x0000001003027824 */ /* 0x000fe200078e00ff */
[----:B------:R-:W-:Y:S01]  /*2760*/  SHF.R.U32.HI R7, RZ, 0x2, R4 ;  /* 0x00000002ff077819 */ /* 0x000fe20000011604 */
[----:B------:R-:W-:Y:S01]  /*2770*/  IMAD.MOV.U32 R9, RZ, RZ, 0x40000000 ;  /* 0x40000000ff097424 */ /* 0x000fe200078e00ff */
[----:B------:R-:W-:Y:S01]  /*2780*/  LOP3.LUT R5, R5, R6, RZ, 0x3c, !PT ;  /* 0x0000000605057212 */ /* 0x000fe200078e3cff */
[----:B------:R-:W-:Y:S01]  /*2790*/  IMAD.MOV.U32 R12, RZ, RZ, RZ ;  /* 0x000000ffff0c7224 */ /* 0x000fe200078e00ff */
[----:B------:R-:W-:-:S03]  /*27a0*/  LOP3.LUT R7, R7, R4, RZ, 0x3c, !PT ;  /* 0x0000000407077212 */ /* 0x000fc600078e3cff */
[----:B------:R-:W-:-:S05]  /*27b0*/  IMAD.SHL.U32 R6, R5, 0x2, RZ ;  /* 0x0000000205067824 */ /* 0x000fca00078e00ff */
[----:B------:R-:W-:-:S04]  /*27c0*/  LOP3.LUT R2, R5, R6, R2, 0x96, !PT ;  /* 0x0000000605027212 */ /* 0x000fc800078e9602 */
[----:B------:R-:W-:Y:S01]  /*27d0*/  LOP3.LUT R2, R2, R3, RZ, 0x3c, !PT ;  /* 0x0000000302027212 */ /* 0x000fe200078e3cff */
[----:B------:R-:W-:-:S04]  /*27e0*/  IMAD.SHL.U32 R3, R7, 0x2, RZ ;  /* 0x0000000207037824 */ /* 0x000fc800078e00ff */
[----:B------:R-:W-:-:S05]  /*27f0*/  IMAD.SHL.U32 R4, R2, 0x10, RZ ;  /* 0x0000001002047824 */ /* 0x000fca00078e00ff */
[----:B------:R-:W-:Y:S01]  /*2800*/  LOP3.LUT R3, R7, R3, R4, 0x96, !PT ;  /* 0x0000000307037212 */ /* 0x000fe200078e9604 */
[----:B------:R-:W-:Y:S01]  /*2810*/  IMAD.MOV.U32 R4, RZ, RZ, 0x2f800000 ;  /* 0x2f800000ff047424 */ /* 0x000fe200078e00ff */
[----:B------:R-:W0:Y:S02]  /*2820*/  LDC.64 R6, c[0x0][0x388] ;  /* 0x0000e200ff067b82 */ /* 0x000e240000000a00 */
[----:B------:R-:W-:Y:S01]  /*2830*/  LOP3.LUT R3, R3, R2, RZ, 0x3c, !PT ;  /* 0x0000000203037212 */ /* 0x000fe200078e3cff */
[----:B------:R-:W-:-:S04]  /*2840*/  VIADD R2, R2, 0x2ac1d59a ;  /* 0x2ac1d59a02027836 */ /* 0x000fc80000000000 */
[----:B------:R-:W-:Y:S01]  /*2850*/  VIADD R3, R3, 0x2ac75d5f ;  /* 0x2ac75d5f03037836 */ /* 0x000fe20000000000 */
[----:B------:R-:W-:-:S04]  /*2860*/  I2FP.F32.U32 R2, R2 ;  /* 0x0000000200027245 */ /* 0x000fc80000201000 */
[----:B------:R-:W-:Y:S01]  /*2870*/  I2FP.F32.U32 R3, R3 ;  /* 0x0000000300037245 */ /* 0x000fe20000201000 */
[----:B------:R-:W-:-:S04]  /*2880*/  FFMA R2, R2, R4, 1.1641532182693481445e-10 ;  /* 0x2f00000002027423 */ /* 0x000fc80000000004 */
[----:B------:R-:W-:Y:S01]  /*2890*/  FFMA R3, R3, R4, 1.1641532182693481445e-10 ;  /* 0x2f00000003037423 */ /* 0x000fe20000000004 */
[----:B------:R-:W-:-:S03]  /*28a0*/  FFMA R2, R2, R9, -1 ;  /* 0xbf80000002027423 */ /* 0x000fc60000000009 */
[----:B------:R-:W-:-:S03]  /*28b0*/  FFMA R8, R3, R9, -1 ;  /* 0xbf80000003087423 */ /* 0x000fc60000000009 */
[----:B------:R-:W-:Y:S01]  /*28c0*/  F2F.F64.F32 R2, R2 ;  /* 0x0000000200027310 */ /* 0x000fe20000201800 */
[----:B0-----:R-:W-:-:S07]  /*28d0*/  DMUL R6, R6, R6 ;  /* 0x0000000606067228 */ /* 0x001fce0000000000 */
[----:B------:R-:W0:Y:S02]  /*28e0*/  F2F.F64.F32 R4, R8 ;  /* 0x0000000800047310 */ /* 0x000e240000201800 */
[----:B0-----:R-:W-:-:S08]  /*28f0*/  DMUL R4, R4, R4 ;  /* 0x0000000404047228 */ /* 0x001fd00000000000 */
[----:B------:R-:W-:-:S08]  /*2900*/  DFMA R4, R2, R2, R4 ;  /* 0x000000020204722b */ /* 0x000fd00000000004 */
[----:B------:R-:W-:-:S06]  /*2910*/  DSETP.GTU.AND P0, PT, R4, R6, PT ;  /* 0x000000060400722a */ /* 0x000fcc0003f0c000 */
[----:B------:R-:W-:Y:S01]  /*2920*/  FSEL R13, RZ, 1.875, P0 ;  /* 0x3ff00000ff0d7808 */ /* 0x000fe20000000000 */
[----:B------:R-:W-:Y:S07]  /*2930*/  BRA `(.L_x_196) ;  /* 0x0000000800f07947 */ /* 0x000fee0003800000 */
.L_x_195:
[----:B------:R-:W-:Y:S01]  /*2940*/  UISETP.GE.AND UP0, UPT, UR4, 0x1, UPT ;  /* 0x000000010400788c */ /* 0x000fe2000bf06270 */
[----:B------:R-:W-:-:S08]  /*2950*/  CS2R R12, SRZ ;  /* 0x00000000000c7805 */ /* 0x000fd0000001ff00 */
[----:B------:R-:W-:Y:S05]  /*2960*/  BRA.U !UP0, `(.L_x_196) ;  /* 0x0000000908e47547 */ /* 0x000fea000b800000 */
[----:B------:R-:W-:Y:S01]  /*2970*/  IMAD R15, R0, UR4, RZ ;  /* 0x00000004000f7c24 */ /* 0x000fe2000f8e02ff */
[----:B------:R-:W1:Y:S01]  /*2980*/  LDC.64 R8, c[0x0][0x388] ;  /* 0x0000e200ff087b82 */ /* 0x000e620000000a00 */
[----:B------:R-:W-:Y:S01]  /*2990*/  BSSY.RECONVERGENT B0, `(.L_x_197) ;  /* 0x000003a000007945 */ /* 0x000fe20003800200 */
[----:B------:R-:W-:Y:S01]  /*29a0*/  IMAD.MOV.U32 R10, RZ, RZ, 0x2abc4dd5 ;  /* 0x2abc4dd5ff0a7424 */ /* 0x000fe200078e00ff */
[----:B------:R-:W-:Y:S01]  /*29b0*/  CS2R R12, SRZ ;  /* 0x00000000000c7805 */ /* 0x000fe2000001ff00 */
[----:B------:R-:W-:Y:S02]  /*29c0*/  VIADD R16, R15, UR4 ;  /* 0x000000040f107c36 */ /* 0x000fe40008000000 */
[----:B------:R-:W-:-:S03]  /*29d0*/  IMAD.MOV.U32 R17, RZ, RZ, R15 ;  /* 0x000000ffff117224 */ /* 0x000fc600078e000f */
[----:B------:R-:W-:-:S05]  /*29e0*/  VIADDMNMX R14, R15, 0x1, R16, !PT ;  /* 0x000000010f0e7846 */ /* 0x000fca0007800110 */
[----:B------:R-:W-:-:S05]  /*29f0*/  IMAD.IADD R7, R14, 0x1, -R15 ;  /* 0x000000010e077824 */ /* 0x000fca00078e0a0f */
[----:B------:R-:W-:Y:S01]  /*2a00*/  LOP3.LUT P0, R7, R7, 0x3, RZ, 0xc0, !PT ;  /* 0x0000000307077812 */ /* 0x000fe2000780c0ff */
[----:B-1----:R-:W-:-:S12]  /*2a10*/  DMUL R8, R8, R8 ;  /* 0x0000000808087228 */ /* 0x002fd80000000000 */
[----:B------:R-:W-:Y:S05]  /*2a20*/  @!P0 BRA `(.L_x_198) ;  /* 0x0000000000c08947 */ /* 0x000fea0003800000 */
[----:B------:R-:W-:Y:S01]  /*2a30*/  BSSY.RECONVERGENT B1, `(.L_x_198) ;  /* 0x000002f000017945 */ /* 0x000fe20003800200 */
[----:B------:R-:W-:Y:S01]  /*2a40*/  IMAD.MOV R18, RZ, RZ, -R7 ;  /* 0x000000ffff127224 */ /* 0x000fe200078e0a07 */
[----:B------:R-:W-:Y:S01]  /*2a50*/  CS2R R12, SRZ ;  /* 0x00000000000c7805 */ /* 0x000fe2000001ff00 */
[----:B------:R-:W-:Y:S02]  /*2a60*/  IMAD.MOV.U32 R7, RZ, RZ, R4 ;  /* 0x000000ffff077224 */ /* 0x000fe400078e0004 */
[----:B------:R-:W-:Y:S02]  /*2a70*/  IMAD.MOV.U32 R19, RZ, RZ, 0x2ac75d5f ;  /* 0x2ac75d5fff137424 */ /* 0x000fe400078e00ff */
[----:B------:R-:W-:-:S07]  /*2a80*/  IMAD.MOV.U32 R17, RZ, RZ, R15 ;  /* 0x000000ffff117224 */ /* 0x000fce00078e000f */
.L_x_199:
[----:B------:R-:W-:Y:S01]  /*2a90*/  SHF.R.U32.HI R11, RZ, 0x2, R6 ;  /* 0x00000002ff0b7819 */ /* 0x000fe20000011606 */
[----:B0-----:R-:W-:Y:S01]  /*2aa0*/  IMAD.SHL.U32 R4, R3, 0x10, RZ ;  /* 0x0000001003047824 */ /* 0x001fe200078e00ff */
[----:B------:R-:W-:Y:S01]  /*2ab0*/  SHF.R.U32.HI R10, RZ, 0x2, R7 ;  /* 0x00000002ff0a7819 */ /* 0x000fe20000011607 */
[----:B------:R-:W-:Y:S01]  /*2ac0*/  IMAD.MOV.U32 R21, RZ, RZ, 0x40000000 ;  /* 0x40000000ff157424 */ /* 0x000fe200078e00ff */
[----:B------:R-:W-:Y:S01]  /*2ad0*/  LOP3.LUT R11, R11, R6, RZ, 0x3c, !PT ;  /* 0x000000060b0b7212 */ /* 0x000fe200078e3cff */
[----:B------:R-:W-:Y:S01]  /*2ae0*/  VIADD R18, R18, 0x1 ;  /* 0x0000000112127836 */ /* 0x000fe20000000000 */
[----:B------:R-:W-:Y:S01]  /*2af0*/  LOP3.LUT R10, R10, R7, RZ, 0x3c, !PT ;  /* 0x000000070a0a7212 */ /* 0x000fe200078e3cff */
[----:B------:R-:W-:Y:S02]  /*2b00*/  VIADD R17, R17, 0x1 ;  /* 0x0000000111117836 */ /* 0x000fe40000000000 */
[----:B------:R-:W-:-:S05]  /*2b10*/  IMAD.SHL.U32 R6, R11, 0x2, RZ ;  /* 0x000000020b067824 */ /* 0x000fca00078e00ff */
[----:B------:R-:W-:Y:S01]  /*2b20*/  LOP3.LUT R6, R11, R6, R4, 0x96, !PT ;  /* 0x000000060b067212 */ /* 0x000fe200078e9604 */
[----:B------:R-:W-:-:S03]  /*2b30*/  IMAD.MOV.U32 R4, RZ, RZ, R2 ;  /* 0x000000ffff047224 */ /* 0x000fc600078e0002 */
[----:B------:R-:W-:Y:S01]  /*2b40*/  LOP3.LUT R2, R6, R3, RZ, 0x3c, !PT ;  /* 0x0000000306027212 */ /* 0x000fe200078e3cff */
[----:B------:R-:W-:-:S04]  /*2b50*/  IMAD.SHL.U32 R6, R10, 0x2, RZ ;  /* 0x000000020a067824 */ /* 0x000fc800078e00ff */
[----:B------:R-:W-:-:S05]  /*2b60*/  IMAD.SHL.U32 R7, R2, 0x10, RZ ;  /* 0x0000001002077824 */ /* 0x000fca00078e00ff */
[----:B------:R-:W-:Y:S01]  /*2b70*/  LOP3.LUT R7, R10, R6, R7, 0x96, !PT ;  /* 0x000000060a077212 */ /* 0x000fe200078e9607 */
[----:B------:R-:W-:-:S03]  /*2b80*/  IMAD.MOV.U32 R10, RZ, RZ, 0x2f800000 ;  /* 0x2f800000ff0a7424 */ /* 0x000fc600078e00ff */
[----:B------:R-:W-:-:S05]  /*2b90*/  LOP3.LUT R20, R7, R2, RZ, 0x3c, !PT ;  /* 0x0000000207147212 */ /* 0x000fca00078e3cff */
[----:B------:R-:W-:-:S05]  /*2ba0*/  IMAD.IADD R6, R20, 0x1, R19 ;  /* 0x0000000114067824 */ /* 0x000fca00078e0213 */
[----:B------:R-:W-:Y:S02]  /*2bb0*/  I2FP.F32.U32 R7, R6 ;  /* 0x0000000600077245 */ /* 0x000fe40000201000 */
[----:B------:R-:W-:-:S03]  /*2bc0*/  IADD3 R6, PT, PT, R19, -0x587c5, R2 ;  /* 0xfffa783b13067810 */ /* 0x000fc60007ffe002 */
[----:B------:R-:W-:Y:S01]  /*2bd0*/  FFMA R7, R7, R10, 1.1641532182693481445e-10 ;  /* 0x2f00000007077423 */ /* 0x000fe2000000000a */
[----:B------:R-:W-:-:S03]  /*2be0*/  I2FP.F32.U32 R6, R6 ;  /* 0x0000000600067245 */ /* 0x000fc60000201000 */
[-C--:B------:R-:W-:Y:S02]  /*2bf0*/  FFMA R22, R7, R21.reuse, -1 ;  /* 0xbf80000007167423 */ /* 0x080fe40000000015 */
[----:B------:R-:W-:Y:S02]  /*2c00*/  FFMA R6, R6, R10, 1.1641532182693481445e-10 ;  /* 0x2f00000006067423 */ /* 0x000fe4000000000a */
[----:B------:R-:W0:Y:S02]  /*2c10*/  F2F.F64.F32 R10, R22 ;  /* 0x00000016000a7310 */ /* 0x000e240000201800 */
[----:B------:R-:W-:-:S06]  /*2c20*/  FFMA R21, R6, R21, -1 ;  /* 0xbf80000006157423 */ /* 0x000fcc0000000015 */
[----:B------:R-:W1:Y:S01]  /*2c30*/  F2F.F64.F32 R6, R21 ;  /* 0x0000001500067310 */ /* 0x000e620000201800 */
[----:B0-----:R-:W-:-:S08]  /*2c40*/  DMUL R10, R10, R10 ;  /* 0x0000000a0a0a7228 */ /* 0x001fd00000000000 */
[----:B-1----:R-:W-:Y:S02]  /*2c50*/  DFMA R10, R6, R6, R10 ;  /* 0x00000006060a722b */ /* 0x002fe4000000000a */
[----:B------:R-:W-:-:S06]  /*2c60*/  DADD R6, R12, 1 ;  /* 0x3ff000000c067429 */ /* 0x000fcc0000000000 */
[----:B------:R-:W-:Y:S01]  /*2c70*/  DSETP.GTU.AND P0, PT, R10, R8, PT ;  /* 0x000000080a00722a */ /* 0x000fe20003f0c000 */
[----:B------:R-:W-:Y:S02]  /*2c80*/  IMAD.MOV.U32 R10, RZ, RZ, R19 ;  /* 0x000000ffff0a7224 */ /* 0x000fe400078e0013 */
[----:B------:R-:W-:-:S03]  /*2c90*/  VIADD R19, R19, 0xb0f8a ;  /* 0x000b0f8a13137836 */ /* 0x000fc60000000000 */
[----:B------:R-:W-:Y:S01]  /*2ca0*/  FSEL R12, R6, R12, !P0 ;  /* 0x0000000c060c7208 */ /* 0x000fe20004000000 */
[----:B------:R-:W-:Y:S01]  /*2cb0*/  IMAD.MOV.U32 R6, RZ, RZ, R5 ;  /* 0x000000ffff067224 */ /* 0x000fe200078e0005 */
[----:B------:R-:W-:Y:S01]  /*2cc0*/  FSEL R13, R7, R13, !P0 ;  /* 0x0000000d070d7208 */ /* 0x000fe20004000000 */
[----:B------:R-:W-:Y:S01]  /*2cd0*/  IMAD.MOV.U32 R5, RZ, RZ, R3 ;  /* 0x000000ffff057224 */ /* 0x000fe200078e0003 */
[----:B------:R-:W-:Y:S01]  /*2ce0*/  ISETP.NE.AND P0, PT, R18, RZ, PT ;  /* 0x000000ff1200720c */ /* 0x000fe20003f05270 */
[----:B------:R-:W-:Y:S02]  /*2cf0*/  IMAD.MOV.U32 R7, RZ, RZ, R4 ;  /* 0x000000ffff077224 */ /* 0x000fe400078e0004 */
[----:B------:R-:W-:-:S10]  /*2d00*/  IMAD.MOV.U32 R3, RZ, RZ, R20 ;  /* 0x000000ffff037224 */ /* 0x000fd400078e0014 */
[----:B------:R-:W-:Y:S05]  /*2d10*/  @P0 BRA `(.L_x_199) ;  /* 0xfffffffc005c0947 */ /* 0x000fea000383ffff */
[----:B------:R-:W-:Y:S05]  /*2d20*/  BSYNC.RECONVERGENT B1 ;  /* 0x0000000000017941 */ /* 0x000fea0003800200 */
.L_x_198:
[----:B------:R-:W-:Y:S05]  /*2d30*/  BSYNC.RECONVERGENT B0 ;  /* 0x0000000000007941 */ /* 0x000fea0003800200 */
.L_x_197:
[----:B------:R-:W-:Y:S01]  /*2d40*/  IMAD.IADD R14, R15, 0x1, -R14 ;  /* 0x000000010f0e7824 */ /* 0x000fe200078e0a0e */
[----:B------:R-:W-:Y:S04]  /*2d50*/  BSSY.RECONVERGENT B0, `(.L_x_196) ;  /* 0x000007a000007945 */ /* 0x000fe80003800200 */
[----:B------:R-:W-:-:S13]  /*2d60*/  ISETP.GT.U32.AND P0, PT, R14, -0x4, PT ;  /* 0xfffffffc0e00780c */ /* 0x000fda0003f04070 */
[----:B------:R-:W-:Y:S05]  /*2d70*/  @P0 BRA `(.L_x_200) ;  /* 0x0000000400dc0947 */ /* 0x000fea0003800000 */
[----:B------:R-:W-:-:S07]  /*2d80*/  VIADD R7, R10, 0x161f14 ;  /* 0x00161f140a077836 */ /* 0x000fce0000000000 */
.L_x_201:
[----:B------:R-:W-:Y:S01]  /*2d90*/  SHF.R.U32.HI R11, RZ, 0x2, R6 ;  /* 0x00000002ff0b7819 */ /* 0x000fe20000011606 */
[----:B------:R-:W-:Y:S01]  /*2da0*/  IMAD.SHL.U32 R10, R3, 0x10, RZ ;  /* 0x00000010030a7824 */ /* 0x000fe200078e00ff */
[----:B------:R-:W-:Y:S01]  /*2db0*/  SHF.R.U32.HI R15, RZ, 0x2, R4 ;  /* 0x00000002ff0f7819 */ /* 0x000fe20000011604 */
[----:B------:R-:W-:Y:S01]  /*2dc0*/  IMAD.MOV.U32 R18, RZ, RZ, 0x2f800000 ;  /* 0x2f800000ff127424 */ /* 0x000fe200078e00ff */
[----:B------:R-:W-:Y:S01]  /*2dd0*/  LOP3.LUT R11, R11, R6, RZ, 0x3c, !PT ;  /* 0x000000060b0b7212 */ /* 0x000fe200078e3cff */
[----:B------:R-:W-:Y:S01]  /*2de0*/  IMAD.MOV.U32 R19, RZ, RZ, 0x40000000 ;  /* 0x40000000ff137424 */ /* 0x000fe200078e00ff */
[----:B------:R-:W-:Y:S01]  /*2df0*/  LOP3.LUT R15, R15, R4, RZ, 0x3c, !PT ;  /* 0x000000040f0f7212 */ /* 0x000fe200078e3cff */
[----:B------:R-:W-:Y:S01]  /*2e00*/  VIADD R17, R17, 0x4 ;  /* 0x0000000411117836 */ /* 0x000fe20000000000 */
[----:B------:R-:W-:Y:S01]  /*2e10*/  SHF.R.U32.HI R14, RZ, 0x2, R5 ;  /* 0x00000002ff0e7819 */ /* 0x000fe20000011605 */
[----:B0-----:R-:W-:-:S03]  /*2e20*/  IMAD.SHL.U32 R6, R11, 0x2, RZ ;  /* 0x000000020b067824 */ /* 0x001fc600078e00ff */
[----:B------:R-:W-:Y:S02]  /*2e30*/  LOP3.LUT R14, R14, R5, RZ, 0x3c, !PT ;  /* 0x000000050e0e7212 */ /* 0x000fe400078e3cff */
[----:B------:R-:W-:Y:S01]  /*2e40*/  LOP3.LUT R6, R11, R6, R10, 0x96, !PT ;  /* 0x000000060b067212 */ /* 0x000fe200078e960a */
[----:B------:R-:W-:Y:S01]  /*2e50*/  IMAD.SHL.U32 R10, R15, 0x2, RZ ;  /* 0x000000020f0a7824 */ /* 0x000fe200078e00ff */
[----:B------:R-:W-:Y:S02]  /*2e60*/  ISETP.GE.AND P1, PT, R17, R16, PT ;  /* 0x000000101100720c */ /* 0x000fe40003f26270 */
[----:B------:R-:W-:-:S05]  /*2e70*/  LOP3.LUT R4, R6, R3, RZ, 0x3c, !PT ;  /* 0x0000000306047212 */ /* 0x000fca00078e3cff */
[----:B------:R-:W-:-:S05]  /*2e80*/  IMAD.SHL.U32 R6, R4, 0x10, RZ ;  /* 0x0000001004067824 */ /* 0x000fca00078e00ff */
[----:B------:R-:W-:Y:S01]  /*2e90*/  LOP3.LUT R15, R15, R10, R6, 0x96, !PT ;  /* 0x0000000a0f0f7212 */ /* 0x000fe200078e9606 */
[----:B------:R-:W-:-:S03]  /*2ea0*/  IMAD.SHL.U32 R6, R14, 0x2, RZ ;  /* 0x000000020e067824 */ /* 0x000fc600078e00ff */
[----:B------:R-:W-:Y:S02]  /*2eb0*/  LOP3.LUT R24, R15, R4, RZ, 0x3c, !PT ;  /* 0x000000040f187212 */ /* 0x000fe400078e3cff */
[----:B------:R-:W-:Y:S02]  /*2ec0*/  SHF.R.U32.HI R15, RZ, 0x2, R2 ;  /* 0x00000002ff0f7819 */ /* 0x000fe40000011602 */
[----:B------:R-:W-:Y:S01]  /*2ed0*/  SHF.R.U32.HI R23, RZ, 0x2, R24 ;  /* 0x00000002ff177819 */ /* 0x000fe20000011618 */
[----:B------:R-:W-:Y:S01]  /*2ee0*/  IMAD.SHL.U32 R5, R24, 0x10, RZ ;  /* 0x0000001018057824 */ /* 0x000fe200078e00ff */
[----:B------:R-:W-:Y:S02]  /*2ef0*/  LOP3.LUT R15, R15, R2, RZ, 0x3c, !PT ;  /* 0x000000020f0f7212 */ /* 0x000fe400078e3cff */
[----:B------:R-:W-:Y:S02]  /*2f00*/  IADD3 R2, PT, PT, R7, -0x10974f, R4 ;  /* 0xffef68b107027810 */ /* 0x000fe40007ffe004 */
[----:B------:R-:W-:-:S02]  /*2f10*/  LOP3.LUT R11, R14, R6, R5, 0x96, !PT ;  /* 0x000000060e0b7212 */ /* 0x000fc400078e9605 */
[----:B------:R-:W-:Y:S02]  /*2f20*/  IADD3 R5, PT, PT, R7, -0xb0f8a, R24 ;  /* 0xfff4f07607057810 */ /* 0x000fe40007ffe018 */
[-C--:B------:R-:W-:Y:S01]  /*2f30*/  LOP3.LUT R22, R11, R24.reuse, RZ, 0x3c, !PT ;  /* 0x000000180b167212 */ /* 0x080fe200078e3cff */
[----:B------:R-:W-:Y:S01]  /*2f40*/  IMAD.SHL.U32 R11, R15, 0x2, RZ ;  /* 0x000000020f0b7824 */ /* 0x000fe200078e00ff */
[----:B------:R-:W-:Y:S02]  /*2f50*/  I2FP.F32.U32 R5, R5 ;  /* 0x0000000500057245 */ /* 0x000fe40000201000 */
[----:B------:R-:W-:Y:S01]  /*2f60*/  SHF.R.U32.HI R14, RZ, 0x2, R3 ;  /* 0x00000002ff0e7819 */ /* 0x000fe20000011603 */
[----:B------:R-:W-:Y:S01]  /*2f70*/  IMAD.SHL.U32 R10, R22, 0x10, RZ ;  /* 0x00000010160a7824 */ /* 0x000fe200078e00ff */
[----:B------:R-:W-:Y:S01]  /*2f80*/  LOP3.LUT R24, R23, R24, RZ, 0x3c, !PT ;  /* 0x0000001817187212 */ /* 0x000fe200078e3cff */
[----:B------:R-:W-:Y:S01]  /*2f90*/  FFMA R6, R5, R18, 1.1641532182693481445e-10 ;  /* 0x2f00000005067423 */ /* 0x000fe20000000012 */
[----:B------:R-:W-:-:S02]  /*2fa0*/  I2FP.F32.U32 R5, R2 ;  /* 0x0000000200057245 */ /* 0x000fc40000201000 */
[----:B------:R-:W-:Y:S01]  /*2fb0*/  LOP3.LUT R11, R15, R11, R10, 0x96, !PT ;  /* 0x0000000b0f0b7212 */ /* 0x000fe200078e960a */
[----:B------:R-:W-:Y:S01]  /*2fc0*/  FFMA R10, R6, R19, -1 ;  /* 0xbf800000060a7423 */ /* 0x000fe20000000013 */
[----:B------:R-:W-:Y:S01]  /*2fd0*/  SHF.R.U32.HI R15, RZ, 0x2, R4 ;  /* 0x00000002ff0f7819 */ /* 0x000fe20000011604 */
[----:B------:R-:W-:Y:S01]  /*2fe0*/  FFMA R2, R5, R18, 1.1641532182693481445e-10 ;  /* 0x2f00000005027423 */ /* 0x000fe20000000012 */
[----:B------:R-:W-:Y:S01]  /*2ff0*/  LOP3.LUT R6, R11, R22, RZ, 0x3c, !PT ;  /* 0x000000160b067212 */ /* 0x000fe200078e3cff */
[----:B------:R-:W-:Y:S01]  /*3000*/  IMAD.SHL.U32 R25, R24, 0x2, RZ ;  /* 0x0000000218197824 */ /* 0x000fe200078e00ff */
[----:B------:R-:W-:Y:S01]  /*3010*/  LOP3.LUT R3, R14, R3, RZ, 0x3c, !PT ;  /* 0x000000030e037212 */ /* 0x000fe200078e3cff */
[----:B------:R-:W0:Y:S01]  /*3020*/  F2F.F64.F32 R10, R10 ;  /* 0x0000000a000a7310 */ /* 0x000e220000201800 */
[----:B------:R-:W-:Y:S01]  /*3030*/  LOP3.LUT R5, R15, R4, RZ, 0x3c, !PT ;  /* 0x000000040f057212 */ /* 0x000fe200078e3cff */
[----:B------:R-:W-:Y:S02]  /*3040*/  IMAD.IADD R20, R6, 0x1, R7 ;  /* 0x0000000106147824 */ /* 0x000fe400078e0207 */
[----:B------:R-:W-:Y:S01]  /*3050*/  FFMA R14, R2, R19, -1 ;  /* 0xbf800000020e7423 */ /* 0x000fe20000000013 */
[----:B------:R-:W-:Y:S01]  /*3060*/  IMAD.SHL.U32 R4, R6, 0x10, RZ ;  /* 0x0000001006047824 */ /* 0x000fe200078e00ff */
[----:B------:R-:W-:-:S02]  /*3070*/  IADD3 R2, PT, PT, R7, -0x587c5, R22 ;  /* 0xfffa783b07027810 */ /* 0x000fc40007ffe016 */
[----:B------:R-:W-:Y:S01]  /*3080*/  I2FP.F32.U32 R21, R20 ;  /* 0x0000001400157245 */ /* 0x000fe20000201000 */
[----:B------:R-:W-:Y:S01]  /*3090*/  IMAD.SHL.U32 R20, R3, 0x2, RZ ;  /* 0x0000000203147824 */ /* 0x000fe200078e00ff */
[----:B------:R-:W1:Y:S01]  /*30a0*/  F2F.F64.F32 R14, R14 ;  /* 0x0000000e000e7310 */ /* 0x000e620000201800 */
[----:B------:R-:W-:Y:S02]  /*30b0*/  SHF.R.U32.HI R27, RZ, 0x2, R22 ;  /* 0x00000002ff1b7819 */ /* 0x000fe40000011616 */
[----:B------:R-:W-:Y:S01]  /*30c0*/  FFMA R26, R21, R18, 1.1641532182693481445e-10 ;  /* 0x2f000000151a7423 */ /* 0x000fe20000000012 */
[----:B------:R-:W-:Y:S02]  /*30d0*/  LOP3.LUT R21, R3, R20, R4, 0x96, !PT ;  /* 0x0000001403157212 */ /* 0x000fe400078e9604 */
[----:B------:R-:W-:Y:S01]  /*30e0*/  I2FP.F32.U32 R3, R2 ;  /* 0x0000000200037245 */ /* 0x000fe20000201000 */
[----:B------:R-:W-:Y:S01]  /*30f0*/  FFMA R2, R26, R19, -1 ;  /* 0xbf8000001a027423 */ /* 0x000fe20000000013 */
[----:B------:R-:W-:Y:S01]  /*3100*/  LOP3.LUT R4, R21, R6, RZ, 0x3c, !PT ;  /* 0x0000000615047212 */ /* 0x000fe200078e3cff */
[----:B0-----:R-:W-:Y:S01]  /*3110*/  DMUL R20, R10, R10 ;  /* 0x0000000a0a147228 */ /* 0x001fe20000000000 */
[----:B------:R-:W-:-:S02]  /*3120*/  IMAD.SHL.U32 R26, R5, 0x2, RZ ;  /* 0x00000002051a7824 */ /* 0x000fc400078e00ff */
[----:B------:R-:W-:Y:S01]  /*3130*/  FFMA R28, R3, R18, 1.1641532182693481445e-10 ;  /* 0x2f000000031c7423 */ /* 0x000fe20000000012 */
[----:B------:R-:W-:Y:S01]  /*3140*/  LOP3.LUT R22, R27, R22, RZ, 0x3c, !PT ;  /* 0x000000161b167212 */ /* 0x000fe200078e3cff */
[----:B------:R-:W-:Y:S01]  /*3150*/  IMAD.SHL.U32 R11, R4, 0x10, RZ ;  /* 0x00000010040b7824 */ /* 0x000fe200078e00ff */
[----:B------:R-:W0:Y:S01]  /*3160*/  F2F.F64.F32 R2, R2 ;  /* 0x0000000200027310 */ /* 0x000e220000201800 */
[----:B------:R-:W-:Y:S01]  /*3170*/  FFMA R10, R28, R19, -1 ;  /* 0xbf8000001c0a7423 */ /* 0x000fe20000000013 */
[----:B-1----:R-:W-:Y:S02]  /*3180*/  DFMA R14, R14, R14, R20 ;  /* 0x0000000e0e0e722b */ /* 0x002fe40000000014 */
[----:B------:R-:W-:-:S04]  /*3190*/  LOP3.LUT R5, R5, R26, R11, 0x96, !PT ;  /* 0x0000001a05057212 */ /* 0x000fc800078e960b */
[----:B------:R-:W-:Y:S01]  /*31a0*/  LOP3.LUT R5, R5, R4, RZ, 0x3c, !PT ;  /* 0x0000000405057212 */ /* 0x000fe200078e3cff */
[----:B------:R-:W1:Y:S01]  /*31b0*/  F2F.F64.F32 R10, R10 ;  /* 0x0000000a000a7310 */ /* 0x000e620000201800 */
[----:B------:R-:W-:-:S03]  /*31c0*/  DSETP.GTU.AND P0, PT, R14, R8, PT ;  /* 0x000000080e00722a */ /* 0x000fc60003f0c000 */
[----:B------:R-:W-:Y:S01]  /*31d0*/  IMAD.SHL.U32 R23, R5, 0x10, RZ ;  /* 0x0000001005177824 */ /* 0x000fe200078e00ff */
[----:B------:R-:W-:Y:S02]  /*31e0*/  DADD R14, R12, 1 ;  /* 0x3ff000000c0e7429 */ /* 0x000fe40000000000 */
[----:B0-----:R-:W-:Y:S02]  /*31f0*/  DMUL R20, R2, R2 ;  /* 0x0000000202147228 */ /* 0x001fe40000000000 */
[----:B------:R-:W-:Y:S02]  /*3200*/  LOP3.LUT R2, R24, R25, R23, 0x96, !PT ;  /* 0x0000001918027212 */ /* 0x000fe400078e9617 */
[C---:B------:R-:W-:Y:S02]  /*3210*/  IADD3 R3, PT, PT, R7.reuse, 0xb0f8a, R5 ;  /* 0x000b0f8a07037810 */ /* 0x040fe40007ffe005 */
[----:B------:R-:W-:Y:S02]  /*3220*/  LOP3.LUT R2, R2, R5, RZ, 0x3c, !PT ;  /* 0x0000000502027212 */ /* 0x000fe400078e3cff */
[----:B-1----:R-:W-:Y:S01]  /*3230*/  DFMA R10, R10, R10, R20 ;  /* 0x0000000a0a0a722b */ /* 0x002fe20000000014 */
[----:B------:R-:W-:Y:S01]  /*3240*/  I2FP.F32.U32 R23, R3 ;  /* 0x0000000300177245 */ /* 0x000fe20000201000 */
[----:B------:R-:W-:Y:S01]  /*3250*/  IMAD.SHL.U32 R20, R22, 0x2, RZ ;  /* 0x0000000216147824 */ /* 0x000fe200078e00ff */
[----:B------:R-:W-:Y:S01]  /*3260*/  IADD3 R21, PT, PT, R7, 0x587c5, R4 ;  /* 0x000587c507157810 */ /* 0x000fe20007ffe004 */
[----:B------:R-:W-:Y:S01]  /*3270*/  IMAD.SHL.U32 R3, R2, 0x10, RZ ;  /* 0x0000001002037824 */ /* 0x000fe200078e00ff */
[----:B------:R-:W-:Y:S01]  /*3280*/  FSEL R12, R14, R12, !P0 ;  /* 0x0000000c0e0c7208 */ /* 0x000fe20004000000 */
[----:B------:R-:W-:Y:S01]  /*3290*/  FFMA R24, R23, R18, 1.1641532182693481445e-10 ;  /* 0x2f00000017187423 */ /* 0x000fe20000000012 */
[----:B------:R-:W-:-:S02]  /*32a0*/  I2FP.F32.U32 R21, R21 ;  /* 0x0000001500157245 */ /* 0x000fc40000201000 */
[----:B------:R-:W-:Y:S01]  /*32b0*/  LOP3.LUT R3, R22, R20, R3, 0x96, !PT ;  /* 0x0000001416037212 */ /* 0x000fe200078e9603 */
[----:B------:R-:W-:Y:S01]  /*32c0*/  FFMA R14, R24, R19, -1 ;  /* 0xbf800000180e7423 */ /* 0x000fe20000000013 */
[----:B------:R-:W-:Y:S01]  /*32d0*/  FSEL R13, R15, R13, !P0 ;  /* 0x0000000d0f0d7208 */ /* 0x000fe20004000000 */
[----:B------:R-:W-:Y:S01]  /*32e0*/  FFMA R20, R21, R18, 1.1641532182693481445e-10 ;  /* 0x2f00000015147423 */ /* 0x000fe20000000012 */
[----:B------:R-:W-:Y:S01]  /*32f0*/  LOP3.LUT R3, R3, R2, RZ, 0x3c, !PT ;  /* 0x0000000203037212 */ /* 0x000fe200078e3cff */
[----:B------:R-:W-:Y:S01]  /*3300*/  DSETP.GTU.AND P0, PT, R10, R8, PT ;  /* 0x000000080a00722a */ /* 0x000fe20003f0c000 */
[C---:B------:R-:W-:Y:S01]  /*3310*/  IADD3 R22, PT, PT, R7.reuse, 0x10974f, R2 ;  /* 0x0010974f07167810 */ /* 0x040fe20007ffe002 */
[----:B------:R-:W0:Y:S01]  /*3320*/  F2F.F64.F32 R14, R14 ;  /* 0x0000000e000e7310 */ /* 0x000e220000201800 */
[C---:B------:R-:W-:Y:S01]  /*3330*/  IADD3 R21, PT, PT, R7.reuse, 0x161f14, R3 ;  /* 0x00161f1407157810 */ /* 0x040fe20007ffe003 */
[----:B------:R-:W-:Y:S01]  /*3340*/  FFMA R20, R20, R19, -1 ;  /* 0xbf80000014147423 */ /* 0x000fe20000000013 */
[----:B------:R-:W-:Y:S01]  /*3350*/  DADD R10, R12, 1 ;  /* 0x3ff000000c0a7429 */ /* 0x000fe20000000000 */
[----:B------:R-:W-:Y:S01]  /*3360*/  VIADD R7, R7, 0x2c3e28 ;  /* 0x002c3e2807077836 */ /* 0x000fe20000000000 */
[----:B------:R-:W-:-:S03]  /*3370*/  I2FP.F32.U32 R23, R21 ;  /* 0x0000001500177245 */ /* 0x000fc60000201000 */
[----:B------:R-:W1:Y:S02]  /*3380*/  F2F.F64.F32 R20, R20 ;  /* 0x0000001400147310 */ /* 0x000e640000201800 */
[----:B------:R-:W-:Y:S01]  /*3390*/  FFMA R24, R23, R18, 1.1641532182693481445e-10 ;  /* 0x2f00000017187423 */ /* 0x000fe20000000012 */
[----:B------:R-:W-:Y:S02]  /*33a0*/  I2FP.F32.U32 R23, R22 ;  /* 0x0000001600177245 */ /* 0x000fe40000201000 */
[----:B------:R-:W-:Y:S01]  /*33b0*/  FSEL R10, R10, R12, !P0 ;  /* 0x0000000c0a0a7208 */ /* 0x000fe20004000000 */
[----:B------:R-:W-:Y:S01]  /*33c0*/  FFMA R24, R24, R19, -1 ;  /* 0xbf80000018187423 */ /* 0x000fe20000000013 */
[----:B0-----:R-:W-:Y:S01]  /*33d0*/  DMUL R14, R14, R14 ;  /* 0x0000000e0e0e7228 */ /* 0x001fe20000000000 */
[----:B------:R-:W-:Y:S01]  /*33e0*/  FFMA R18, R23, R18, 1.1641532182693481445e-10 ;  /* 0x2f00000017127423 */ /* 0x000fe20000000012 */
[----:B------:R-:W-:Y:S01]  /*33f0*/  FSEL R11, R11, R13, !P0 ;  /* 0x0000000d0b0b7208 */ /* 0x000fe20004000000 */
[----:B------:R-:W0:Y:S02]  /*3400*/  F2F.F64.F32 R22, R24 ;  /* 0x0000001800167310 */ /* 0x000e240000201800 */
[----:B------:R-:W-:-:S03]  /*3410*/  FFMA R12, R18, R19, -1 ;  /* 0xbf800000120c7423 */ /* 0x000fc60000000013 */
[----:B-1----:R-:W-:Y:S02]  /*3420*/  DFMA R14, R20, R20, R14 ;  /* 0x00000014140e722b */ /* 0x002fe4000000000e */
[----:B------:R-:W-:Y:S01]  /*3430*/  DADD R18, R10, 1 ;  /* 0x3ff000000a127429 */ /* 0x000fe20000000000 */
[----:B------:R-:W1:Y:S05]  /*3440*/  F2F.F64.F32 R12, R12 ;  /* 0x0000000c000c7310 */ /* 0x000e6a0000201800 */
[----:B------:R-:W-:Y:S02]  /*3450*/  DSETP.GTU.AND P0, PT, R14, R8, PT ;  /* 0x000000080e00722a */ /* 0x000fe40003f0c000 */
[----:B0-----:R-:W-:-:S04]  /*3460*/  DMUL R22, R22, R22 ;  /* 0x0000001616167228 */ /* 0x001fc80000000000 */
[----:B------:R-:W-:Y:S02]  /*3470*/  FSEL R14, R18, R10, !P0 ;  /* 0x0000000a120e7208 */ /* 0x000fe40004000000 */
[----:B------:R-:W-:Y:S02]  /*3480*/  FSEL R15, R19, R11, !P0 ;  /* 0x0000000b130f7208 */ /* 0x000fe40004000000 */
[----:B-1----:R-:W-:-:S04]  /*3490*/  DFMA R22, R12, R12, R22 ;  /* 0x0000000c0c16722b */ /* 0x002fc80000000016 */
[----:B------:R-:W-:-:S04]  /*34a0*/  DADD R10, R14, 1 ;  /* 0x3ff000000e0a7429 */ /* 0x000fc80000000000 */
[----:B------:R-:W-:-:S06]  /*34b0*/  DSETP.GTU.AND P0, PT, R22, R8, PT ;  /* 0x000000081600722a */ /* 0x000fcc0003f0c000 */
[----:B------:R-:W-:Y:S02]  /*34c0*/  FSEL R12, R10, R14, !P0 ;  /* 0x0000000e0a0c7208 */ /* 0x000fe40004000000 */
[----:B------:R-:W-:Y:S01]  /*34d0*/  FSEL R13, R11, R15, !P0 ;  /* 0x0000000f0b0d7208 */ /* 0x000fe20004000000 */
[----:B------:R-:W-:Y:S06]  /*34e0*/  @!P1 BRA `(.L_x_201) ;  /* 0xfffffff800289947 */ /* 0x000fec000383ffff */
.L_x_200:
[----:B------:R-:W-:Y:S05]  /*34f0*/  BSYNC.RECONVERGENT B0 ;  /* 0x0000000000007941 */ /* 0x000fea0003800200 */
.L_x_196:
[----:B------:R-:W1:Y:S01]  /*3500*/  LDCU.64 UR4, c[0x0][0x380] ;  /* 0x00007000ff0477ac */ /* 0x000e620008000a00 */
[----:B0-----:R-:W-:Y:S02]  /*3510*/  SHF.R.S32.HI R3, RZ, 0x1f, R0 ;  /* 0x0000001fff037819 */ /* 0x001fe40000011400 */
[----:B-1----:R-:W-:-:S04]  /*3520*/  LEA R2, P0, R0, UR4, 0x3 ;  /* 0x0000000400027c11 */ /* 0x002fc8000f8018ff */
[----:B------:R-:W-:-:S05]  /*3530*/  LEA.HI.X R3, R0, UR5, R3, 0x3, P0 ;  /* 0x0000000500037c11 */ /* 0x000fca00080f1c03 */
[----:B------:R-:W-:Y:S01]  /*3540*/  STG.E.64 desc[UR6][R2.64], R12 ;  /* 0x0000000c02007986 */ /* 0x000fe2000c101b06 */
[----:B------:R-:W-:Y:S05]  /*3550*/  EXIT ;  /* 0x000000000000794d */ /* 0x000fea0003800000 */
.L_x_202:
        /* <DEDUP_REMOVED lines=10> */
.L_x_211:


//--------------------- .nv.global.init           --------------------------
	.section	.nv.global.init,"aw",@progbits
	.align	4
.nv.global.init:
	.type		mrg32k3aM1SubSeq,@object
	.size		mrg32k3aM1SubSeq,(mrg32k3aM2SubSeq - mrg32k3aM1SubSeq)
mrg32k3aM1SubSeq:
        /*0000*/ 	.byte	0x0b, 0xcc, 0xee, 0x04, 0x73, 0x29, 0x8b, 0x6f, 0xf6, 0x53, 0x03, 0xf6, 0x23, 0xf6, 0xea, 0xda
        /* <DEDUP_REMOVED lines=125> */
	.type		mrg32k3aM2SubSeq,@object
	.size		mrg32k3aM2SubSeq,(mrg32k3aM1 - mrg32k3aM2SubSeq)
mrg32k3aM2SubSeq:
        /* <DEDUP_REMOVED lines=126> */
	.type		mrg32k3aM1,@object
	.size		mrg32k3aM1,(mrg32k3aM1Seq - mrg32k3aM1)
mrg32k3aM1:
        /* <DEDUP_REMOVED lines=144> */
	.type		mrg32k3aM1Seq,@object
	.size		mrg32k3aM1Seq,(mrg32k3aM2 - mrg32k3aM1Seq)
mrg32k3aM1Seq:
        /* <DEDUP_REMOVED lines=144> */
	.type		mrg32k3aM2,@object
	.size		mrg32k3aM2,(mrg32k3aM2Seq - mrg32k3aM2)
mrg32k3aM2:
        /* <DEDUP_REMOVED lines=144> */
	.type		mrg32k3aM2Seq,@object
	.size		mrg32k3aM2Seq,(precalc_xorwow_matrix - mrg32k3aM2Seq)
mrg32k3aM2Seq:
        /* <DEDUP_REMOVED lines=144> */
	.type		precalc_xorwow_matrix,@object
	.size		precalc_xorwow_matrix,(precalc_xorwow_offset_matrix - precalc_xorwow_matrix)
precalc_xorwow_matrix:
        /* <DEDUP_REMOVED lines=6400> */
	.type		precalc_xorwow_offset_matrix,@object
	.size		precalc_xorwow_offset_matrix,(.L_1 - precalc_xorwow_offset_matrix)
precalc_xorwow_offset_matrix:
        /* <DEDUP_REMOVED lines=6400> */
.L_1:


//--------------------- .nv.shared._ZN3cub18CUB_300001_SM_10006detail6reduce28DeviceReduceSingleTileKernelINS2_10policy_hubIdyN4cuda3std3__44plusIdEEE10Policy1000EPdSC_iS9_ddNS7_10__identityEEEvT0_T1_T2_T3_T4_T6_ --------------------------
	.section	.nv.shared._ZN3cub18CUB_300001_SM_10006detail6reduce28DeviceReduceSingleTileKernelINS2_10policy_hubIdyN4cuda3std3__44plusIdEEE10Policy1000EPdSC_iS9_ddNS7_10__identityEEEvT0_T1_T2_T3_T4_T6_,"aw",@nobits
	.sectionflags	@""
	.align	8
.nv.shared._ZN3cub18CUB_300001_SM_10006detail6reduce28DeviceReduceSingleTileKernelINS2_10policy_hubIdyN4cuda3std3__44plusIdEEE10Policy1000EPdSC_iS9_ddNS7_10__identityEEEvT0_T1_T2_T3_T4_T6_:
	.zero		1176


//--------------------- .nv.shared.reserved.0     --------------------------
	.section	.nv.shared.reserved.0,"aw",@nobits
	.weak		__nv_reservedSMEM_offset_0_alias
	.size		__nv_reservedSMEM_offset_0_alias, 0, 64
	.other		__nv_reservedSMEM_offset_0_alias,@"STO_CUDA_RESERVED_SHARED STV_DEFAULT"
__nv_reservedSMEM_offset_0_alias:
	.zero		0
	.zero		64


//--------------------- .nv.global                --------------------------
	.section	.nv.global,"aw",@nobits
.nv.global:
	.type		_ZN34_INTERNAL_52864ea8_4_k_cu_0991ea8e6thrust24THRUST_300001_SM_1000_NS3seqE,@object
	.size		_ZN34_INTERNAL_52864ea8_4_k_cu_0991ea8e6thrust24THRUST_300001_SM_1000_NS3seqE,(_ZN34_INTERNAL_52864ea8_4_k_cu_0991ea8e4cuda3std3__48in_placeE - _ZN34_INTERNAL_52864ea8_4_k_cu_0991ea8e6thrust24THRUST_300001_SM_1000_NS3seqE)
_ZN34_INTERNAL_52864ea8_4_k_cu_0991ea8e6thrust24THRUST_300001_SM_1000_NS3seqE:
	.zero		1
	.type		_ZN34_INTERNAL_52864ea8_4_k_cu_0991ea8e4cuda3std3__48in_placeE,@object
	.size		_ZN34_INTERNAL_52864ea8_4_k_cu_0991ea8e4cuda3std3__48in_placeE,(_ZN34_INTERNAL_52864ea8_4_k_cu_0991ea8e4cuda3std6ranges3__45__cpo4sizeE - _ZN34_INTERNAL_52864ea8_4_k_cu_0991ea8e4cuda3std3__48in_placeE)
_ZN34_INTERNAL_52864ea8_4_k_cu_0991ea8e4cuda3std3__48in_placeE:
	.zero		1
	.type		_ZN34_INTERNAL_52864ea8_4_k_cu_0991ea8e4cuda3std6ranges3__45__cpo4sizeE,@object
	.size		_ZN34_INTERNAL_52864ea8_4_k_cu_0991ea8e4cuda3std6ranges3__45__cpo4sizeE,(_ZN34_INTERNAL_52864ea8_4_k_cu_0991ea8e6thrust24THRUST_300001_SM_1000_NS12placeholders2_3E - _ZN34_INTERNAL_52864ea8_4_k_cu_0991ea8e4cuda3std6ranges3__45__cpo4sizeE)
_ZN34_INTERNAL_52864ea8_4_k_cu_0991ea8e4cuda3std6ranges3__45__cpo4sizeE:
	.zero		1
	.type		_ZN34_INTERNAL_52864ea8_4_k_cu_0991ea8e6thrust24THRUST_300001_SM_1000_NS12placeholders2_3E,@object
	.size		_ZN34_INTERNAL_52864ea8_4_k_cu_0991ea8e6thrust24THRUST_300001_SM_1000_NS12placeholders2_3E,(_ZN34_INTERNAL_52864ea8_4_k_cu_0991ea8e4cuda3std3__45__cpo6cbeginE - _ZN34_INTERNAL_52864ea8_4_k_cu_0991ea8e6thrust24THRUST_300001_SM_1000_NS12placeholders2_3E)
_ZN34_INTERNAL_52864ea8_4_k_cu_0991ea8e6thrust24THRUST_300001_SM_1000_NS12placeholders2_3E:
	.zero		1
	.type		_ZN34_INTERNAL_52864ea8_4_k_cu_0991ea8e4cuda3std3__45__cpo6cbeginE,@object
	.size		_ZN34_INTERNAL_52864ea8_4_k_cu_0991ea8e4cuda3std3__45__cpo6cbeginE,(_ZN34_INTERNAL_52864ea8_4_k_cu_0991ea8e4cuda3std6ranges3__45__cpo6cbeginE - _ZN34_INTERNAL_52864ea8_4_k_cu_0991ea8e4cuda3std3__45__cpo6cbeginE)
_ZN34_INTERNAL_52864ea8_4_k_cu_0991ea8e4cuda3std3__45__cpo6cbeginE:
	.zero		1
	.type		_ZN34_INTERNAL_52864ea8_4_k_cu_0991ea8e4cuda3std6ranges3__45__cpo6cbeginE,@object
	.size		_ZN34_INTERNAL_52864ea8_4_k_cu_0991ea8e4cuda3std6ranges3__45__cpo6cbeginE,(_ZN34_INTERNAL_52864ea8_4_k_cu_0991ea8e6thrust24THRUST_300001_SM_1000_NS12placeholders2_7E - _ZN34_INTERNAL_52864ea8_4_k_cu_0991ea8e4cuda3std6ranges3__45__cpo6cbeginE)
_ZN34_INTERNAL_52864ea8_4_k_cu_0991ea8e4cuda3std6ranges3__45__cpo6cbeginE:
	.zero		1
	.type		_ZN34_INTERNAL_52864ea8_4_k_cu_0991ea8e6thrust24THRUST_300001_SM_1000_NS12placeholders2_7E,@object
	.size		_ZN34_INTERNAL_52864ea8_4_k_cu_0991ea8e6thrust24THRUST_300001_SM_1000_NS12placeholders2_7E,(_ZN34_INTERNAL_52864ea8_4_k_cu_0991ea8e4cuda3std3__45__cpo7crbeginE - _ZN34_INTERNAL_52864ea8_4_k_cu_0991ea8e6thrust24THRUST_300001_SM_1000_NS12placeholders2_7E)
_ZN34_INTERNAL_52864ea8_4_k_cu_0991ea8e6thrust24THRUST_300001_SM_1000_NS12placeholders2_7E:
	.zero		1
	.type		_ZN34_INTERNAL_52864ea8_4_k_cu_0991ea8e4cuda3std3__45__cpo7crbeginE,@object
	.size		_ZN34_INTERNAL_52864ea8_4_k_cu_0991ea8e4cuda3std3__45__cpo7crbeginE,(_ZN34_INTERNAL_52864ea8_4_k_cu_0991ea8e4cuda3std6ranges3__45__cpo4nextE - _ZN34_INTERNAL_52864ea8_4_k_cu_0991ea8e4cuda3std3__45__cpo7crbeginE)
_ZN34_INTERNAL_52864ea8_4_k_cu_0991ea8e4cuda3std3__45__cpo7crbeginE:
	.zero		1
	.type		_ZN34_INTERNAL_52864ea8_4_k_cu_0991ea8e4cuda3std6ranges3__45__cpo4nextE,@object
	.size		_ZN34_INTERNAL_52864ea8_4_k_cu_0991ea8e4cuda3std6ranges3__45__cpo4nextE,(_ZN34_INTERNAL_52864ea8_4_k_cu_0991ea8e4cuda3std6ranges3__45__cpo4swapE - _ZN34_INTERNAL_52864ea8_4_k_cu_0991ea8e4cuda3std6ranges3__45__cpo4nextE)
_ZN34_INTERNAL_52864ea8_4_k_cu_0991ea8e4cuda3std6ranges3__45__cpo4nextE:
	.zero		1
	.type		_ZN34_INTERNAL_52864ea8_4_k_cu_0991ea8e4cuda3std6ranges3__45__cpo4swapE,@object
	.size		_ZN34_INTERNAL_52864ea8_4_k_cu_0991ea8e4cuda3std6ranges3__45__cpo4swapE,(_ZN34_INTERNAL_52864ea8_4_k_cu_0991ea8e6thrust24THRUST_300001_SM_1000_NS8cuda_cub10par_nosyncE - _ZN34_INTERNAL_52864ea8_4_k_cu_0991ea8e4cuda3std6ranges3__45__cpo4swapE)
_ZN34_INTERNAL_52864ea8_4_k_cu_0991ea8e4cuda3std6ranges3__45__cpo4swapE:
	.zero		1
	.type		_ZN34_INTERNAL_52864ea8_4_k_cu_0991ea8e6thrust24THRUST_300001_SM_1000_NS8cuda_cub10par_nosyncE,@object
	.size		_ZN34_INTERNAL_52864ea8_4_k_cu_0991ea8e6thrust24THRUST_300001_SM_1000_NS8cuda_cub10par_nosyncE,(_ZN34_INTERNAL_52864ea8_4_k_cu_0991ea8e6thrust24THRUST_300001_SM_1000_NS12placeholders2_9E - _ZN34_INTERNAL_52864ea8_4_k_cu_0991ea8e6thrust24THRUST_300001_SM_1000_NS8cuda_cub10par_nosyncE)
_ZN34_INTERNAL_52864ea8_4_k_cu_0991ea8e6thrust24THRUST_300001_SM_1000_NS8cuda_cub10par_nosyncE:
	.zero		1
	.type		_ZN34_INTERNAL_52864ea8_4_k_cu_0991ea8e6thrust24THRUST_300001_SM_1000_NS12placeholders2_9E,@object
	.size		_ZN34_INTERNAL_52864ea8_4_k_cu_0991ea8e6thrust24THRUST_300001_SM_1000_NS12placeholders2_9E,(_ZN34_INTERNAL_52864ea8_4_k_cu_0991ea8e4cuda3std3__436_GLOBAL__N__52864ea8_4_k_cu_0991ea8e6ignoreE - _ZN34_INTERNAL_52864ea8_4_k_cu_0991ea8e6thrust24THRUST_300001_SM_1000_NS12placeholders2_9E)
_ZN34_INTERNAL_52864ea8_4_k_cu_0991ea8e6thrust24THRUST_300001_SM_1000_NS12placeholders2_9E:
	.zero		1
	.type		_ZN34_INTERNAL_52864ea8_4_k_cu_0991ea8e4cuda3std3__436_GLOBAL__N__52864ea8_4_k_cu_0991ea8e6ignoreE,@object
	.size		_ZN34_INTERNAL_52864ea8_4_k_cu_0991ea8e4cuda3std3__436_GLOBAL__N__52864ea8_4_k_cu_0991ea8e6ignoreE,(_ZN34_INTERNAL_52864ea8_4_k_cu_0991ea8e4cuda3std6ranges3__45__cpo4dataE - _ZN34_INTERNAL_52864ea8_4_k_cu_0991ea8e4cuda3std3__436_GLOBAL__N__52864ea8_4_k_cu_0991ea8e6ignoreE)
_ZN34_INTERNAL_52864ea8_4_k_cu_0991ea8e4cuda3std3__436_GLOBAL__N__52864ea8_4_k_cu_0991ea8e6ignoreE:
	.zero		1
	.type		_ZN34_INTERNAL_52864ea8_4_k_cu_0991ea8e4cuda3std6ranges3__45__cpo4dataE,@object
	.size		_ZN34_INTERNAL_52864ea8_4_k_cu_0991ea8e4cuda3std6ranges3__45__cpo4dataE,(_ZN34_INTERNAL_52864ea8_4_k_cu_0991ea8e6thrust24THRUST_300001_SM_1000_NS12placeholders2_1E - _ZN34_INTERNAL_52864ea8_4_k_cu_0991ea8e4cuda3std6ranges3__45__cpo4dataE)
_ZN34_INTERNAL_52864ea8_4_k_cu_0991ea8e4cuda3std6ranges3__45__cpo4dataE:
	.zero		1
	.type		_ZN34_INTERNAL_52864ea8_4_k_cu_0991ea8e6thrust24THRUST_300001_SM_1000_NS12placeholders2_1E,@object
	.size		_ZN34_INTERNAL_52864ea8_4_k_cu_0991ea8e6thrust24THRUST_300001_SM_1000_NS12placeholders2_1E,(_ZN34_INTERNAL_52864ea8_4_k_cu_0991ea8e4cuda3std3__45__cpo5beginE - _ZN34_INTERNAL_52864ea8_4_k_cu_0991ea8e6thrust24THRUST_300001_SM_1000_NS12placeholders2_1E)
_ZN34_INTERNAL_52864ea8_4_k_cu_0991ea8e6thrust24THRUST_300001_SM_1000_NS12placeholders2_1E:
	.zero		1
	.type		_ZN34_INTERNAL_52864ea8_4_k_cu_0991ea8e4cuda3std3__45__cpo5beginE,@object
	.size		_ZN34_INTERNAL_52864ea8_4_k_cu_0991ea8e4cuda3std3__45__cpo5beginE,(_ZN34_INTERNAL_52864ea8_4_k_cu_0991ea8e4cuda3std6ranges3__45__cpo5beginE - _ZN34_INTERNAL_52864ea8_4_k_cu_0991ea8e4cuda3std3__45__cpo5beginE)
_ZN34_INTERNAL_52864ea8_4_k_cu_0991ea8e4cuda3std3__45__cpo5beginE:
	.zero		1
	.type		_ZN34_INTERNAL_52864ea8_4_k_cu_0991ea8e4cuda3std6ranges3__45__cpo5beginE,@object
	.size		_ZN34_INTERNAL_52864ea8_4_k_cu_0991ea8e4cuda3std6ranges3__45__cpo5beginE,(_ZN34_INTERNAL_52864ea8_4_k_cu_0991ea8e6thrust24THRUST_300001_SM_1000_NS12placeholders2_5E - _ZN34_INTERNAL_52864ea8_4_k_cu_0991ea8e4cuda3std6ranges3__45__cpo5beginE)
_ZN34_INTERNAL_52864ea8_4_k_cu_0991ea8e4cuda3std6ranges3__45__cpo5beginE:
	.zero		1
	.type		_ZN34_INTERNAL_52864ea8_4_k_cu_0991ea8e6thrust24THRUST_300001_SM_1000_NS12placeholders2_5E,@object
	.size		_ZN34_INTERNAL_52864ea8_4_k_cu_0991ea8e6thrust24THRUST_300001_SM_1000_NS12placeholders2_5E,(_ZN34_INTERNAL_52864ea8_4_k_cu_0991ea8e4cuda3std3__45__cpo6rbeginE - _ZN34_INTERNAL_52864ea8_4_k_cu_0991ea8e6thrust24THRUST_300001_SM_1000_NS12placeholders2_5E)
_ZN34_INTERNAL_52864ea8_4_k_cu_0991ea8e6thrust24THRUST_300001_SM_1000_NS12placeholders2_5E:
	.zero		1
	.type		_ZN34_INTERNAL_52864ea8_4_k_cu_0991ea8e4cuda3std3__45__cpo6rbeginE,@object
	.size		_ZN34_INTERNAL_52864ea8_4_k_cu_0991ea8e4cuda3std3__45__cpo6rbeginE,(_ZN34_INTERNAL_52864ea8_4_k_cu_0991ea8e4cuda3std6ranges3__45__cpo7advanceE - _ZN34_INTERNAL_52864ea8_4_k_cu_0991ea8e4cuda3std3__45__cpo6rbeginE)
_ZN34_INTERNAL_52864ea8_4_k_cu_0991ea8e4cuda3std3__45__cpo6rbeginE:
	.zero		1
	.type		_ZN34_INTERNAL_52864ea8_4_k_cu_0991ea8e4cuda3std6ranges3__45__cpo7advanceE,@object
	.size		_ZN34_INTERNAL_52864ea8_4_k_cu_0991ea8e4cuda3std6ranges3__45__cpo7advanceE,(_ZN34_INTERNAL_52864ea8_4_k_cu_0991ea8e4cuda3std3__47nulloptE - _ZN34_INTERNAL_52864ea8_4_k_cu_0991ea8e4cuda3std6ranges3__45__cpo7advanceE)
_ZN34_INTERNAL_52864ea8_4_k_cu_0991ea8e4cuda3std6ranges3__45__cpo7advanceE:
	.zero		1
	.type		_ZN34_INTERNAL_52864ea8_4_k_cu_0991ea8e4cuda3std3__47nulloptE,@object
	.size		_ZN34_INTERNAL_52864ea8_4_k_cu_0991ea8e4cuda3std3__47nulloptE,(_ZN34_INTERNAL_52864ea8_4_k_cu_0991ea8e4cuda3std6ranges3__45__cpo8distanceE - _ZN34_INTERNAL_52864ea8_4_k_cu_0991ea8e4cuda3std3__47nulloptE)
_ZN34_INTERNAL_52864ea8_4_k_cu_0991ea8e4cuda3std3__47nulloptE:
	.zero		1
	.type		_ZN34_INTERNAL_52864ea8_4_k_cu_0991ea8e4cuda3std6ranges3__45__cpo8distanceE,@object
	.size		_ZN34_INTERNAL_52864ea8_4_k_cu_0991ea8e4cuda3std6ranges3__45__cpo8distanceE,(_ZN34_INTERNAL_52864ea8_4_k_cu_0991ea8e6thrust24THRUST_300001_SM_1000_NS12placeholders3_10E - _ZN34_INTERNAL_52864ea8_4_k_cu_0991ea8e4cuda3std6ranges3__45__cpo8distanceE)
_ZN34_INTERNAL_52864ea8_4_k_cu_0991ea8e4cuda3std6ranges3__45__cpo8distanceE:
	.zero		1
	.type		_ZN34_INTERNAL_52864ea8_4_k_cu_0991ea8e6thrust24THRUST_300001_SM_1000_NS12placeholders3_10E,@object
	.size		_ZN34_INTERNAL_52864ea8_4_k_cu_0991ea8e6thrust24THRUST_300001_SM_1000_NS12placeholders3_10E,(_ZN34_INTERNAL_52864ea8_4_k_cu_0991ea8e4cuda3std3__419piecewise_constructE - _ZN34_INTERNAL_52864ea8_4_k_cu_0991ea8e6thrust24THRUST_300001_SM_1000_NS12placeholders3_10E)
_ZN34_INTERNAL_52864ea8_4_k_cu_0991ea8e6thrust24THRUST_300001_SM_1000_NS12placeholders3_10E:
	.zero		1
	.type		_ZN34_INTERNAL_52864ea8_4_k_cu_0991ea8e4cuda3std3__419piecewise_constructE,@object
	.size		_ZN34_INTERNAL_52864ea8_4_k_cu_0991ea8e4cuda3std3__419piecewise_constructE,(_ZN34_INTERNAL_52864ea8_4_k_cu_0991ea8e4cuda3std6ranges3__45__cpo5cdataE - _ZN34_INTERNAL_52864ea8_4_k_cu_0991ea8e4cuda3std3__419piecewise_constructE)
_ZN34_INTERNAL_52864ea8_4_k_cu_0991ea8e4cuda3std3__419piecewise_constructE:
	.zero		1
	.type		_ZN34_INTERNAL_52864ea8_4_k_cu_0991ea8e4cuda3std6ranges3__45__cpo5cdataE,@object
	.size		_ZN34_INTERNAL_52864ea8_4_k_cu_0991ea8e4cuda3std6ranges3__45__cpo5cdataE,(_ZN34_INTERNAL_52864ea8_4_k_cu_0991ea8e6thrust24THRUST_300001_SM_1000_NS12placeholders2_2E - _ZN34_INTERNAL_52864ea8_4_k_cu_0991ea8e4cuda3std6ranges3__45__cpo5cdataE)
_ZN34_INTERNAL_52864ea8_4_k_cu_0991ea8e4cuda3std6ranges3__45__cpo5cdataE:
	.zero		1
	.type		_ZN34_INTERNAL_52864ea8_4_k_cu_0991ea8e6thrust24THRUST_300001_SM_1000_NS12placeholders2_2E,@object
	.size		_ZN34_INTERNAL_52864ea8_4_k_cu_0991ea8e6thrust24THRUST_300001_SM_1000_NS12placeholders2_2E,(_ZN34_INTERNAL_52864ea8_4_k_cu_0991ea8e4cuda3std3__45__cpo3endE - _ZN34_INTERNAL_52864ea8_4_k_cu_0991ea8e6thrust24THRUST_300001_SM_1000_NS12placeholders2_2E)
_ZN34_INTERNAL_52864ea8_4_k_cu_0991ea8e6thrust24THRUST_300001_SM_1000_NS12placeholders2_2E:
	.zero		1
	.type		_ZN34_INTERNAL_52864ea8_4_k_cu_0991ea8e4cuda3std3__45__cpo3endE,@object
	.size		_ZN34_INTERNAL_52864ea8_4_k_cu_0991ea8e4cuda3std3__45__cpo3endE,(_ZN34_INTERNAL_52864ea8_4_k_cu_0991ea8e4cuda3std6ranges3__45__cpo3endE - _ZN34_INTERNAL_52864ea8_4_k_cu_0991ea8e4cuda3std3__45__cpo3endE)
_ZN34_INTERNAL_52864ea8_4_k_cu_0991ea8e4cuda3std3__45__cpo3endE:
	.zero		1
	.type		_ZN34_INTERNAL_52864ea8_4_k_cu_0991ea8e4cuda3std6ranges3__45__cpo3endE,@object
	.size		_ZN34_INTERNAL_52864ea8_4_k_cu_0991ea8e4cuda3std6ranges3__45__cpo3endE,(_ZN34_INTERNAL_52864ea8_4_k_cu_0991ea8e6thrust24THRUST_300001_SM_1000_NS12placeholders2_6E - _ZN34_INTERNAL_52864ea8_4_k_cu_0991ea8e4cuda3std6ranges3__45__cpo3endE)
_ZN34_INTERNAL_52864ea8_4_k_cu_0991ea8e4cuda3std6ranges3__45__cpo3endE:
	.zero		1
	.type		_ZN34_INTERNAL_52864ea8_4_k_cu_0991ea8e6thrust24THRUST_300001_SM_1000_NS12placeholders2_6E,@object
	.size		_ZN34_INTERNAL_52864ea8_4_k_cu_0991ea8e6thrust24THRUST_300001_SM_1000_NS12placeholders2_6E,(_ZN34_INTERNAL_52864ea8_4_k_cu_0991ea8e4cuda3std3__45__cpo4rendE - _ZN34_INTERNAL_52864ea8_4_k_cu_0991ea8e6thrust24THRUST_300001_SM_1000_NS12placeholders2_6E)
_ZN34_INTERNAL_52864ea8_4_k_cu_0991ea8e6thrust24THRUST_300001_SM_1000_NS12placeholders2_6E:
	.zero		1
	.type		_ZN34_INTERNAL_52864ea8_4_k_cu_0991ea8e4cuda3std3__45__cpo4rendE,@object
	.size		_ZN34_INTERNAL_52864ea8_4_k_cu_0991ea8e4cuda3std3__45__cpo4rendE,(_ZN34_INTERNAL_52864ea8_4_k_cu_0991ea8e4cuda3std6ranges3__45__cpo9iter_swapE - _ZN34_INTERNAL_52864ea8_4_k_cu_0991ea8e4cuda3std3__45__cpo4rendE)
_ZN34_INTERNAL_52864ea8_4_k_cu_0991ea8e4cuda3std3__45__cpo4rendE:
	.zero		1
	.type		_ZN34_INTERNAL_52864ea8_4_k_cu_0991ea8e4cuda3std6ranges3__45__cpo9iter_swapE,@object
	.size		_ZN34_INTERNAL_52864ea8_4_k_cu_0991ea8e4cuda3std6ranges3__45__cpo9iter_swapE,(_ZN34_INTERNAL_52864ea8_4_k_cu_0991ea8e4cuda3std3__48unexpectE - _ZN34_INTERNAL_52864ea8_4_k_cu_0991ea8e4cuda3std6ranges3__45__cpo9iter_swapE)
_ZN34_INTERNAL_52864ea8_4_k_cu_0991ea8e4cuda3std6ranges3__45__cpo9iter_swapE:
	.zero		1
	.type		_ZN34_INTERNAL_52864ea8_4_k_cu_0991ea8e4cuda3std3__48unexpectE,@object
	.size		_ZN34_INTERNAL_52864ea8_4_k_cu_0991ea8e4cuda3std3__48unexpectE,(_ZN34_INTERNAL_52864ea8_4_k_cu_0991ea8e6thrust24THRUST_300001_SM_1000_NS8cuda_cub3parE - _ZN34_INTERNAL_52864ea8_4_k_cu_0991ea8e4cuda3std3__48unexpectE)
_ZN34_INTERNAL_52864ea8_4_k_cu_0991ea8e4cuda3std3__48unexpectE:
	.zero		1
	.type		_ZN34_INTERNAL_52864ea8_4_k_cu_0991ea8e6thrust24THRUST_300001_SM_1000_NS8cuda_cub3parE,@object
	.size		_ZN34_INTERNAL_52864ea8_4_k_cu_0991ea8e6thrust24THRUST_300001_SM_1000_NS8cuda_cub3parE,(_ZN34_INTERNAL_52864ea8_4_k_cu_0991ea8e6thrust24THRUST_300001_SM_1000_NS12placeholders2_4E - _ZN34_INTERNAL_52864ea8_4_k_cu_0991ea8e6thrust24THRUST_300001_SM_1000_NS8cuda_cub3parE)
_ZN34_INTERNAL_52864ea8_4_k_cu_0991ea8e6thrust24THRUST_300001_SM_1000_NS8cuda_cub3parE:
	.zero		1
	.type		_ZN34_INTERNAL_52864ea8_4_k_cu_0991ea8e6thrust24THRUST_300001_SM_1000_NS12placeholders2_4E,@object
	.size		_ZN34_INTERNAL_52864ea8_4_k_cu_0991ea8e6thrust24THRUST_300001_SM_1000_NS12placeholders2_4E,(_ZN34_INTERNAL_52864ea8_4_k_cu_0991ea8e4cuda3std3__45__cpo4cendE - _ZN34_INTERNAL_52864ea8_4_k_cu_0991ea8e6thrust24THRUST_300001_SM_1000_NS12placeholders2_4E)
_ZN34_INTERNAL_52864ea8_4_k_cu_0991ea8e6thrust24THRUST_300001_SM_1000_NS12placeholders2_4E:
	.zero		1
	.type		_ZN34_INTERNAL_52864ea8_4_k_cu_0991ea8e4cuda3std3__45__cpo4cendE,@object
	.size		_ZN34_INTERNAL_52864ea8_4_k_cu_0991ea8e4cuda3std3__45__cpo4cendE,(_ZN34_INTERNAL_52864ea8_4_k_cu_0991ea8e4cuda3std6ranges3__45__cpo4cendE - _ZN34_INTERNAL_52864ea8_4_k_cu_0991ea8e4cuda3std3__45__cpo4cendE)
_ZN34_INTERNAL_52864ea8_4_k_cu_0991ea8e4cuda3std3__45__cpo4cendE:
	.zero		1
	.type		_ZN34_INTERNAL_52864ea8_4_k_cu_0991ea8e4cuda3std6ranges3__45__cpo4cendE,@object
	.size		_ZN34_INTERNAL_52864ea8_4_k_cu_0991ea8e4cuda3std6ranges3__45__cpo4cendE,(_ZN34_INTERNAL_52864ea8_4_k_cu_0991ea8e4cuda3std3__420unreachable_sentinelE - _ZN34_INTERNAL_52864ea8_4_k_cu_0991ea8e4cuda3std6ranges3__45__cpo4cendE)
_ZN34_INTERNAL_52864ea8_4_k_cu_0991ea8e4cuda3std6ranges3__45__cpo4cendE:
	.zero		1
	.type		_ZN34_INTERNAL_52864ea8_4_k_cu_0991ea8e4cuda3std3__420unreachable_sentinelE,@object
	.size		_ZN34_INTERNAL_52864ea8_4_k_cu_0991ea8e4cuda3std3__420unreachable_sentinelE,(_ZN34_INTERNAL_52864ea8_4_k_cu_0991ea8e4cuda3std6ranges3__45__cpo5ssizeE - _ZN34_INTERNAL_52864ea8_4_k_cu_0991ea8e4cuda3std3__420unreachable_sentinelE)
_ZN34_INTERNAL_52864ea8_4_k_cu_0991ea8e4cuda3std3__420unreachable_sentinelE:
	.zero		1
	.type		_ZN34_INTERNAL_52864ea8_4_k_cu_0991ea8e4cuda3std6ranges3__45__cpo5ssizeE,@object
	.size		_ZN34_INTERNAL_52864ea8_4_k_cu_0991ea8e4cuda3std6ranges3__45__cpo5ssizeE,(_ZN34_INTERNAL_52864ea8_4_k_cu_0991ea8e6thrust24THRUST_300001_SM_1000_NS12placeholders2_8E - _ZN34_INTERNAL_52864ea8_4_k_cu_0991ea8e4cuda3std6ranges3__45__cpo5ssizeE)
_ZN34_INTERNAL_52864ea8_4_k_cu_0991ea8e4cuda3std6ranges3__45__cpo5ssizeE:
	.zero		1
	.type		_ZN34_INTERNAL_52864ea8_4_k_cu_0991ea8e6thrust24THRUST_300001_SM_1000_NS12placeholders2_8E,@object
	.size		_ZN34_INTERNAL_52864ea8_4_k_cu_0991ea8e6thrust24THRUST_300001_SM_1000_NS12placeholders2_8E,(_ZN34_INTERNAL_52864ea8_4_k_cu_0991ea8e4cuda3std3__45__cpo5crendE - _ZN34_INTERNAL_52864ea8_4_k_cu_0991ea8e6thrust24THRUST_300001_SM_1000_NS12placeholders2_8E)
_ZN34_INTERNAL_52864ea8_4_k_cu_0991ea8e6thrust24THRUST_300001_SM_1000_NS12placeholders2_8E:
	.zero		1
	.type		_ZN34_INTERNAL_52864ea8_4_k_cu_0991ea8e4cuda3std3__45__cpo5crendE,@object
	.size		_ZN34_INTERNAL_52864ea8_4_k_cu_0991ea8e4cuda3std3__45__cpo5crendE,(_ZN34_INTERNAL_52864ea8_4_k_cu_0991ea8e4cuda3std6ranges3__45__cpo4prevE - _ZN34_INTERNAL_52864ea8_4_k_cu_0991ea8e4cuda3std3__45__cpo5crendE)
_ZN34_INTERNAL_52864ea8_4_k_cu_0991ea8e4cuda3std3__45__cpo5crendE:
	.zero		1
	.type		_ZN34_INTERNAL_52864ea8_4_k_cu_0991ea8e4cuda3std6ranges3__45__cpo4prevE,@object
	.size		_ZN34_INTERNAL_52864ea8_4_k_cu_0991ea8e4cuda3std6ranges3__45__cpo4prevE,(_ZN34_INTERNAL_52864ea8_4_k_cu_0991ea8e4cuda3std6ranges3__45__cpo9iter_moveE - _ZN34_INTERNAL_52864ea8_4_k_cu_0991ea8e4cuda3std6ranges3__45__cpo4prevE)
_ZN34_INTERNAL_52864ea8_4_k_cu_0991ea8e4cuda3std6ranges3__45__cpo4prevE:
	.zero		1
	.type		_ZN34_INTERNAL_52864ea8_4_k_cu_0991ea8e4cuda3std6ranges3__45__cpo9iter_moveE,@object
	.size		_ZN34_INTERNAL_52864ea8_4_k_cu_0991ea8e4cuda3std6ranges3__45__cpo9iter_moveE,(_ZN34_INTERNAL_52864ea8_4_k_cu_0991ea8e6thrust24THRUST_300001_SM_1000_NS6system6detail10sequential3seqE - _ZN34_INTERNAL_52864ea8_4_k_cu_0991ea8e4cuda3std6ranges3__45__cpo9iter_moveE)
_ZN34_INTERNAL_52864ea8_4_k_cu_0991ea8e4cuda3std6ranges3__45__cpo9iter_moveE:
	.zero		1
	.type		_ZN34_INTERNAL_52864ea8_4_k_cu_0991ea8e6thrust24THRUST_300001_SM_1000_NS6system6detail10sequential3seqE,@object
	.size		_ZN34_INTERNAL_52864ea8_4_k_cu_0991ea8e6thrust24THRUST_300001_SM_1000_NS6system6detail10sequential3seqE,(.L_40 - _ZN34_INTERNAL_52864ea8_4_k_cu_0991ea8e6thrust24THRUST_300001_SM_1000_NS6system6detail10sequential3seqE)
_ZN34_INTERNAL_52864ea8_4_k_cu_0991ea8e6thrust24THRUST_300001_SM_1000_NS6system6detail10sequential3seqE:
	.zero		1
.L_40:


//--------------------- .nv.shared._ZN3cub18CUB_300001_SM_10006detail6reduce18DeviceReduceKernelINS2_10policy_hubIdyN4cuda3std3__44plusIdEEE10Policy1000EN6thrust24THRUST_300001_SM_1000_NS6detail15normal_iteratorINSD_10device_ptrIdEEEEyS9_dNS7_10__identityEEEvT0_PT3_T1_NS0_13GridEvenShareISN_EET2_T4_ --------------------------
	.section	.nv.shared._ZN3cub18CUB_300001_SM_10006detail6reduce18DeviceReduceKernelINS2_10policy_hubIdyN4cuda3std3__44plusIdEEE10Policy1000EN6thrust24THRUST_300001_SM_1000_NS6detail15normal_iteratorINSD_10device_ptrIdEEEEyS9_dNS7_10__identityEEEvT0_PT3_T1_NS0_13GridEvenShareISN_EET2_T4_,"aw",@nobits
	.sectionflags	@""
	.align	8
.nv.shared._ZN3cub18CUB_300001_SM_10006detail6reduce18DeviceReduceKernelINS2_10policy_hubIdyN4cuda3std3__44plusIdEEE10Policy1000EN6thrust24THRUST_300001_SM_1000_NS6detail15normal_iteratorINSD_10device_ptrIdEEEEyS9_dNS7_10__identityEEEvT0_PT3_T1_NS0_13GridEvenShareISN_EET2_T4_:
	.zero		1176


//--------------------- .nv.shared._ZN3cub18CUB_300001_SM_10006detail6reduce28DeviceReduceSingleTileKernelINS2_10policy_hubIdyN4cuda3std3__44plusIdEEE10Policy1000EN6thrust24THRUST_300001_SM_1000_NS6detail15normal_iteratorINSD_10device_ptrIdEEEEPdyS9_ddNS7_10__identityEEEvT0_T1_T2_T3_T4_T6_ --------------------------
	.section	.nv.shared._ZN3cub18CUB_300001_SM_10006detail6reduce28DeviceReduceSingleTileKernelINS2_10policy_hubIdyN4cuda3std3__44plusIdEEE10Policy1000EN6thrust24THRUST_300001_SM_1000_NS6detail15normal_iteratorINSD_10device_ptrIdEEEEPdyS9_ddNS7_10__identityEEEvT0_T1_T2_T3_T4_T6_,"aw",@nobits
	.sectionflags	@""
	.align	8
.nv.shared._ZN3cub18CUB_300001_SM_10006detail6reduce28DeviceReduceSingleTileKernelINS2_10policy_hubIdyN4cuda3std3__44plusIdEEE10Policy1000EN6thrust24THRUST_300001_SM_1000_NS6detail15normal_iteratorINSD_10device_ptrIdEEEEPdyS9_ddNS7_10__identityEEEvT0_T1_T2_T3_T4_T6_:
	.zero		1176


//--------------------- .nv.shared._ZN3cub18CUB_300001_SM_10006detail6reduce28DeviceReduceSingleTileKernelINS2_10policy_hubIdjN4cuda3std3__44plusIdEEE10Policy1000EPdSC_iS9_ddNS7_10__identityEEEvT0_T1_T2_T3_T4_T6_ --------------------------
	.section	.nv.shared._ZN3cub18CUB_300001_SM_10006detail6reduce28DeviceReduceSingleTileKernelINS2_10policy_hubIdjN4cuda3std3__44plusIdEEE10Policy1000EPdSC_iS9_ddNS7_10__identityEEEvT0_T1_T2_T3_T4_T6_,"aw",@nobits
	.sectionflags	@""
	.align	8
.nv.shared._ZN3cub18CUB_300001_SM_10006detail6reduce28DeviceReduceSingleTileKernelINS2_10policy_hubIdjN4cuda3std3__44plusIdEEE10Policy1000EPdSC_iS9_ddNS7_10__identityEEEvT0_T1_T2_T3_T4_T6_:
	.zero		1216


//--------------------- .nv.shared._ZN3cub18CUB_300001_SM_10006detail6reduce18DeviceReduceKernelINS2_10policy_hubIdjN4cuda3std3__44plusIdEEE10Policy1000EN6thrust24THRUST_300001_SM_1000_NS6detail15normal_iteratorINSD_10device_ptrIdEEEEjS9_dNS7_10__identityEEEvT0_PT3_T1_NS0_13GridEvenShareISN_EET2_T4_ --------------------------
	.section	.nv.shared._ZN3cub18CUB_300001_SM_10006detail6reduce18DeviceReduceKernelINS2_10policy_hubIdjN4cuda3std3__44plusIdEEE10Policy1000EN6thrust24THRUST_300001_SM_1000_NS6detail15normal_iteratorINSD_10device_ptrIdEEEEjS9_dNS7_10__identityEEEvT0_PT3_T1_NS0_13GridEvenShareISN_EET2_T4_,"aw",@nobits
	.sectionflags	@""
	.align	8
.nv.shared._ZN3cub18CUB_300001_SM_10006detail6reduce18DeviceReduceKernelINS2_10policy_hubIdjN4cuda3std3__44plusIdEEE10Policy1000EN6thrust24THRUST_300001_SM_1000_NS6detail15normal_iteratorINSD_10device_ptrIdEEEEjS9_dNS7_10__identityEEEvT0_PT3_T1_NS0_13GridEvenShareISN_EET2_T4_:
	.zero		1216


//--------------------- .nv.shared._ZN3cub18CUB_300001_SM_10006detail6reduce28DeviceReduceSingleTileKernelINS2_10policy_hubIdjN4cuda3std3__44plusIdEEE10Policy1000EN6thrust24THRUST_300001_SM_1000_NS6detail15normal_iteratorINSD_10device_ptrIdEEEEPdjS9_ddNS7_10__identityEEEvT0_T1_T2_T3_T4_T6_ --------------------------
	.section	.nv.shared._ZN3cub18CUB_300001_SM_10006detail6reduce28DeviceReduceSingleTileKernelINS2_10policy_hubIdjN4cuda3std3__44plusIdEEE10Policy1000EN6thrust24THRUST_300001_SM_1000_NS6detail15normal_iteratorINSD_10device_ptrIdEEEEPdjS9_ddNS7_10__identityEEEvT0_T1_T2_T3_T4_T6_,"aw",@nobits
	.sectionflags	@""
	.align	8
.nv.shared._ZN3cub18CUB_300001_SM_10006detail6reduce28DeviceReduceSingleTileKernelINS2_10policy_hubIdjN4cuda3std3__44plusIdEEE10Policy1000EN6thrust24THRUST_300001_SM_1000_NS6detail15normal_iteratorINSD_10device_ptrIdEEEEPdjS9_ddNS7_10__identityEEEvT0_T1_T2_T3_T4_T6_:
	.zero		1216


//--------------------- .nv.constant0._ZN3cub18CUB_300001_SM_10006detail6reduce28DeviceReduceSingleTileKernelINS2_10policy_hubIdyN4cuda3std3__44plusIdEEE10Policy1000EPdSC_iS9_ddNS7_10__identityEEEvT0_T1_T2_T3_T4_T6_ --------------------------
	.section	.nv.constant0._ZN3cub18CUB_300001_SM_10006detail6reduce28DeviceReduceSingleTileKernelINS2_10policy_hubIdyN4cuda3std3__44plusIdEEE10Policy1000EPdSC_iS9_ddNS7_10__identityEEEvT0_T1_T2_T3_T4_T6_,"a",@progbits
	.sectionflags	@""
	.align	4
.nv.constant0._ZN3cub18CUB_300001_SM_10006detail6reduce28DeviceReduceSingleTileKernelINS2_10policy_hubIdyN4cuda3std3__44plusIdEEE10Policy1000EPdSC_iS9_ddNS7_10__identityEEEvT0_T1_T2_T3_T4_T6_:
	.zero		929


//--------------------- .nv.constant0._ZN3cub18CUB_300001_SM_10006detail6reduce18DeviceReduceKernelINS2_10policy_hubIdyN4cuda3std3__44plusIdEEE10Policy1000EN6thrust24THRUST_300001_SM_1000_NS6detail15normal_iteratorINSD_10device_ptrIdEEEEyS9_dNS7_10__identityEEEvT0_PT3_T1_NS0_13GridEvenShareISN_EET2_T4_ --------------------------
	.section	.nv.constant0._ZN3cub18CUB_300001_SM_10006detail6reduce18DeviceReduceKernelINS2_10policy_hubIdyN4cuda3std3__44plusIdEEE10Policy1000EN6thrust24THRUST_300001_SM_1000_NS6detail15normal_iteratorINSD_10device_ptrIdEEEEyS9_dNS7_10__identityEEEvT0_PT3_T1_NS0_13GridEvenShareISN_EET2_T4_,"a",@progbits
	.sectionflags	@""
	.align	4
.nv.constant0._ZN3cub18CUB_300001_SM_10006detail6reduce18DeviceReduceKernelINS2_10policy_hubIdyN4cuda3std3__44plusIdEEE10Policy1000EN6thrust24THRUST_300001_SM_1000_NS6detail15normal_iteratorINSD_10device_ptrIdEEEEyS9_dNS7_10__identityEEEvT0_PT3_T1_NS0_13GridEvenShareISN_EET2_T4_:
	.zero		994


//--------------------- .nv.constant0._ZN3cub18CUB_300001_SM_10006detail6reduce28DeviceReduceSingleTileKernelINS2_10policy_hubIdyN4cuda3std3__44plusIdEEE10Policy1000EN6thrust24THRUST_300001_SM_1000_NS6detail15normal_iteratorINSD_10device_ptrIdEEEEPdyS9_ddNS7_10__identityEEEvT0_T1_T2_T3_T4_T6_ --------------------------
	.section	.nv.constant0._ZN3cub18CUB_300001_SM_10006detail6reduce28DeviceReduceSingleTileKernelINS2_10policy_hubIdyN4cuda3std3__44plusIdEEE10Policy1000EN6thrust24THRUST_300001_SM_1000_NS6detail15normal_iteratorINSD_10device_ptrIdEEEEPdyS9_ddNS7_10__identityEEEvT0_T1_T2_T3_T4_T6_,"a",@progbits
	.sectionflags	@""
	.align	4
.nv.constant0._ZN3cub18CUB_300001_SM_10006detail6reduce28DeviceReduceSingleTileKernelINS2_10policy_hubIdyN4cuda3std3__44plusIdEEE10Policy1000EN6thrust24THRUST_300001_SM_1000_NS6detail15normal_iteratorINSD_10device_ptrIdEEEEPdyS9_ddNS7_10__identityEEEvT0_T1_T2_T3_T4_T6_:
	.zero		937


//--------------------- .nv.constant0._ZN3cub18CUB_300001_SM_10006detail6reduce28DeviceReduceSingleTileKernelINS2_10policy_hubIdjN4cuda3std3__44plusIdEEE10Policy1000EPdSC_iS9_ddNS7_10__identityEEEvT0_T1_T2_T3_T4_T6_ --------------------------
	.section	.nv.constant0._ZN3cub18CUB_300001_SM_10006detail6reduce28DeviceReduceSingleTileKernelINS2_10policy_hubIdjN4cuda3std3__44plusIdEEE10Policy1000EPdSC_iS9_ddNS7_10__identityEEEvT0_T1_T2_T3_T4_T6_,"a",@progbits
	.sectionflags	@""
	.align	4
.nv.constant0._ZN3cub18CUB_300001_SM_10006detail6reduce28DeviceReduceSingleTileKernelINS2_10policy_hubIdjN4cuda3std3__44plusIdEEE10Policy1000EPdSC_iS9_ddNS7_10__identityEEEvT0_T1_T2_T3_T4_T6_:
	.zero		929


//--------------------- .nv.constant0._ZN3cub18CUB_300001_SM_10006detail6reduce18DeviceReduceKernelINS2_10policy_hubIdjN4cuda3std3__44plusIdEEE10Policy1000EN6thrust24THRUST_300001_SM_1000_NS6detail15normal_iteratorINSD_10device_ptrIdEEEEjS9_dNS7_10__identityEEEvT0_PT3_T1_NS0_13GridEvenShareISN_EET2_T4_ --------------------------
	.section	.nv.constant0._ZN3cub18CUB_300001_SM_10006detail6reduce18DeviceReduceKernelINS2_10policy_hubIdjN4cuda3std3__44plusIdEEE10Policy1000EN6thrust24THRUST_300001_SM_1000_NS6detail15normal_iteratorINSD_10device_ptrIdEEEEjS9_dNS7_10__identityEEEvT0_PT3_T1_NS0_13GridEvenShareISN_EET2_T4_,"a",@progbits
	.sectionflags	@""
	.align	4
.nv.constant0._ZN3cub18CUB_300001_SM_10006detail6reduce18DeviceReduceKernelINS2_10policy_hubIdjN4cuda3std3__44plusIdEEE10Policy1000EN6thrust24THRUST_300001_SM_1000_NS6detail15normal_iteratorINSD_10device_ptrIdEEEEjS9_dNS7_10__identityEEEvT0_PT3_T1_NS0_13GridEvenShareISN_EET2_T4_:
	.zero		958


//--------------------- .nv.constant0._ZN3cub18CUB_300001_SM_10006detail6reduce28DeviceReduceSingleTileKernelINS2_10policy_hubIdjN4cuda3std3__44plusIdEEE10Policy1000EN6thrust24THRUST_300001_SM_1000_NS6detail15normal_iteratorINSD_10device_ptrIdEEEEPdjS9_ddNS7_10__identityEEEvT0_T1_T2_T3_T4_T6_ --------------------------
	.section	.nv.constant0._ZN3cub18CUB_300001_SM_10006detail6reduce28DeviceReduceSingleTileKernelINS2_10policy_hubIdjN4cuda3std3__44plusIdEEE10Policy1000EN6thrust24THRUST_300001_SM_1000_NS6detail15normal_iteratorINSD_10device_ptrIdEEEEPdjS9_ddNS7_10__identityEEEvT0_T1_T2_T3_T4_T6_,"a",@progbits
	.sectionflags	@""
	.align	4
.nv.constant0._ZN3cub18CUB_300001_SM_10006detail6reduce28DeviceReduceSingleTileKernelINS2_10policy_hubIdjN4cuda3std3__44plusIdEEE10Policy1000EN6thrust24THRUST_300001_SM_1000_NS6detail15normal_iteratorINSD_10device_ptrIdEEEEPdjS9_ddNS7_10__identityEEEvT0_T1_T2_T3_T4_T6_:
	.zero		929


//--------------------- .nv.constant0._ZN3cub18CUB_300001_SM_10006detail8for_each13static_kernelINS2_12policy_hub_t12policy_500_tEmN6thrust24THRUST_300001_SM_1000_NS8cuda_cub20__uninitialized_fill7functorINS7_10device_ptrIdEEdEEEEvT0_T1_ --------------------------
	.section	.nv.constant0._ZN3cub18CUB_300001_SM_10006detail8for_each13static_kernelINS2_12policy_hub_t12policy_500_tEmN6thrust24THRUST_300001_SM_1000_NS8cuda_cub20__uninitialized_fill7functorINS7_10device_ptrIdEEdEEEEvT0_T1_,"a",@progbits
	.sectionflags	@""
	.align	4
.nv.constant0._ZN3cub18CUB_300001_SM_10006detail8for_each13static_kernelINS2_12policy_hub_t12policy_500_tEmN6thrust24THRUST_300001_SM_1000_NS8cuda_cub20__uninitialized_fill7functorINS7_10device_ptrIdEEdEEEEvT0_T1_:
	.zero		920


//--------------------- .nv.constant0._ZN3cub18CUB_300001_SM_10006detail11EmptyKernelIvEEvv --------------------------
	.section	.nv.constant0._ZN3cub18CUB_300001_SM_10006detail11EmptyKernelIvEEvv,"a",@progbits
	.sectionflags	@""
	.align	4
.nv.constant0._ZN3cub18CUB_300001_SM_10006detail11EmptyKernelIvEEvv:
	.zero		896


//--------------------- .nv.constant0._Z10pi_cuda_mcPddi --------------------------
	.section	.nv.constant0._Z10pi_cuda_mcPddi,"a",@progbits
	.sectionflags	@""
	.align	4
.nv.constant0._Z10pi_cuda_mcPddi:
	.zero		916


//--------------------- SYMBOLS --------------------------

	.type		.nv.reservedSmem.offset0,@object
	.size		.nv.reservedSmem.offset0,0x4
	.type		.nv.reservedSmem.cap,@object
	.size		.nv.reservedSmem.cap,0x4
